//
// Generated by NVIDIA NVVM Compiler
//
// Compiler Build ID: CL-36424714
// Cuda compilation tools, release 13.0, V13.0.88
// Based on NVVM 20.0.0
//

.version 9.0
.target sm_100
.address_size 64

	// .globl	_Z24generate_sequence_kernelPK8EggModeljPKhiiPh
.const .align 4 .b8 d_EXP2_TABLE[1024];
.global .align 4 .b8 d_debug_updates[8];
// _ZZ24generate_sequence_kernelPK8EggModeljPKhiiPhE12temp_storage has been demoted
// _ZZ24generate_sequence_kernelPK8EggModeljPKhiiPhE10shared_sum has been demoted
// _ZZ24generate_sequence_kernelPK8EggModeljPKhiiPhE14selected_token has been demoted
// _ZZN3cub18CUB_300001_SM_10006detail6reduce28DeviceReduceSingleTileKernelINS2_10policy_hubIxjN4cuda3std3__44plusIxEEE10Policy1000EN6thrust24THRUST_300001_SM_1000_NS10device_ptrIiEEPxjS9_xxNS7_10__identityEEEvT0_T1_T2_T3_T4_T6_E12temp_storage has been demoted
// _ZZN3cub18CUB_300001_SM_10006detail6reduce18DeviceReduceKernelINS2_10policy_hubIxjN4cuda3std3__44plusIxEEE10Policy1000EN6thrust24THRUST_300001_SM_1000_NS10device_ptrIiEEjS9_xNS7_10__identityEEEvT0_PT3_T1_NS0_13GridEvenShareISK_EET2_T4_E12temp_storage has been demoted
// _ZZN3cub18CUB_300001_SM_10006detail6reduce28DeviceReduceSingleTileKernelINS2_10policy_hubIxjN4cuda3std3__44plusIxEEE10Policy1000EPxSC_iS9_xxNS7_10__identityEEEvT0_T1_T2_T3_T4_T6_E12temp_storage has been demoted
// _ZZN3cub18CUB_300001_SM_10006detail6reduce28DeviceReduceSingleTileKernelINS2_10policy_hubIxyN4cuda3std3__44plusIxEEE10Policy1000EN6thrust24THRUST_300001_SM_1000_NS10device_ptrIiEEPxyS9_xxNS7_10__identityEEEvT0_T1_T2_T3_T4_T6_E12temp_storage has been demoted
// _ZZN3cub18CUB_300001_SM_10006detail6reduce18DeviceReduceKernelINS2_10policy_hubIxyN4cuda3std3__44plusIxEEE10Policy1000EN6thrust24THRUST_300001_SM_1000_NS10device_ptrIiEEyS9_xNS7_10__identityEEEvT0_PT3_T1_NS0_13GridEvenShareISK_EET2_T4_E12temp_storage has been demoted
// _ZZN3cub18CUB_300001_SM_10006detail6reduce28DeviceReduceSingleTileKernelINS2_10policy_hubIxyN4cuda3std3__44plusIxEEE10Policy1000EPxSC_iS9_xxNS7_10__identityEEEvT0_T1_T2_T3_T4_T6_E12temp_storage has been demoted
// _ZZN3cub18CUB_300001_SM_10006detail6reduce28DeviceReduceSingleTileKernelINS2_10policy_hubIijN4cuda3std3__44plusIiEEE10Policy1000EN6thrust24THRUST_300001_SM_1000_NS10device_ptrIiEEPijS9_ii11abs_functorEEvT0_T1_T2_T3_T4_T6_E12temp_storage has been demoted
// _ZZN3cub18CUB_300001_SM_10006detail6reduce18DeviceReduceKernelINS2_10policy_hubIijN4cuda3std3__44plusIiEEE10Policy1000EN6thrust24THRUST_300001_SM_1000_NS10device_ptrIiEEjS9_i11abs_functorEEvT0_PT3_T1_NS0_13GridEvenShareISK_EET2_T4_E12temp_storage has been demoted
// _ZZN3cub18CUB_300001_SM_10006detail6reduce28DeviceReduceSingleTileKernelINS2_10policy_hubIijN4cuda3std3__44plusIiEEE10Policy1000EPiSC_iS9_iiNS7_10__identityEEEvT0_T1_T2_T3_T4_T6_E12temp_storage has been demoted
// _ZZN3cub18CUB_300001_SM_10006detail6reduce28DeviceReduceSingleTileKernelINS2_10policy_hubIiyN4cuda3std3__44plusIiEEE10Policy1000EN6thrust24THRUST_300001_SM_1000_NS10device_ptrIiEEPiyS9_ii11abs_functorEEvT0_T1_T2_T3_T4_T6_E12temp_storage has been demoted
// _ZZN3cub18CUB_300001_SM_10006detail6reduce18DeviceReduceKernelINS2_10policy_hubIiyN4cuda3std3__44plusIiEEE10Policy1000EN6thrust24THRUST_300001_SM_1000_NS10device_ptrIiEEyS9_i11abs_functorEEvT0_PT3_T1_NS0_13GridEvenShareISK_EET2_T4_E12temp_storage has been demoted
// _ZZN3cub18CUB_300001_SM_10006detail6reduce28DeviceReduceSingleTileKernelINS2_10policy_hubIiyN4cuda3std3__44plusIiEEE10Policy1000EPiSC_iS9_iiNS7_10__identityEEEvT0_T1_T2_T3_T4_T6_E12temp_storage has been demoted
.global .align 1 .b8 _ZN34_INTERNAL_b22c979c_4_k_cu_fab08f894cuda3std3__45__cpo5beginE[1];
.global .align 1 .b8 _ZN34_INTERNAL_b22c979c_4_k_cu_fab08f894cuda3std3__45__cpo3endE[1];
.global .align 1 .b8 _ZN34_INTERNAL_b22c979c_4_k_cu_fab08f894cuda3std3__45__cpo6cbeginE[1];
.global .align 1 .b8 _ZN34_INTERNAL_b22c979c_4_k_cu_fab08f894cuda3std3__45__cpo4cendE[1];
.global .align 1 .b8 _ZN34_INTERNAL_b22c979c_4_k_cu_fab08f894cuda3std3__45__cpo6rbeginE[1];
.global .align 1 .b8 _ZN34_INTERNAL_b22c979c_4_k_cu_fab08f894cuda3std3__45__cpo4rendE[1];
.global .align 1 .b8 _ZN34_INTERNAL_b22c979c_4_k_cu_fab08f894cuda3std3__45__cpo7crbeginE[1];
.global .align 1 .b8 _ZN34_INTERNAL_b22c979c_4_k_cu_fab08f894cuda3std3__45__cpo5crendE[1];
.global .align 1 .b8 _ZN34_INTERNAL_b22c979c_4_k_cu_fab08f894cuda3std3__436_GLOBAL__N__b22c979c_4_k_cu_fab08f896ignoreE[1];
.global .align 1 .b8 _ZN34_INTERNAL_b22c979c_4_k_cu_fab08f894cuda3std3__419piecewise_constructE[1];
.global .align 1 .b8 _ZN34_INTERNAL_b22c979c_4_k_cu_fab08f894cuda3std3__48in_placeE[1];
.global .align 1 .b8 _ZN34_INTERNAL_b22c979c_4_k_cu_fab08f894cuda3std3__420unreachable_sentinelE[1];
.global .align 1 .b8 _ZN34_INTERNAL_b22c979c_4_k_cu_fab08f894cuda3std3__47nulloptE[1];
.global .align 1 .b8 _ZN34_INTERNAL_b22c979c_4_k_cu_fab08f894cuda3std3__48unexpectE[1];
.global .align 1 .b8 _ZN34_INTERNAL_b22c979c_4_k_cu_fab08f894cuda3std6ranges3__45__cpo4swapE[1];
.global .align 1 .b8 _ZN34_INTERNAL_b22c979c_4_k_cu_fab08f894cuda3std6ranges3__45__cpo9iter_moveE[1];
.global .align 1 .b8 _ZN34_INTERNAL_b22c979c_4_k_cu_fab08f894cuda3std6ranges3__45__cpo5beginE[1];
.global .align 1 .b8 _ZN34_INTERNAL_b22c979c_4_k_cu_fab08f894cuda3std6ranges3__45__cpo3endE[1];
.global .align 1 .b8 _ZN34_INTERNAL_b22c979c_4_k_cu_fab08f894cuda3std6ranges3__45__cpo6cbeginE[1];
.global .align 1 .b8 _ZN34_INTERNAL_b22c979c_4_k_cu_fab08f894cuda3std6ranges3__45__cpo4cendE[1];
.global .align 1 .b8 _ZN34_INTERNAL_b22c979c_4_k_cu_fab08f894cuda3std6ranges3__45__cpo7advanceE[1];
.global .align 1 .b8 _ZN34_INTERNAL_b22c979c_4_k_cu_fab08f894cuda3std6ranges3__45__cpo9iter_swapE[1];
.global .align 1 .b8 _ZN34_INTERNAL_b22c979c_4_k_cu_fab08f894cuda3std6ranges3__45__cpo4nextE[1];
.global .align 1 .b8 _ZN34_INTERNAL_b22c979c_4_k_cu_fab08f894cuda3std6ranges3__45__cpo4prevE[1];
.global .align 1 .b8 _ZN34_INTERNAL_b22c979c_4_k_cu_fab08f894cuda3std6ranges3__45__cpo4dataE[1];
.global .align 1 .b8 _ZN34_INTERNAL_b22c979c_4_k_cu_fab08f894cuda3std6ranges3__45__cpo5cdataE[1];
.global .align 1 .b8 _ZN34_INTERNAL_b22c979c_4_k_cu_fab08f894cuda3std6ranges3__45__cpo4sizeE[1];
.global .align 1 .b8 _ZN34_INTERNAL_b22c979c_4_k_cu_fab08f894cuda3std6ranges3__45__cpo5ssizeE[1];
.global .align 1 .b8 _ZN34_INTERNAL_b22c979c_4_k_cu_fab08f894cuda3std6ranges3__45__cpo8distanceE[1];
.global .align 1 .b8 _ZN34_INTERNAL_b22c979c_4_k_cu_fab08f896thrust24THRUST_300001_SM_1000_NS8cuda_cub3parE[1];
.global .align 1 .b8 _ZN34_INTERNAL_b22c979c_4_k_cu_fab08f896thrust24THRUST_300001_SM_1000_NS8cuda_cub10par_nosyncE[1];
.global .align 1 .b8 _ZN34_INTERNAL_b22c979c_4_k_cu_fab08f896thrust24THRUST_300001_SM_1000_NS6system6detail10sequential3seqE[1];
.global .align 1 .b8 _ZN34_INTERNAL_b22c979c_4_k_cu_fab08f896thrust24THRUST_300001_SM_1000_NS6system3cpp3parE[1];
.global .align 1 .b8 _ZN34_INTERNAL_b22c979c_4_k_cu_fab08f896thrust24THRUST_300001_SM_1000_NS12placeholders2_1E[1];
.global .align 1 .b8 _ZN34_INTERNAL_b22c979c_4_k_cu_fab08f896thrust24THRUST_300001_SM_1000_NS12placeholders2_2E[1];
.global .align 1 .b8 _ZN34_INTERNAL_b22c979c_4_k_cu_fab08f896thrust24THRUST_300001_SM_1000_NS12placeholders2_3E[1];
.global .align 1 .b8 _ZN34_INTERNAL_b22c979c_4_k_cu_fab08f896thrust24THRUST_300001_SM_1000_NS12placeholders2_4E[1];
.global .align 1 .b8 _ZN34_INTERNAL_b22c979c_4_k_cu_fab08f896thrust24THRUST_300001_SM_1000_NS12placeholders2_5E[1];
.global .align 1 .b8 _ZN34_INTERNAL_b22c979c_4_k_cu_fab08f896thrust24THRUST_300001_SM_1000_NS12placeholders2_6E[1];
.global .align 1 .b8 _ZN34_INTERNAL_b22c979c_4_k_cu_fab08f896thrust24THRUST_300001_SM_1000_NS12placeholders2_7E[1];
.global .align 1 .b8 _ZN34_INTERNAL_b22c979c_4_k_cu_fab08f896thrust24THRUST_300001_SM_1000_NS12placeholders2_8E[1];
.global .align 1 .b8 _ZN34_INTERNAL_b22c979c_4_k_cu_fab08f896thrust24THRUST_300001_SM_1000_NS12placeholders2_9E[1];
.global .align 1 .b8 _ZN34_INTERNAL_b22c979c_4_k_cu_fab08f896thrust24THRUST_300001_SM_1000_NS12placeholders3_10E[1];
.global .align 1 .b8 _ZN34_INTERNAL_b22c979c_4_k_cu_fab08f896thrust24THRUST_300001_SM_1000_NS3seqE[1];
.global .align 1 .b8 _ZN34_INTERNAL_b22c979c_4_k_cu_fab08f896thrust24THRUST_300001_SM_1000_NS6deviceE[1];
.extern .shared .align 16 .b8 s_mem[];

.visible .entry _Z24generate_sequence_kernelPK8EggModeljPKhiiPh(
	.param .u64 .ptr .align 1 _Z24generate_sequence_kernelPK8EggModeljPKhiiPh_param_0,
	.param .u32 _Z24generate_sequence_kernelPK8EggModeljPKhiiPh_param_1,
	.param .u64 .ptr .align 1 _Z24generate_sequence_kernelPK8EggModeljPKhiiPh_param_2,
	.param .u32 _Z24generate_sequence_kernelPK8EggModeljPKhiiPh_param_3,
	.param .u32 _Z24generate_sequence_kernelPK8EggModeljPKhiiPh_param_4,
	.param .u64 .ptr .align 1 _Z24generate_sequence_kernelPK8EggModeljPKhiiPh_param_5
)
{
	.local .align 16 .b8 	__local_depot0[80];
	.reg .b64 	%SP;
	.reg .b64 	%SPL;
	.reg .pred 	%p<95>;
	.reg .b16 	%rs<169>;
	.reg .b32 	%r<709>;
	.reg .b64 	%rd<515>;
	// demoted variable
	.shared .align 16 .b8 _ZZ24generate_sequence_kernelPK8EggModeljPKhiiPhE12temp_storage[2336];
	// demoted variable
	.shared .align 8 .u64 _ZZ24generate_sequence_kernelPK8EggModeljPKhiiPhE10shared_sum;
	// demoted variable
	.shared .align 4 .u32 _ZZ24generate_sequence_kernelPK8EggModeljPKhiiPhE14selected_token;
	mov.u64 	%SPL, __local_depot0;
	ld.param.u64 	%rd105, [_Z24generate_sequence_kernelPK8EggModeljPKhiiPh_param_0];
	ld.param.u32 	%r107, [_Z24generate_sequence_kernelPK8EggModeljPKhiiPh_param_1];
	ld.param.u64 	%rd103, [_Z24generate_sequence_kernelPK8EggModeljPKhiiPh_param_2];
	ld.param.u32 	%r108, [_Z24generate_sequence_kernelPK8EggModeljPKhiiPh_param_3];
	ld.param.u32 	%r109, [_Z24generate_sequence_kernelPK8EggModeljPKhiiPh_param_4];
	ld.param.u64 	%rd104, [_Z24generate_sequence_kernelPK8EggModeljPKhiiPh_param_5];
	cvta.to.global.u64 	%rd1, %rd105;
	add.u64 	%rd2, %SPL, 0;
	add.u64 	%rd3, %SPL, 32;
	add.u64 	%rd4, %SPL, 48;
	mov.u32 	%r1, %tid.x;
	setp.gt.u32 	%p1, %r1, 127;
	@%p1 bra 	$L__BB0_6;
	mov.u32 	%r2, %ntid.x;
	add.s32 	%r110, %r1, %r2;
	max.u32 	%r111, %r110, 128;
	setp.lt.u32 	%p2, %r110, 128;
	selp.u32 	%r112, 1, 0, %p2;
	add.s32 	%r113, %r110, %r112;
	sub.s32 	%r114, %r111, %r113;
	div.u32 	%r115, %r114, %r2;
	add.s32 	%r3, %r115, %r112;
	and.b32  	%r116, %r3, 3;
	setp.eq.s32 	%p3, %r116, 3;
	mov.u32 	%r677, %r1;
	@%p3 bra 	$L__BB0_4;
	add.s32 	%r118, %r3, 1;
	and.b32  	%r4, %r118, 3;
	mov.b32 	%r676, 0;
	mov.u32 	%r677, %r1;
$L__BB0_3:
	.pragma "nounroll";
	sub.s32 	%r119, %r677, %r1;
	div.u32 	%r120, %r119, %r2;
	cvt.u64.u32 	%rd109, %r120;
	add.s64 	%rd110, %rd2, %rd109;
	mov.b16 	%rs6, 0;
	st.local.u8 	[%rd110], %rs6;
	st.local.u8 	[%rd110+8], %rs6;
	st.local.u8 	[%rd110+16], %rs6;
	st.local.u8 	[%rd110+24], %rs6;
	add.s32 	%r677, %r677, %r2;
	add.s32 	%r676, %r676, 1;
	setp.ne.s32 	%p4, %r676, %r4;
	@%p4 bra 	$L__BB0_3;
$L__BB0_4:
	setp.lt.u32 	%p5, %r3, 3;
	@%p5 bra 	$L__BB0_6;
$L__BB0_5:
	sub.s32 	%r121, %r677, %r1;
	div.u32 	%r122, %r121, %r2;
	cvt.u64.u32 	%rd111, %r122;
	add.s64 	%rd112, %rd2, %rd111;
	mov.b16 	%rs7, 0;
	st.local.u8 	[%rd112], %rs7;
	st.local.u8 	[%rd112+8], %rs7;
	st.local.u8 	[%rd112+16], %rs7;
	st.local.u8 	[%rd112+24], %rs7;
	add.s32 	%r123, %r677, %r2;
	sub.s32 	%r124, %r123, %r1;
	div.u32 	%r125, %r124, %r2;
	cvt.u64.u32 	%rd113, %r125;
	add.s64 	%rd114, %rd2, %rd113;
	st.local.u8 	[%rd114], %rs7;
	st.local.u8 	[%rd114+8], %rs7;
	st.local.u8 	[%rd114+16], %rs7;
	st.local.u8 	[%rd114+24], %rs7;
	add.s32 	%r126, %r123, %r2;
	sub.s32 	%r127, %r126, %r1;
	div.u32 	%r128, %r127, %r2;
	cvt.u64.u32 	%rd115, %r128;
	add.s64 	%rd116, %rd2, %rd115;
	st.local.u8 	[%rd116], %rs7;
	st.local.u8 	[%rd116+8], %rs7;
	st.local.u8 	[%rd116+16], %rs7;
	st.local.u8 	[%rd116+24], %rs7;
	add.s32 	%r129, %r126, %r2;
	sub.s32 	%r130, %r129, %r1;
	div.u32 	%r131, %r130, %r2;
	cvt.u64.u32 	%rd117, %r131;
	add.s64 	%rd118, %rd2, %rd117;
	st.local.u8 	[%rd118], %rs7;
	st.local.u8 	[%rd118+8], %rs7;
	st.local.u8 	[%rd118+16], %rs7;
	st.local.u8 	[%rd118+24], %rs7;
	add.s32 	%r677, %r129, %r2;
	setp.lt.u32 	%p6, %r677, 128;
	@%p6 bra 	$L__BB0_5;
$L__BB0_6:
	add.s32 	%r12, %r109, %r108;
	setp.lt.s32 	%p7, %r12, 1;
	@%p7 bra 	$L__BB0_147;
	mov.u32 	%r13, %ntid.x;
	shr.u32 	%r133, %r1, 2;
	and.b32  	%r134, %r133, 248;
	mov.u32 	%r135, _ZZ24generate_sequence_kernelPK8EggModeljPKhiiPhE12temp_storage;
	add.s32 	%r136, %r135, %r134;
	add.s32 	%r14, %r136, 8;
	shr.u32 	%r137, %r1, 3;
	add.s32 	%r138, %r137, %r1;
	shl.b32 	%r139, %r138, 3;
	add.s32 	%r140, %r135, 16;
	add.s32 	%r15, %r140, %r139;
	add.s32 	%r16, %r1, %r13;
	max.u32 	%r141, %r16, 256;
	setp.lt.u32 	%p8, %r16, 256;
	selp.u32 	%r142, 1, 0, %p8;
	add.s32 	%r143, %r16, %r142;
	sub.s32 	%r144, %r141, %r143;
	div.u32 	%r145, %r144, %r13;
	add.s32 	%r146, %r145, %r142;
	max.u32 	%r147, %r16, 128;
	setp.lt.u32 	%p9, %r16, 128;
	selp.u32 	%r148, 1, 0, %p9;
	add.s32 	%r149, %r16, %r148;
	sub.s32 	%r150, %r147, %r149;
	div.u32 	%r151, %r150, %r13;
	add.s32 	%r17, %r151, %r148;
	add.s32 	%r152, %r17, 1;
	and.b32  	%r18, %r17, 3;
	mov.u32 	%r153, s_mem;
	add.s32 	%r19, %r153, %r1;
	add.s32 	%r20, %r19, %r13;
	add.s32 	%r21, %r16, %r13;
	add.s32 	%r22, %r20, %r13;
	and.b32  	%r23, %r152, 3;
	cvt.u64.u32 	%rd119, %r1;
	add.s64 	%rd5, %rd1, %rd119;
	cvt.s64.s32 	%rd120, %r13;
	add.s64 	%rd6, %rd5, %rd120;
	mad.lo.s32 	%r24, %r13, %r146, %r19;
	mad.lo.s32 	%r25, %r1, 72, %r140;
	shl.b32 	%r26, %r13, 2;
	cvta.to.global.u64 	%rd7, %rd103;
	cvta.to.global.u64 	%rd8, %rd104;
	mov.b32 	%r679, 0;
	mov.b16 	%rs167, 0;
$L__BB0_8:
	setp.ge.s32 	%p10, %r679, %r108;
	@%p10 bra 	$L__BB0_10;
	cvt.u64.u32 	%rd121, %r679;
	add.s64 	%rd122, %rd7, %rd121;
	ld.global.u8 	%rs167, [%rd122];
$L__BB0_10:
	setp.gt.u32 	%p11, %r1, 127;
	@%p11 bra 	$L__BB0_18;
	setp.eq.s32 	%p12, %r18, 3;
	cvt.u32.u16 	%r154, %rs167;
	and.b32  	%r28, %r154, 255;
	mov.u32 	%r680, %r1;
	@%p12 bra 	$L__BB0_15;
	setp.eq.s32 	%p13, %r18, 0;
	shl.b32 	%r155, %r1, 8;
	or.b32  	%r156, %r155, %r28;
	cvt.u64.u32 	%rd123, %r156;
	add.s64 	%rd124, %rd1, %rd123;
	ld.global.nc.u8 	%rs9, [%rd124];
	cvt.u16.u8 	%rs10, %rs9;
	st.shared.u8 	[%r19], %rs10;
	mov.u32 	%r680, %r16;
	@%p13 bra 	$L__BB0_15;
	setp.eq.s32 	%p14, %r18, 1;
	shl.b32 	%r157, %r16, 8;
	or.b32  	%r158, %r157, %r28;
	cvt.u64.u32 	%rd125, %r158;
	add.s64 	%rd126, %rd1, %rd125;
	ld.global.nc.u8 	%rs11, [%rd126];
	cvt.u16.u8 	%rs12, %rs11;
	st.shared.u8 	[%r20], %rs12;
	mov.u32 	%r680, %r21;
	@%p14 bra 	$L__BB0_15;
	add.s32 	%r680, %r21, %r13;
	shl.b32 	%r159, %r21, 8;
	or.b32  	%r160, %r159, %r28;
	cvt.u64.u32 	%rd127, %r160;
	add.s64 	%rd128, %rd1, %rd127;
	ld.global.nc.u8 	%rs13, [%rd128];
	cvt.u16.u8 	%rs14, %rs13;
	st.shared.u8 	[%r22], %rs14;
$L__BB0_15:
	setp.lt.u32 	%p15, %r17, 3;
	@%p15 bra 	$L__BB0_18;
	shl.b32 	%r161, %r680, 8;
	mad.lo.s32 	%r162, %r13, 768, %r161;
	or.b32  	%r31, %r162, %r28;
	shl.b32 	%r163, %r13, 9;
	add.s32 	%r164, %r163, %r161;
	or.b32  	%r32, %r164, %r28;
	add.s32 	%r165, %r13, %r680;
	shl.b32 	%r166, %r165, 8;
	or.b32  	%r33, %r166, %r28;
	or.b32  	%r34, %r161, %r28;
	cvt.u64.u32 	%rd129, %r34;
	mov.u64 	%rd485, %rd1;
$L__BB0_17:
	cvt.u64.u32 	%rd130, %r33;
	cvt.u64.u32 	%rd131, %r32;
	cvt.u64.u32 	%rd132, %r31;
	add.s64 	%rd133, %rd485, %rd129;
	ld.global.nc.u8 	%rs15, [%rd133];
	cvt.u16.u8 	%rs16, %rs15;
	mov.u32 	%r167, s_mem;
	add.s32 	%r168, %r167, %r680;
	st.shared.u8 	[%r168], %rs16;
	add.s64 	%rd134, %rd485, %rd130;
	ld.global.nc.u8 	%rs17, [%rd134];
	cvt.u16.u8 	%rs18, %rs17;
	add.s32 	%r169, %r168, %r13;
	st.shared.u8 	[%r169], %rs18;
	add.s64 	%rd135, %rd485, %rd131;
	ld.global.nc.u8 	%rs19, [%rd135];
	cvt.u16.u8 	%rs20, %rs19;
	shl.b32 	%r170, %r13, 1;
	add.s32 	%r171, %r168, %r170;
	st.shared.u8 	[%r171], %rs20;
	add.s64 	%rd136, %rd485, %rd132;
	ld.global.nc.u8 	%rs21, [%rd136];
	cvt.u16.u8 	%rs22, %rs21;
	mad.lo.s32 	%r172, %r13, 3, %r168;
	st.shared.u8 	[%r172], %rs22;
	add.s32 	%r680, %r680, %r26;
	mul.wide.u32 	%rd137, %r13, 1024;
	add.s64 	%rd485, %rd485, %rd137;
	setp.lt.u32 	%p16, %r680, 128;
	@%p16 bra 	$L__BB0_17;
$L__BB0_18:
	bar.sync 	0;
	mov.b32 	%r682, 0;
	// begin inline asm
	mov.u32 %r173, %laneid;
	// end inline asm
$L__BB0_19:
	setp.gt.u32 	%p17, %r1, 127;
	mov.b64 	%rd487, 0;
	@%p17 bra 	$L__BB0_22;
	mov.b64 	%rd487, 0;
	mov.u32 	%r683, %r1;
$L__BB0_21:
	mov.u32 	%r175, s_mem;
	add.s32 	%r176, %r175, %r683;
	ld.shared.s8 	%rs23, [%r176];
	abs.s16 	%rs24, %rs23;
	cvt.u64.u16 	%rd140, %rs24;
	add.s64 	%rd487, %rd487, %rd140;
	add.s32 	%r683, %r683, %r13;
	setp.lt.u32 	%p18, %r683, 128;
	@%p18 bra 	$L__BB0_21;
$L__BB0_22:
	setp.ne.s32 	%p19, %r173, 0;
	mov.b32 	%r177, 1;
	mov.b32 	%r190, 31;
	mov.b32 	%r191, -1;
	// begin inline asm
	{  .reg .u32 lo;  .reg .u32 hi;  .reg .pred p;  mov.b64 {lo, hi}, %rd487;  shfl.sync.down.b32 lo|p, lo, %r177, %r190, %r191;  shfl.sync.down.b32 hi|p, hi, %r177, %r190, %r191;  mov.b64 %rd141, {lo, hi};  @p add.s64 %rd141, %rd141, %rd487;}
	// end inline asm
	mov.b32 	%r180, 2;
	// begin inline asm
	{  .reg .u32 lo;  .reg .u32 hi;  .reg .pred p;  mov.b64 {lo, hi}, %rd141;  shfl.sync.down.b32 lo|p, lo, %r180, %r190, %r191;  shfl.sync.down.b32 hi|p, hi, %r180, %r190, %r191;  mov.b64 %rd143, {lo, hi};  @p add.s64 %rd143, %rd143, %rd141;}
	// end inline asm
	mov.b32 	%r183, 4;
	// begin inline asm
	{  .reg .u32 lo;  .reg .u32 hi;  .reg .pred p;  mov.b64 {lo, hi}, %rd143;  shfl.sync.down.b32 lo|p, lo, %r183, %r190, %r191;  shfl.sync.down.b32 hi|p, hi, %r183, %r190, %r191;  mov.b64 %rd145, {lo, hi};  @p add.s64 %rd145, %rd145, %rd143;}
	// end inline asm
	mov.b32 	%r186, 8;
	// begin inline asm
	{  .reg .u32 lo;  .reg .u32 hi;  .reg .pred p;  mov.b64 {lo, hi}, %rd145;  shfl.sync.down.b32 lo|p, lo, %r186, %r190, %r191;  shfl.sync.down.b32 hi|p, hi, %r186, %r190, %r191;  mov.b64 %rd147, {lo, hi};  @p add.s64 %rd147, %rd147, %rd145;}
	// end inline asm
	mov.b32 	%r189, 16;
	// begin inline asm
	{  .reg .u32 lo;  .reg .u32 hi;  .reg .pred p;  mov.b64 {lo, hi}, %rd147;  shfl.sync.down.b32 lo|p, lo, %r189, %r190, %r191;  shfl.sync.down.b32 hi|p, hi, %r189, %r190, %r191;  mov.b64 %rd149, {lo, hi};  @p add.s64 %rd149, %rd149, %rd147;}
	// end inline asm
	@%p19 bra 	$L__BB0_24;
	st.shared.u64 	[%r14], %rd149;
$L__BB0_24:
	setp.ne.s32 	%p20, %r1, 0;
	bar.sync 	0;
	@%p20 bra 	$L__BB0_26;
	ld.shared.v2.u64 	{%rd151, %rd152}, [_ZZ24generate_sequence_kernelPK8EggModeljPKhiiPhE12temp_storage+16];
	add.s64 	%rd153, %rd151, %rd149;
	add.s64 	%rd154, %rd153, %rd152;
	ld.shared.v2.u64 	{%rd155, %rd156}, [_ZZ24generate_sequence_kernelPK8EggModeljPKhiiPhE12temp_storage+32];
	add.s64 	%rd157, %rd154, %rd155;
	add.s64 	%rd158, %rd157, %rd156;
	ld.shared.v2.u64 	{%rd159, %rd160}, [_ZZ24generate_sequence_kernelPK8EggModeljPKhiiPhE12temp_storage+48];
	add.s64 	%rd161, %rd158, %rd159;
	add.s64 	%rd162, %rd161, %rd160;
	ld.shared.u64 	%rd163, [_ZZ24generate_sequence_kernelPK8EggModeljPKhiiPhE12temp_storage+64];
	add.s64 	%rd164, %rd162, %rd163;
	st.shared.u64 	[_ZZ24generate_sequence_kernelPK8EggModeljPKhiiPhE10shared_sum], %rd164;
$L__BB0_26:
	bar.sync 	0;
	ld.shared.u64 	%rd165, [_ZZ24generate_sequence_kernelPK8EggModeljPKhiiPhE10shared_sum];
	max.u64 	%rd166, %rd165, 1;
	shr.s64 	%rd167, %rd166, 63;
	shr.u64 	%rd168, %rd167, 57;
	add.s64 	%rd169, %rd166, %rd168;
	shr.s64 	%rd170, %rd169, 7;
	add.s64 	%rd171, %rd166, 127;
	setp.lt.u64 	%p22, %rd171, 255;
	selp.b64 	%rd15, 1, %rd170, %p22;
	mul.wide.u32 	%rd172, %r682, 256;
	add.s64 	%rd16, %rd1, %rd172;
	mov.u32 	%r684, %r1;
	@%p17 bra 	$L__BB0_47;
$L__BB0_27:
	mov.u32 	%r192, s_mem;
	add.s32 	%r42, %r192, %r684;
	ld.shared.s8 	%r193, [%r42];
	cvt.u64.u32 	%rd173, %r684;
	add.s64 	%rd174, %rd16, %rd173;
	ld.global.nc.u8 	%rs25, [%rd174+852992];
	cvt.s32.s8 	%r194, %rs25;
	mul.wide.s32 	%rd17, %r194, %r193;
	or.b64  	%rd175, %rd17, %rd15;
	and.b64  	%rd176, %rd175, -4294967296;
	setp.ne.s64 	%p23, %rd176, 0;
	@%p23 bra 	$L__BB0_45;
	cvt.u32.u64 	%r195, %rd15;
	cvt.u32.u64 	%r196, %rd17;
	div.u32 	%r197, %r196, %r195;
	cvt.u64.u32 	%rd488, %r197;
	bra.uni 	$L__BB0_46;
$L__BB0_29:
	mov.b64 	%rd504, 0;
	@%p52 bra 	$L__BB0_37;
	setp.lt.u32 	%p57, %r17, 3;
	mov.b64 	%rd504, 0;
	mov.u32 	%r704, %r1;
	@%p57 bra 	$L__BB0_33;
	mov.b32 	%r703, 0;
	mov.b64 	%rd504, 0;
	mov.u32 	%r704, %r1;
$L__BB0_32:
	mov.u32 	%r543, s_mem;
	add.s32 	%r544, %r543, %r704;
	ld.shared.s8 	%rs137, [%r544];
	abs.s16 	%rs138, %rs137;
	cvt.u64.u16 	%rd317, %rs138;
	add.s64 	%rd318, %rd504, %rd317;
	add.s32 	%r545, %r544, %r13;
	ld.shared.s8 	%rs139, [%r545];
	abs.s16 	%rs140, %rs139;
	cvt.u64.u16 	%rd319, %rs140;
	add.s64 	%rd320, %rd318, %rd319;
	add.s32 	%r546, %r545, %r13;
	ld.shared.s8 	%rs141, [%r546];
	abs.s16 	%rs142, %rs141;
	cvt.u64.u16 	%rd321, %rs142;
	add.s64 	%rd322, %rd320, %rd321;
	add.s32 	%r547, %r546, %r13;
	ld.shared.s8 	%rs143, [%r547];
	abs.s16 	%rs144, %rs143;
	cvt.u64.u16 	%rd323, %rs144;
	add.s64 	%rd504, %rd322, %rd323;
	add.s32 	%r704, %r26, %r704;
	add.s32 	%r703, %r703, 4;
	add.s32 	%r548, %r17, 1;
	and.b32  	%r549, %r548, -4;
	setp.ne.s32 	%p58, %r703, %r549;
	@%p58 bra 	$L__BB0_32;
$L__BB0_33:
	setp.eq.s32 	%p59, %r23, 0;
	@%p59 bra 	$L__BB0_37;
	setp.eq.s32 	%p60, %r23, 1;
	mov.u32 	%r550, s_mem;
	add.s32 	%r89, %r550, %r704;
	ld.shared.s8 	%rs145, [%r89];
	abs.s16 	%rs146, %rs145;
	cvt.u64.u16 	%rd324, %rs146;
	add.s64 	%rd504, %rd504, %rd324;
	@%p60 bra 	$L__BB0_37;
	setp.eq.s32 	%p61, %r23, 2;
	add.s32 	%r90, %r89, %r13;
	ld.shared.s8 	%rs147, [%r90];
	abs.s16 	%rs148, %rs147;
	cvt.u64.u16 	%rd325, %rs148;
	add.s64 	%rd504, %rd504, %rd325;
	@%p61 bra 	$L__BB0_37;
	add.s32 	%r551, %r90, %r13;
	ld.shared.s8 	%rs149, [%r551];
	abs.s16 	%rs150, %rs149;
	cvt.u64.u16 	%rd326, %rs150;
	add.s64 	%rd504, %rd504, %rd326;
$L__BB0_37:
	setp.ne.s32 	%p62, %r173, 0;
	mov.b32 	%r552, 1;
	mov.b32 	%r565, 31;
	mov.b32 	%r566, -1;
	// begin inline asm
	{  .reg .u32 lo;  .reg .u32 hi;  .reg .pred p;  mov.b64 {lo, hi}, %rd504;  shfl.sync.down.b32 lo|p, lo, %r552, %r565, %r566;  shfl.sync.down.b32 hi|p, hi, %r552, %r565, %r566;  mov.b64 %rd327, {lo, hi};  @p add.s64 %rd327, %rd327, %rd504;}
	// end inline asm
	mov.b32 	%r555, 2;
	// begin inline asm
	{  .reg .u32 lo;  .reg .u32 hi;  .reg .pred p;  mov.b64 {lo, hi}, %rd327;  shfl.sync.down.b32 lo|p, lo, %r555, %r565, %r566;  shfl.sync.down.b32 hi|p, hi, %r555, %r565, %r566;  mov.b64 %rd329, {lo, hi};  @p add.s64 %rd329, %rd329, %rd327;}
	// end inline asm
	mov.b32 	%r558, 4;
	// begin inline asm
	{  .reg .u32 lo;  .reg .u32 hi;  .reg .pred p;  mov.b64 {lo, hi}, %rd329;  shfl.sync.down.b32 lo|p, lo, %r558, %r565, %r566;  shfl.sync.down.b32 hi|p, hi, %r558, %r565, %r566;  mov.b64 %rd331, {lo, hi};  @p add.s64 %rd331, %rd331, %rd329;}
	// end inline asm
	mov.b32 	%r561, 8;
	// begin inline asm
	{  .reg .u32 lo;  .reg .u32 hi;  .reg .pred p;  mov.b64 {lo, hi}, %rd331;  shfl.sync.down.b32 lo|p, lo, %r561, %r565, %r566;  shfl.sync.down.b32 hi|p, hi, %r561, %r565, %r566;  mov.b64 %rd333, {lo, hi};  @p add.s64 %rd333, %rd333, %rd331;}
	// end inline asm
	mov.b32 	%r564, 16;
	// begin inline asm
	{  .reg .u32 lo;  .reg .u32 hi;  .reg .pred p;  mov.b64 {lo, hi}, %rd333;  shfl.sync.down.b32 lo|p, lo, %r564, %r565, %r566;  shfl.sync.down.b32 hi|p, hi, %r564, %r565, %r566;  mov.b64 %rd335, {lo, hi};  @p add.s64 %rd335, %rd335, %rd333;}
	// end inline asm
	@%p62 bra 	$L__BB0_39;
	st.shared.u64 	[%r14], %rd335;
$L__BB0_39:
	setp.ne.s32 	%p63, %r1, 0;
	bar.sync 	0;
	@%p63 bra 	$L__BB0_41;
	ld.shared.v2.u64 	{%rd337, %rd338}, [_ZZ24generate_sequence_kernelPK8EggModeljPKhiiPhE12temp_storage+16];
	add.s64 	%rd339, %rd337, %rd335;
	add.s64 	%rd340, %rd339, %rd338;
	ld.shared.v2.u64 	{%rd341, %rd342}, [_ZZ24generate_sequence_kernelPK8EggModeljPKhiiPhE12temp_storage+32];
	add.s64 	%rd343, %rd340, %rd341;
	add.s64 	%rd344, %rd343, %rd342;
	ld.shared.v2.u64 	{%rd345, %rd346}, [_ZZ24generate_sequence_kernelPK8EggModeljPKhiiPhE12temp_storage+48];
	add.s64 	%rd347, %rd344, %rd345;
	add.s64 	%rd348, %rd347, %rd346;
	ld.shared.u64 	%rd349, [_ZZ24generate_sequence_kernelPK8EggModeljPKhiiPhE12temp_storage+64];
	add.s64 	%rd350, %rd348, %rd349;
	st.shared.u64 	[_ZZ24generate_sequence_kernelPK8EggModeljPKhiiPhE10shared_sum], %rd350;
$L__BB0_41:
	bar.sync 	0;
	ld.shared.u64 	%rd351, [_ZZ24generate_sequence_kernelPK8EggModeljPKhiiPhE10shared_sum];
	max.u64 	%rd352, %rd351, 1;
	shr.s64 	%rd353, %rd352, 63;
	shr.u64 	%rd354, %rd353, 57;
	add.s64 	%rd355, %rd352, %rd354;
	shr.s64 	%rd356, %rd355, 7;
	add.s64 	%rd357, %rd352, 127;
	setp.lt.u64 	%p65, %rd357, 255;
	selp.b64 	%rd62, 1, %rd356, %p65;
	@%p52 bra 	$L__BB0_122;
	setp.eq.s32 	%p66, %r18, 3;
	mov.u32 	%r705, %r1;
	@%p66 bra 	$L__BB0_108;
	ld.shared.s8 	%r567, [%r19];
	ld.global.nc.u8 	%rs151, [%rd5+854016];
	cvt.s32.s8 	%r568, %rs151;
	mul.wide.s32 	%rd63, %r568, %r567;
	or.b64  	%rd358, %rd63, %rd62;
	and.b64  	%rd359, %rd358, -4294967296;
	setp.ne.s64 	%p67, %rd359, 0;
	@%p67 bra 	$L__BB0_98;
	cvt.u32.u64 	%r569, %rd62;
	cvt.u32.u64 	%r570, %rd63;
	div.u32 	%r571, %r570, %r569;
	cvt.u64.u32 	%rd505, %r571;
	bra.uni 	$L__BB0_99;
$L__BB0_45:
	div.s64 	%rd488, %rd17, %rd15;
$L__BB0_46:
	max.s64 	%rd177, %rd488, -127;
	min.s64 	%rd178, %rd177, 127;
	st.shared.u8 	[%r42], %rd178;
	add.s32 	%r684, %r684, %r13;
	setp.lt.u32 	%p24, %r684, 128;
	@%p24 bra 	$L__BB0_27;
$L__BB0_47:
	bar.sync 	0;
	mul.wide.u32 	%rd179, %r682, 8;
	add.s64 	%rd21, %rd2, %rd179;
	@%p17 bra 	$L__BB0_50;
	mov.u32 	%r685, %r1;
$L__BB0_49:
	sub.s32 	%r198, %r685, %r1;
	div.u32 	%r199, %r198, %r13;
	cvt.u64.u32 	%rd180, %r199;
	add.s64 	%rd181, %rd21, %rd180;
	ld.local.u8 	%rs26, [%rd181];
	mov.u32 	%r200, s_mem;
	add.s32 	%r201, %r200, %r685;
	st.shared.u8 	[%r201+128], %rs26;
	add.s32 	%r685, %r685, %r13;
	setp.lt.u32 	%p26, %r685, 128;
	@%p26 bra 	$L__BB0_49;
$L__BB0_50:
	bar.sync 	0;
	shl.b32 	%r46, %r682, 16;
	@%p17 bra 	$L__BB0_55;
	mul.wide.u32 	%rd22, %r682, 65280;
	mov.u32 	%r686, %r1;
$L__BB0_52:
	mov.b64 	%rd489, 0;
	mov.b32 	%r687, 0;
	mov.u64 	%rd490, %rd489;
$L__BB0_53:
	mov.u32 	%r203, s_mem;
	add.s32 	%r204, %r203, %r687;
	ld.shared.v2.b32 	{%r205, %r206}, [%r204];
	shl.b32 	%r207, %r687, 7;
	add.s32 	%r208, %r207, %r686;
	cvt.u64.u32 	%rd183, %r208;
	add.s64 	%rd184, %rd22, %rd183;
	add.s64 	%rd185, %rd16, %rd184;
	ld.shared.v2.b32 	{%r209, %r210}, [%r204+128];
	add.s32 	%r211, %r208, %r46;
	cvt.u64.u32 	%rd186, %r211;
	add.s64 	%rd187, %rd1, %rd186;
	ld.global.nc.u8 	%rs27, [%rd185+33152];
	cvt.u32.u8 	%r212, %rs27;
	ld.global.nc.u8 	%rs28, [%rd185+33024];
	cvt.u32.u8 	%r213, %rs28;
	prmt.b32 	%r214, %r213, %r212, 0x3340U;
	ld.global.nc.u8 	%rs29, [%rd185+32896];
	cvt.u32.u8 	%r215, %rs29;
	ld.global.nc.u8 	%rs30, [%rd185+32768];
	cvt.u32.u8 	%r216, %rs30;
	prmt.b32 	%r217, %r216, %r215, 0x3340U;
	prmt.b32 	%r218, %r217, %r214, 0x5410U;
	mov.b32 	%r219, 0;
	dp4a.s32.s32 	%r220, %r218, %r205, %r219;
	ld.global.nc.u8 	%rs31, [%rd187+49536];
	cvt.u32.u8 	%r221, %rs31;
	ld.global.nc.u8 	%rs32, [%rd187+49408];
	cvt.u32.u8 	%r222, %rs32;
	prmt.b32 	%r223, %r222, %r221, 0x3340U;
	ld.global.nc.u8 	%rs33, [%rd187+49280];
	cvt.u32.u8 	%r224, %rs33;
	ld.global.nc.u8 	%rs34, [%rd187+49152];
	cvt.u32.u8 	%r225, %rs34;
	prmt.b32 	%r226, %r225, %r224, 0x3340U;
	prmt.b32 	%r227, %r226, %r223, 0x5410U;
	dp4a.s32.s32 	%r228, %r227, %r209, %r219;
	ld.global.nc.u8 	%rs35, [%rd185+33664];
	cvt.u32.u8 	%r229, %rs35;
	ld.global.nc.u8 	%rs36, [%rd185+33536];
	cvt.u32.u8 	%r230, %rs36;
	prmt.b32 	%r231, %r230, %r229, 0x3340U;
	ld.global.nc.u8 	%rs37, [%rd185+33408];
	cvt.u32.u8 	%r232, %rs37;
	ld.global.nc.u8 	%rs38, [%rd185+33280];
	cvt.u32.u8 	%r233, %rs38;
	prmt.b32 	%r234, %r233, %r232, 0x3340U;
	prmt.b32 	%r235, %r234, %r231, 0x5410U;
	dp4a.s32.s32 	%r236, %r235, %r206, %r220;
	cvt.s64.s32 	%rd188, %r236;
	add.s64 	%rd490, %rd188, %rd490;
	ld.global.nc.u8 	%rs39, [%rd187+50048];
	cvt.u32.u8 	%r237, %rs39;
	ld.global.nc.u8 	%rs40, [%rd187+49920];
	cvt.u32.u8 	%r238, %rs40;
	prmt.b32 	%r239, %r238, %r237, 0x3340U;
	ld.global.nc.u8 	%rs41, [%rd187+49792];
	cvt.u32.u8 	%r240, %rs41;
	ld.global.nc.u8 	%rs42, [%rd187+49664];
	cvt.u32.u8 	%r241, %rs42;
	prmt.b32 	%r242, %r241, %r240, 0x3340U;
	prmt.b32 	%r243, %r242, %r239, 0x5410U;
	dp4a.s32.s32 	%r244, %r243, %r210, %r228;
	cvt.s64.s32 	%rd189, %r244;
	add.s64 	%rd489, %rd189, %rd489;
	add.s32 	%r687, %r687, 8;
	setp.ne.s32 	%p28, %r687, 128;
	@%p28 bra 	$L__BB0_53;
	shr.u64 	%rd190, %rd490, 8;
	mov.u32 	%r245, s_mem;
	add.s32 	%r246, %r245, %r686;
	st.shared.u8 	[%r246+384], %rd190;
	shr.u64 	%rd191, %rd489, 8;
	st.shared.u8 	[%r246+256], %rd191;
	add.s32 	%r686, %r686, %r13;
	setp.lt.u32 	%p29, %r686, 128;
	@%p29 bra 	$L__BB0_52;
$L__BB0_55:
	bar.sync 	0;
	@%p17 bra 	$L__BB0_58;
	mov.u32 	%r688, %r1;
$L__BB0_57:
	mov.u32 	%r247, s_mem;
	add.s32 	%r248, %r247, %r688;
	ld.shared.s8 	%rd192, [%r248+384];
	ld.shared.s8 	%rd193, [%r248+256];
	add.s64 	%rd194, %rd193, %rd192;
	cvt.u64.u32 	%rd195, %r688;
	add.s64 	%rd196, %rd16, %rd195;
	ld.global.nc.u8 	%rs43, [%rd196+294912];
	cvt.s64.s8 	%rd197, %rs43;
	add.s64 	%rd198, %rd194, %rd197;
	max.s64 	%rd199, %rd198, -127;
	min.s64 	%rd200, %rd199, 127;
	ld.shared.s8 	%rd201, [%r248+128];
	add.s64 	%rd202, %rd200, 127;
	mul.lo.s64 	%rd203, %rd202, %rd201;
	shr.u64 	%rd204, %rd203, 8;
	st.shared.u8 	[%r248+384], %rd200;
	st.shared.u8 	[%r248+256], %rd204;
	add.s32 	%r688, %r688, %r13;
	setp.lt.u32 	%p31, %r688, 128;
	@%p31 bra 	$L__BB0_57;
$L__BB0_58:
	bar.sync 	0;
	@%p17 bra 	$L__BB0_63;
	shl.b32 	%r53, %r682, 8;
	mov.u32 	%r689, %r1;
$L__BB0_60:
	mov.b64 	%rd491, 0;
	mov.b32 	%r690, 0;
	mov.u64 	%rd492, %rd491;
$L__BB0_61:
	mov.u32 	%r250, s_mem;
	add.s32 	%r251, %r250, %r690;
	ld.shared.v2.b32 	{%r252, %r253}, [%r251];
	shl.b32 	%r254, %r690, 7;
	add.s32 	%r255, %r254, %r689;
	add.s32 	%r256, %r255, %r46;
	cvt.u64.u32 	%rd206, %r256;
	add.s64 	%rd207, %rd1, %rd206;
	ld.shared.v2.b32 	{%r257, %r258}, [%r251+256];
	ld.global.nc.u8 	%rs44, [%rd207+65920];
	cvt.u32.u8 	%r259, %rs44;
	ld.global.nc.u8 	%rs45, [%rd207+65792];
	cvt.u32.u8 	%r260, %rs45;
	prmt.b32 	%r261, %r260, %r259, 0x3340U;
	ld.global.nc.u8 	%rs46, [%rd207+65664];
	cvt.u32.u8 	%r262, %rs46;
	ld.global.nc.u8 	%rs47, [%rd207+65536];
	cvt.u32.u8 	%r263, %rs47;
	prmt.b32 	%r264, %r263, %r262, 0x3340U;
	prmt.b32 	%r265, %r264, %r261, 0x5410U;
	mov.b32 	%r266, 0;
	dp4a.s32.s32 	%r267, %r265, %r252, %r266;
	ld.global.nc.u8 	%rs48, [%rd207+82304];
	cvt.u32.u8 	%r268, %rs48;
	ld.global.nc.u8 	%rs49, [%rd207+82176];
	cvt.u32.u8 	%r269, %rs49;
	prmt.b32 	%r270, %r269, %r268, 0x3340U;
	ld.global.nc.u8 	%rs50, [%rd207+82048];
	cvt.u32.u8 	%r271, %rs50;
	ld.global.nc.u8 	%rs51, [%rd207+81920];
	cvt.u32.u8 	%r272, %rs51;
	prmt.b32 	%r273, %r272, %r271, 0x3340U;
	prmt.b32 	%r274, %r273, %r270, 0x5410U;
	dp4a.s32.s32 	%r275, %r274, %r257, %r266;
	ld.global.nc.u8 	%rs52, [%rd207+66432];
	cvt.u32.u8 	%r276, %rs52;
	ld.global.nc.u8 	%rs53, [%rd207+66304];
	cvt.u32.u8 	%r277, %rs53;
	prmt.b32 	%r278, %r277, %r276, 0x3340U;
	ld.global.nc.u8 	%rs54, [%rd207+66176];
	cvt.u32.u8 	%r279, %rs54;
	ld.global.nc.u8 	%rs55, [%rd207+66048];
	cvt.u32.u8 	%r280, %rs55;
	prmt.b32 	%r281, %r280, %r279, 0x3340U;
	prmt.b32 	%r282, %r281, %r278, 0x5410U;
	dp4a.s32.s32 	%r283, %r282, %r253, %r267;
	cvt.s64.s32 	%rd208, %r283;
	add.s64 	%rd492, %rd208, %rd492;
	ld.global.nc.u8 	%rs56, [%rd207+82816];
	cvt.u32.u8 	%r284, %rs56;
	ld.global.nc.u8 	%rs57, [%rd207+82688];
	cvt.u32.u8 	%r285, %rs57;
	prmt.b32 	%r286, %r285, %r284, 0x3340U;
	ld.global.nc.u8 	%rs58, [%rd207+82560];
	cvt.u32.u8 	%r287, %rs58;
	ld.global.nc.u8 	%rs59, [%rd207+82432];
	cvt.u32.u8 	%r288, %rs59;
	prmt.b32 	%r289, %r288, %r287, 0x3340U;
	prmt.b32 	%r290, %r289, %r286, 0x5410U;
	dp4a.s32.s32 	%r291, %r290, %r258, %r275;
	cvt.s64.s32 	%rd209, %r291;
	add.s64 	%rd491, %rd209, %rd491;
	add.s32 	%r690, %r690, 8;
	setp.ne.s32 	%p33, %r690, 128;
	@%p33 bra 	$L__BB0_61;
	mov.u32 	%r292, s_mem;
	add.s32 	%r293, %r292, %r689;
	ld.shared.s8 	%r294, [%r293+384];
	shr.s64 	%rd210, %rd492, 8;
	shr.s64 	%rd211, %rd491, 8;
	add.s64 	%rd212, %rd211, %rd210;
	add.s32 	%r295, %r689, %r53;
	cvt.u64.u32 	%rd213, %r295;
	add.s64 	%rd214, %rd1, %rd213;
	ld.global.nc.u8 	%rs60, [%rd214+295040];
	cvt.s64.s8 	%rd215, %rs60;
	add.s64 	%rd216, %rd212, %rd215;
	max.s64 	%rd217, %rd216, -127;
	min.s64 	%rd218, %rd217, 127;
	cvt.u32.u64 	%r296, %rd218;
	sub.s32 	%r297, %r689, %r1;
	div.u32 	%r298, %r297, %r13;
	cvt.u64.u32 	%rd219, %r298;
	add.s64 	%rd220, %rd21, %rd219;
	ld.local.s8 	%r299, [%rd220];
	sub.s32 	%r300, %r296, %r299;
	add.s32 	%r301, %r294, 127;
	mul.lo.s32 	%r302, %r300, %r301;
	shr.s32 	%r303, %r302, 8;
	add.s32 	%r304, %r303, %r299;
	max.s32 	%r305, %r304, -127;
	min.s32 	%r306, %r305, 127;
	st.local.u8 	[%rd220], %r306;
	cvt.s64.s32 	%rd221, %r306;
	ld.shared.s8 	%rd222, [%r293];
	add.s64 	%rd223, %rd221, %rd222;
	max.s64 	%rd224, %rd223, -127;
	min.s64 	%rd225, %rd224, 127;
	st.shared.u8 	[%r293], %rd225;
	add.s32 	%r689, %r689, %r13;
	setp.lt.u32 	%p34, %r689, 128;
	@%p34 bra 	$L__BB0_60;
$L__BB0_63:
	bar.sync 	0;
	mov.b64 	%rd494, 0;
	@%p17 bra 	$L__BB0_68;
	mov.u32 	%r691, %r1;
$L__BB0_65:
	mov.u32 	%r307, s_mem;
	add.s32 	%r308, %r307, %r691;
	ld.shared.u8 	%rs61, [%r308];
	sub.s32 	%r309, %r691, %r1;
	div.u32 	%r310, %r309, %r13;
	cvt.u64.u32 	%rd227, %r310;
	add.s64 	%rd228, %rd3, %rd227;
	st.local.u8 	[%rd228], %rs61;
	add.s32 	%r691, %r691, %r13;
	setp.lt.u32 	%p36, %r691, 128;
	@%p36 bra 	$L__BB0_65;
	mov.b64 	%rd494, 0;
	mov.u32 	%r692, %r1;
$L__BB0_67:
	add.s32 	%r312, %r307, %r692;
	ld.shared.s8 	%rs62, [%r312];
	abs.s16 	%rs63, %rs62;
	cvt.u64.u16 	%rd230, %rs63;
	add.s64 	%rd494, %rd494, %rd230;
	add.s32 	%r692, %r692, %r13;
	setp.lt.u32 	%p37, %r692, 128;
	@%p37 bra 	$L__BB0_67;
$L__BB0_68:
	mov.b32 	%r313, 1;
	mov.b32 	%r326, 31;
	mov.b32 	%r327, -1;
	// begin inline asm
	{  .reg .u32 lo;  .reg .u32 hi;  .reg .pred p;  mov.b64 {lo, hi}, %rd494;  shfl.sync.down.b32 lo|p, lo, %r313, %r326, %r327;  shfl.sync.down.b32 hi|p, hi, %r313, %r326, %r327;  mov.b64 %rd231, {lo, hi};  @p add.s64 %rd231, %rd231, %rd494;}
	// end inline asm
	mov.b32 	%r316, 2;
	// begin inline asm
	{  .reg .u32 lo;  .reg .u32 hi;  .reg .pred p;  mov.b64 {lo, hi}, %rd231;  shfl.sync.down.b32 lo|p, lo, %r316, %r326, %r327;  shfl.sync.down.b32 hi|p, hi, %r316, %r326, %r327;  mov.b64 %rd233, {lo, hi};  @p add.s64 %rd233, %rd233, %rd231;}
	// end inline asm
	mov.b32 	%r319, 4;
	// begin inline asm
	{  .reg .u32 lo;  .reg .u32 hi;  .reg .pred p;  mov.b64 {lo, hi}, %rd233;  shfl.sync.down.b32 lo|p, lo, %r319, %r326, %r327;  shfl.sync.down.b32 hi|p, hi, %r319, %r326, %r327;  mov.b64 %rd235, {lo, hi};  @p add.s64 %rd235, %rd235, %rd233;}
	// end inline asm
	mov.b32 	%r322, 8;
	// begin inline asm
	{  .reg .u32 lo;  .reg .u32 hi;  .reg .pred p;  mov.b64 {lo, hi}, %rd235;  shfl.sync.down.b32 lo|p, lo, %r322, %r326, %r327;  shfl.sync.down.b32 hi|p, hi, %r322, %r326, %r327;  mov.b64 %rd237, {lo, hi};  @p add.s64 %rd237, %rd237, %rd235;}
	// end inline asm
	mov.b32 	%r325, 16;
	// begin inline asm
	{  .reg .u32 lo;  .reg .u32 hi;  .reg .pred p;  mov.b64 {lo, hi}, %rd237;  shfl.sync.down.b32 lo|p, lo, %r325, %r326, %r327;  shfl.sync.down.b32 hi|p, hi, %r325, %r326, %r327;  mov.b64 %rd239, {lo, hi};  @p add.s64 %rd239, %rd239, %rd237;}
	// end inline asm
	@%p19 bra 	$L__BB0_70;
	st.shared.u64 	[%r14], %rd239;
$L__BB0_70:
	bar.sync 	0;
	@%p20 bra 	$L__BB0_72;
	ld.shared.v2.u64 	{%rd241, %rd242}, [_ZZ24generate_sequence_kernelPK8EggModeljPKhiiPhE12temp_storage+16];
	add.s64 	%rd243, %rd241, %rd239;
	add.s64 	%rd244, %rd243, %rd242;
	ld.shared.v2.u64 	{%rd245, %rd246}, [_ZZ24generate_sequence_kernelPK8EggModeljPKhiiPhE12temp_storage+32];
	add.s64 	%rd247, %rd244, %rd245;
	add.s64 	%rd248, %rd247, %rd246;
	ld.shared.v2.u64 	{%rd249, %rd250}, [_ZZ24generate_sequence_kernelPK8EggModeljPKhiiPhE12temp_storage+48];
	add.s64 	%rd251, %rd248, %rd249;
	add.s64 	%rd252, %rd251, %rd250;
	ld.shared.u64 	%rd253, [_ZZ24generate_sequence_kernelPK8EggModeljPKhiiPhE12temp_storage+64];
	add.s64 	%rd254, %rd252, %rd253;
	st.shared.u64 	[_ZZ24generate_sequence_kernelPK8EggModeljPKhiiPhE10shared_sum], %rd254;
$L__BB0_72:
	bar.sync 	0;
	ld.shared.u64 	%rd255, [_ZZ24generate_sequence_kernelPK8EggModeljPKhiiPhE10shared_sum];
	max.u64 	%rd256, %rd255, 1;
	shr.s64 	%rd257, %rd256, 63;
	shr.u64 	%rd258, %rd257, 57;
	add.s64 	%rd259, %rd256, %rd258;
	shr.s64 	%rd260, %rd259, 7;
	add.s64 	%rd261, %rd256, 127;
	setp.lt.u64 	%p41, %rd261, 255;
	selp.b64 	%rd35, 1, %rd260, %p41;
	@%p17 bra 	$L__BB0_78;
	shl.b32 	%r62, %r682, 8;
	mov.u32 	%r693, %r1;
$L__BB0_74:
	mov.u32 	%r328, s_mem;
	add.s32 	%r64, %r328, %r693;
	ld.shared.s8 	%r329, [%r64];
	add.s32 	%r330, %r62, %r693;
	cvt.u64.u32 	%rd262, %r330;
	add.s64 	%rd263, %rd1, %rd262;
	ld.global.nc.u8 	%rs64, [%rd263+853120];
	cvt.s32.s8 	%r331, %rs64;
	mul.wide.s32 	%rd36, %r331, %r329;
	or.b64  	%rd264, %rd36, %rd35;
	and.b64  	%rd265, %rd264, -4294967296;
	setp.ne.s64 	%p42, %rd265, 0;
	@%p42 bra 	$L__BB0_76;
	cvt.u32.u64 	%r332, %rd35;
	cvt.u32.u64 	%r333, %rd36;
	div.u32 	%r334, %r333, %r332;
	cvt.u64.u32 	%rd495, %r334;
	bra.uni 	$L__BB0_77;
$L__BB0_76:
	div.s64 	%rd495, %rd36, %rd35;
$L__BB0_77:
	max.s64 	%rd266, %rd495, -127;
	min.s64 	%rd267, %rd266, 127;
	st.shared.u8 	[%r64], %rd267;
	add.s32 	%r693, %r693, %r13;
	setp.lt.u32 	%p43, %r693, 128;
	@%p43 bra 	$L__BB0_74;
$L__BB0_78:
	bar.sync 	0;
	@%p17 bra 	$L__BB0_89;
	mul.wide.u32 	%rd268, %r682, 130816;
	add.s64 	%rd40, %rd16, %rd268;
	add.s64 	%rd41, %rd40, 295936;
	mov.u32 	%r694, %r1;
$L__BB0_80:
	mov.b64 	%rd496, 0;
	mov.b32 	%r695, 0;
$L__BB0_81:
	mov.u32 	%r336, s_mem;
	add.s32 	%r337, %r336, %r695;
	ld.shared.v4.b32 	{%r338, %r339, %r340, %r341}, [%r337];
	shl.b32 	%r342, %r695, 9;
	add.s32 	%r343, %r342, %r694;
	cvt.u64.u32 	%rd270, %r343;
	add.s64 	%rd271, %rd40, %rd270;
	ld.global.nc.u8 	%rs65, [%rd271+297472];
	cvt.u32.u8 	%r344, %rs65;
	ld.global.nc.u8 	%rs66, [%rd271+296960];
	cvt.u32.u8 	%r345, %rs66;
	prmt.b32 	%r346, %r345, %r344, 0x3340U;
	ld.global.nc.u8 	%rs67, [%rd271+296448];
	cvt.u32.u8 	%r347, %rs67;
	ld.global.nc.u8 	%rs68, [%rd271+295936];
	cvt.u32.u8 	%r348, %rs68;
	prmt.b32 	%r349, %r348, %r347, 0x3340U;
	prmt.b32 	%r350, %r349, %r346, 0x5410U;
	mov.b32 	%r351, 0;
	dp4a.s32.s32 	%r352, %r350, %r338, %r351;
	ld.global.nc.u8 	%rs69, [%rd271+299520];
	cvt.u32.u8 	%r353, %rs69;
	ld.global.nc.u8 	%rs70, [%rd271+299008];
	cvt.u32.u8 	%r354, %rs70;
	prmt.b32 	%r355, %r354, %r353, 0x3340U;
	ld.global.nc.u8 	%rs71, [%rd271+298496];
	cvt.u32.u8 	%r356, %rs71;
	ld.global.nc.u8 	%rs72, [%rd271+297984];
	cvt.u32.u8 	%r357, %rs72;
	prmt.b32 	%r358, %r357, %r356, 0x3340U;
	prmt.b32 	%r359, %r358, %r355, 0x5410U;
	dp4a.s32.s32 	%r360, %r359, %r339, %r352;
	ld.global.nc.u8 	%rs73, [%rd271+301568];
	cvt.u32.u8 	%r361, %rs73;
	ld.global.nc.u8 	%rs74, [%rd271+301056];
	cvt.u32.u8 	%r362, %rs74;
	prmt.b32 	%r363, %r362, %r361, 0x3340U;
	ld.global.nc.u8 	%rs75, [%rd271+300544];
	cvt.u32.u8 	%r364, %rs75;
	ld.global.nc.u8 	%rs76, [%rd271+300032];
	cvt.u32.u8 	%r365, %rs76;
	prmt.b32 	%r366, %r365, %r364, 0x3340U;
	prmt.b32 	%r367, %r366, %r363, 0x5410U;
	dp4a.s32.s32 	%r368, %r367, %r340, %r360;
	ld.global.nc.u8 	%rs77, [%rd271+303616];
	cvt.u32.u8 	%r369, %rs77;
	ld.global.nc.u8 	%rs78, [%rd271+303104];
	cvt.u32.u8 	%r370, %rs78;
	prmt.b32 	%r371, %r370, %r369, 0x3340U;
	ld.global.nc.u8 	%rs79, [%rd271+302592];
	cvt.u32.u8 	%r372, %rs79;
	ld.global.nc.u8 	%rs80, [%rd271+302080];
	cvt.u32.u8 	%r373, %rs80;
	prmt.b32 	%r374, %r373, %r372, 0x3340U;
	prmt.b32 	%r375, %r374, %r371, 0x5410U;
	dp4a.s32.s32 	%r376, %r375, %r341, %r368;
	cvt.s64.s32 	%rd272, %r376;
	add.s64 	%rd496, %rd272, %rd496;
	add.s32 	%r695, %r695, 16;
	setp.ne.s32 	%p45, %r695, 128;
	@%p45 bra 	$L__BB0_81;
	sub.s32 	%r378, %r694, %r1;
	div.u32 	%r379, %r378, %r13;
	mul.wide.u32 	%rd274, %r379, 4;
	add.s64 	%rd44, %rd4, %rd274;
	shr.s64 	%rd275, %rd496, 8;
	max.s64 	%rd276, %rd275, -127;
	min.s64 	%rd277, %rd276, 127;
	st.local.u8 	[%rd44], %rd277;
	mov.b64 	%rd497, 0;
	mov.b32 	%r696, 0;
$L__BB0_83:
	mov.u32 	%r380, s_mem;
	add.s32 	%r381, %r380, %r696;
	ld.shared.v4.b32 	{%r382, %r383, %r384, %r385}, [%r381];
	shl.b32 	%r386, %r696, 9;
	add.s32 	%r387, %r386, %r694;
	cvt.u64.u32 	%rd278, %r387;
	add.s64 	%rd279, %rd41, %rd278;
	ld.global.nc.u8 	%rs81, [%rd279+1664];
	cvt.u32.u8 	%r388, %rs81;
	ld.global.nc.u8 	%rs82, [%rd279+1152];
	cvt.u32.u8 	%r389, %rs82;
	prmt.b32 	%r390, %r389, %r388, 0x3340U;
	ld.global.nc.u8 	%rs83, [%rd279+640];
	cvt.u32.u8 	%r391, %rs83;
	ld.global.nc.u8 	%rs84, [%rd279+128];
	cvt.u32.u8 	%r392, %rs84;
	prmt.b32 	%r393, %r392, %r391, 0x3340U;
	prmt.b32 	%r394, %r393, %r390, 0x5410U;
	mov.b32 	%r395, 0;
	dp4a.s32.s32 	%r396, %r394, %r382, %r395;
	ld.global.nc.u8 	%rs85, [%rd279+3712];
	cvt.u32.u8 	%r397, %rs85;
	ld.global.nc.u8 	%rs86, [%rd279+3200];
	cvt.u32.u8 	%r398, %rs86;
	prmt.b32 	%r399, %r398, %r397, 0x3340U;
	ld.global.nc.u8 	%rs87, [%rd279+2688];
	cvt.u32.u8 	%r400, %rs87;
	ld.global.nc.u8 	%rs88, [%rd279+2176];
	cvt.u32.u8 	%r401, %rs88;
	prmt.b32 	%r402, %r401, %r400, 0x3340U;
	prmt.b32 	%r403, %r402, %r399, 0x5410U;
	dp4a.s32.s32 	%r404, %r403, %r383, %r396;
	ld.global.nc.u8 	%rs89, [%rd279+5760];
	cvt.u32.u8 	%r405, %rs89;
	ld.global.nc.u8 	%rs90, [%rd279+5248];
	cvt.u32.u8 	%r406, %rs90;
	prmt.b32 	%r407, %r406, %r405, 0x3340U;
	ld.global.nc.u8 	%rs91, [%rd279+4736];
	cvt.u32.u8 	%r408, %rs91;
	ld.global.nc.u8 	%rs92, [%rd279+4224];
	cvt.u32.u8 	%r409, %rs92;
	prmt.b32 	%r410, %r409, %r408, 0x3340U;
	prmt.b32 	%r411, %r410, %r407, 0x5410U;
	dp4a.s32.s32 	%r412, %r411, %r384, %r404;
	ld.global.nc.u8 	%rs93, [%rd279+7808];
	cvt.u32.u8 	%r413, %rs93;
	ld.global.nc.u8 	%rs94, [%rd279+7296];
	cvt.u32.u8 	%r414, %rs94;
	prmt.b32 	%r415, %r414, %r413, 0x3340U;
	ld.global.nc.u8 	%rs95, [%rd279+6784];
	cvt.u32.u8 	%r416, %rs95;
	ld.global.nc.u8 	%rs96, [%rd279+6272];
	cvt.u32.u8 	%r417, %rs96;
	prmt.b32 	%r418, %r417, %r416, 0x3340U;
	prmt.b32 	%r419, %r418, %r415, 0x5410U;
	dp4a.s32.s32 	%r420, %r419, %r385, %r412;
	cvt.s64.s32 	%rd280, %r420;
	add.s64 	%rd497, %rd280, %rd497;
	add.s32 	%r696, %r696, 16;
	setp.ne.s32 	%p46, %r696, 128;
	@%p46 bra 	$L__BB0_83;
	shr.s64 	%rd282, %rd497, 8;
	max.s64 	%rd283, %rd282, -127;
	min.s64 	%rd284, %rd283, 127;
	st.local.u8 	[%rd44+1], %rd284;
	mov.b64 	%rd498, 0;
	mov.b32 	%r697, 0;
$L__BB0_85:
	mov.u32 	%r422, s_mem;
	add.s32 	%r423, %r422, %r697;
	ld.shared.v4.b32 	{%r424, %r425, %r426, %r427}, [%r423];
	shl.b32 	%r428, %r697, 9;
	add.s32 	%r429, %r428, %r694;
	cvt.u64.u32 	%rd285, %r429;
	add.s64 	%rd286, %rd41, %rd285;
	ld.global.nc.u8 	%rs97, [%rd286+1792];
	cvt.u32.u8 	%r430, %rs97;
	ld.global.nc.u8 	%rs98, [%rd286+1280];
	cvt.u32.u8 	%r431, %rs98;
	prmt.b32 	%r432, %r431, %r430, 0x3340U;
	ld.global.nc.u8 	%rs99, [%rd286+768];
	cvt.u32.u8 	%r433, %rs99;
	ld.global.nc.u8 	%rs100, [%rd286+256];
	cvt.u32.u8 	%r434, %rs100;
	prmt.b32 	%r435, %r434, %r433, 0x3340U;
	prmt.b32 	%r436, %r435, %r432, 0x5410U;
	mov.b32 	%r437, 0;
	dp4a.s32.s32 	%r438, %r436, %r424, %r437;
	ld.global.nc.u8 	%rs101, [%rd286+3840];
	cvt.u32.u8 	%r439, %rs101;
	ld.global.nc.u8 	%rs102, [%rd286+3328];
	cvt.u32.u8 	%r440, %rs102;
	prmt.b32 	%r441, %r440, %r439, 0x3340U;
	ld.global.nc.u8 	%rs103, [%rd286+2816];
	cvt.u32.u8 	%r442, %rs103;
	ld.global.nc.u8 	%rs104, [%rd286+2304];
	cvt.u32.u8 	%r443, %rs104;
	prmt.b32 	%r444, %r443, %r442, 0x3340U;
	prmt.b32 	%r445, %r444, %r441, 0x5410U;
	dp4a.s32.s32 	%r446, %r445, %r425, %r438;
	ld.global.nc.u8 	%rs105, [%rd286+5888];
	cvt.u32.u8 	%r447, %rs105;
	ld.global.nc.u8 	%rs106, [%rd286+5376];
	cvt.u32.u8 	%r448, %rs106;
	prmt.b32 	%r449, %r448, %r447, 0x3340U;
	ld.global.nc.u8 	%rs107, [%rd286+4864];
	cvt.u32.u8 	%r450, %rs107;
	ld.global.nc.u8 	%rs108, [%rd286+4352];
	cvt.u32.u8 	%r451, %rs108;
	prmt.b32 	%r452, %r451, %r450, 0x3340U;
	prmt.b32 	%r453, %r452, %r449, 0x5410U;
	dp4a.s32.s32 	%r454, %r453, %r426, %r446;
	ld.global.nc.u8 	%rs109, [%rd286+7936];
	cvt.u32.u8 	%r455, %rs109;
	ld.global.nc.u8 	%rs110, [%rd286+7424];
	cvt.u32.u8 	%r456, %rs110;
	prmt.b32 	%r457, %r456, %r455, 0x3340U;
	ld.global.nc.u8 	%rs111, [%rd286+6912];
	cvt.u32.u8 	%r458, %rs111;
	ld.global.nc.u8 	%rs112, [%rd286+6400];
	cvt.u32.u8 	%r459, %rs112;
	prmt.b32 	%r460, %r459, %r458, 0x3340U;
	prmt.b32 	%r461, %r460, %r457, 0x5410U;
	dp4a.s32.s32 	%r462, %r461, %r427, %r454;
	cvt.s64.s32 	%rd287, %r462;
	add.s64 	%rd498, %rd287, %rd498;
	add.s32 	%r697, %r697, 16;
	setp.ne.s32 	%p47, %r697, 128;
	@%p47 bra 	$L__BB0_85;
	shr.s64 	%rd289, %rd498, 8;
	max.s64 	%rd290, %rd289, -127;
	min.s64 	%rd291, %rd290, 127;
	st.local.u8 	[%rd44+2], %rd291;
	mov.b64 	%rd499, 0;
	mov.b32 	%r698, 0;
$L__BB0_87:
	mov.u32 	%r464, s_mem;
	add.s32 	%r465, %r464, %r698;
	ld.shared.v4.b32 	{%r466, %r467, %r468, %r469}, [%r465];
	shl.b32 	%r470, %r698, 9;
	add.s32 	%r471, %r470, %r694;
	cvt.u64.u32 	%rd292, %r471;
	add.s64 	%rd293, %rd41, %rd292;
	ld.global.nc.u8 	%rs113, [%rd293+1920];
	cvt.u32.u8 	%r472, %rs113;
	ld.global.nc.u8 	%rs114, [%rd293+1408];
	cvt.u32.u8 	%r473, %rs114;
	prmt.b32 	%r474, %r473, %r472, 0x3340U;
	ld.global.nc.u8 	%rs115, [%rd293+896];
	cvt.u32.u8 	%r475, %rs115;
	ld.global.nc.u8 	%rs116, [%rd293+384];
	cvt.u32.u8 	%r476, %rs116;
	prmt.b32 	%r477, %r476, %r475, 0x3340U;
	prmt.b32 	%r478, %r477, %r474, 0x5410U;
	mov.b32 	%r479, 0;
	dp4a.s32.s32 	%r480, %r478, %r466, %r479;
	ld.global.nc.u8 	%rs117, [%rd293+3968];
	cvt.u32.u8 	%r481, %rs117;
	ld.global.nc.u8 	%rs118, [%rd293+3456];
	cvt.u32.u8 	%r482, %rs118;
	prmt.b32 	%r483, %r482, %r481, 0x3340U;
	ld.global.nc.u8 	%rs119, [%rd293+2944];
	cvt.u32.u8 	%r484, %rs119;
	ld.global.nc.u8 	%rs120, [%rd293+2432];
	cvt.u32.u8 	%r485, %rs120;
	prmt.b32 	%r486, %r485, %r484, 0x3340U;
	prmt.b32 	%r487, %r486, %r483, 0x5410U;
	dp4a.s32.s32 	%r488, %r487, %r467, %r480;
	ld.global.nc.u8 	%rs121, [%rd293+6016];
	cvt.u32.u8 	%r489, %rs121;
	ld.global.nc.u8 	%rs122, [%rd293+5504];
	cvt.u32.u8 	%r490, %rs122;
	prmt.b32 	%r491, %r490, %r489, 0x3340U;
	ld.global.nc.u8 	%rs123, [%rd293+4992];
	cvt.u32.u8 	%r492, %rs123;
	ld.global.nc.u8 	%rs124, [%rd293+4480];
	cvt.u32.u8 	%r493, %rs124;
	prmt.b32 	%r494, %r493, %r492, 0x3340U;
	prmt.b32 	%r495, %r494, %r491, 0x5410U;
	dp4a.s32.s32 	%r496, %r495, %r468, %r488;
	ld.global.nc.u8 	%rs125, [%rd293+8064];
	cvt.u32.u8 	%r497, %rs125;
	ld.global.nc.u8 	%rs126, [%rd293+7552];
	cvt.u32.u8 	%r498, %rs126;
	prmt.b32 	%r499, %r498, %r497, 0x3340U;
	ld.global.nc.u8 	%rs127, [%rd293+7040];
	cvt.u32.u8 	%r500, %rs127;
	ld.global.nc.u8 	%rs128, [%rd293+6528];
	cvt.u32.u8 	%r501, %rs128;
	prmt.b32 	%r502, %r501, %r500, 0x3340U;
	prmt.b32 	%r503, %r502, %r499, 0x5410U;
	dp4a.s32.s32 	%r504, %r503, %r469, %r496;
	cvt.s64.s32 	%rd294, %r504;
	add.s64 	%rd499, %rd294, %rd499;
	add.s32 	%r698, %r698, 16;
	setp.ne.s32 	%p48, %r698, 128;
	@%p48 bra 	$L__BB0_87;
	shr.s64 	%rd295, %rd499, 8;
	max.s64 	%rd296, %rd295, -127;
	min.s64 	%rd297, %rd296, 127;
	st.local.u8 	[%rd44+3], %rd297;
	add.s32 	%r694, %r694, %r13;
	setp.lt.u32 	%p49, %r694, 128;
	@%p49 bra 	$L__BB0_80;
$L__BB0_89:
	setp.gt.u32 	%p50, %r1, 127;
	bar.sync 	0;
	@%p50 bra 	$L__BB0_92;
	mov.u32 	%r699, %r1;
$L__BB0_91:
	sub.s32 	%r505, %r699, %r1;
	div.u32 	%r506, %r505, %r13;
	mul.wide.u32 	%rd298, %r506, 4;
	add.s64 	%rd299, %rd4, %rd298;
	ld.local.u32 	%r507, [%rd299];
	bfe.u32 	%r508, %r507, 0, 8;
	bfe.u32 	%r509, %r507, 8, 8;
	bfe.u32 	%r510, %r507, 16, 8;
	bfe.u32 	%r511, %r507, 24, 8;
	mov.u32 	%r512, s_mem;
	add.s32 	%r513, %r512, %r699;
	st.shared.u8 	[%r513], %r508;
	st.shared.u8 	[%r513+128], %r509;
	st.shared.u8 	[%r513+256], %r510;
	st.shared.u8 	[%r513+384], %r511;
	add.s32 	%r699, %r699, %r13;
	setp.lt.u32 	%p51, %r699, 128;
	@%p51 bra 	$L__BB0_91;
$L__BB0_92:
	setp.gt.u32 	%p52, %r1, 127;
	bar.sync 	0;
	@%p52 bra 	$L__BB0_97;
	shl.b32 	%r78, %r682, 17;
	mov.u32 	%r700, %r1;
$L__BB0_94:
	mov.b64 	%rd500, 0;
	mov.b32 	%r701, 0;
	add.s32 	%r520, %r700, %r78;
$L__BB0_95:
	mov.u32 	%r515, s_mem;
	add.s32 	%r516, %r515, %r701;
	ld.shared.v2.b32 	{%r517, %r518}, [%r516];
	shl.b32 	%r519, %r701, 7;
	cvt.u64.u32 	%rd301, %r519;
	cvt.u64.u32 	%rd302, %r520;
	add.s64 	%rd303, %rd301, %rd302;
	add.s64 	%rd304, %rd1, %rd303;
	ld.global.nc.u8 	%rs129, [%rd304+361856];
	cvt.u32.u8 	%r521, %rs129;
	ld.global.nc.u8 	%rs130, [%rd304+361728];
	cvt.u32.u8 	%r522, %rs130;
	prmt.b32 	%r523, %r522, %r521, 0x3340U;
	ld.global.nc.u8 	%rs131, [%rd304+361600];
	cvt.u32.u8 	%r524, %rs131;
	ld.global.nc.u8 	%rs132, [%rd304+361472];
	cvt.u32.u8 	%r525, %rs132;
	prmt.b32 	%r526, %r525, %r524, 0x3340U;
	prmt.b32 	%r527, %r526, %r523, 0x5410U;
	mov.b32 	%r528, 0;
	dp4a.s32.s32 	%r529, %r527, %r517, %r528;
	ld.global.nc.u8 	%rs133, [%rd304+362368];
	cvt.u32.u8 	%r530, %rs133;
	ld.global.nc.u8 	%rs134, [%rd304+362240];
	cvt.u32.u8 	%r531, %rs134;
	prmt.b32 	%r532, %r531, %r530, 0x3340U;
	ld.global.nc.u8 	%rs135, [%rd304+362112];
	cvt.u32.u8 	%r533, %rs135;
	ld.global.nc.u8 	%rs136, [%rd304+361984];
	cvt.u32.u8 	%r534, %rs136;
	prmt.b32 	%r535, %r534, %r533, 0x3340U;
	prmt.b32 	%r536, %r535, %r532, 0x5410U;
	dp4a.s32.s32 	%r537, %r536, %r518, %r529;
	cvt.s64.s32 	%rd305, %r537;
	add.s64 	%rd500, %rd305, %rd500;
	add.s32 	%r701, %r701, 8;
	setp.ne.s32 	%p53, %r701, 512;
	@%p53 bra 	$L__BB0_95;
	shr.s64 	%rd306, %rd500, 9;
	sub.s32 	%r538, %r700, %r1;
	div.u32 	%r539, %r538, %r13;
	cvt.u64.u32 	%rd307, %r539;
	add.s64 	%rd308, %rd3, %rd307;
	ld.local.s8 	%rd309, [%rd308];
	add.s64 	%rd310, %rd306, %rd309;
	max.s64 	%rd311, %rd310, -127;
	min.s64 	%rd312, %rd311, 127;
	add.s32 	%r541, %r515, %r700;
	st.shared.u8 	[%r541], %rd312;
	add.s32 	%r700, %r700, %r13;
	setp.lt.u32 	%p54, %r700, 128;
	@%p54 bra 	$L__BB0_94;
$L__BB0_97:
	bar.sync 	0;
	add.s32 	%r682, %r682, 1;
	setp.eq.s32 	%p55, %r682, 4;
	@%p55 bra 	$L__BB0_29;
	bra.uni 	$L__BB0_19;
$L__BB0_98:
	div.s64 	%rd505, %rd63, %rd62;
$L__BB0_99:
	setp.eq.s32 	%p68, %r18, 0;
	max.s64 	%rd360, %rd505, -127;
	min.s64 	%rd361, %rd360, 127;
	st.shared.u8 	[%r19], %rd361;
	mov.u32 	%r705, %r16;
	@%p68 bra 	$L__BB0_108;
	ld.shared.s8 	%r572, [%r20];
	ld.global.nc.u8 	%rs152, [%rd6+854016];
	cvt.s32.s8 	%r573, %rs152;
	mul.wide.s32 	%rd67, %r573, %r572;
	or.b64  	%rd362, %rd67, %rd62;
	and.b64  	%rd363, %rd362, -4294967296;
	setp.ne.s64 	%p69, %rd363, 0;
	@%p69 bra 	$L__BB0_102;
	cvt.u32.u64 	%r574, %rd62;
	cvt.u32.u64 	%r575, %rd67;
	div.u32 	%r576, %r575, %r574;
	cvt.u64.u32 	%rd506, %r576;
	bra.uni 	$L__BB0_103;
$L__BB0_102:
	div.s64 	%rd506, %rd67, %rd62;
$L__BB0_103:
	setp.eq.s32 	%p70, %r18, 1;
	max.s64 	%rd364, %rd506, -127;
	min.s64 	%rd365, %rd364, 127;
	st.shared.u8 	[%r20], %rd365;
	mov.u32 	%r705, %r21;
	@%p70 bra 	$L__BB0_108;
	ld.shared.s8 	%r577, [%r22];
	cvt.s64.s32 	%rd366, %r13;
	add.s64 	%rd367, %rd6, %rd366;
	ld.global.nc.u8 	%rs153, [%rd367+854016];
	cvt.s32.s8 	%r578, %rs153;
	mul.wide.s32 	%rd71, %r578, %r577;
	or.b64  	%rd368, %rd71, %rd62;
	and.b64  	%rd369, %rd368, -4294967296;
	setp.ne.s64 	%p71, %rd369, 0;
	@%p71 bra 	$L__BB0_106;
	cvt.u32.u64 	%r579, %rd62;
	cvt.u32.u64 	%r580, %rd71;
	div.u32 	%r581, %r580, %r579;
	cvt.u64.u32 	%rd507, %r581;
	bra.uni 	$L__BB0_107;
$L__BB0_106:
	div.s64 	%rd507, %rd71, %rd62;
$L__BB0_107:
	add.s32 	%r705, %r21, %r13;
	max.s64 	%rd370, %rd507, -127;
	min.s64 	%rd371, %rd370, 127;
	st.shared.u8 	[%r22], %rd371;
$L__BB0_108:
	setp.lt.u32 	%p72, %r17, 3;
	@%p72 bra 	$L__BB0_122;
$L__BB0_109:
	mov.u32 	%r582, s_mem;
	add.s32 	%r94, %r582, %r705;
	ld.shared.s8 	%r583, [%r94];
	cvt.u64.u32 	%rd372, %r705;
	add.s64 	%rd373, %rd1, %rd372;
	ld.global.nc.u8 	%rs154, [%rd373+854016];
	cvt.s32.s8 	%r584, %rs154;
	mul.wide.s32 	%rd75, %r584, %r583;
	or.b64  	%rd374, %rd75, %rd62;
	and.b64  	%rd375, %rd374, -4294967296;
	setp.ne.s64 	%p73, %rd375, 0;
	@%p73 bra 	$L__BB0_111;
	cvt.u32.u64 	%r585, %rd62;
	cvt.u32.u64 	%r586, %rd75;
	div.u32 	%r587, %r586, %r585;
	cvt.u64.u32 	%rd508, %r587;
	bra.uni 	$L__BB0_112;
$L__BB0_111:
	div.s64 	%rd508, %rd75, %rd62;
$L__BB0_112:
	max.s64 	%rd376, %rd508, -127;
	min.s64 	%rd377, %rd376, 127;
	st.shared.u8 	[%r94], %rd377;
	add.s32 	%r95, %r705, %r13;
	add.s32 	%r96, %r94, %r13;
	ld.shared.s8 	%r588, [%r96];
	cvt.u64.u32 	%rd378, %r95;
	add.s64 	%rd379, %rd1, %rd378;
	ld.global.nc.u8 	%rs155, [%rd379+854016];
	cvt.s32.s8 	%r589, %rs155;
	mul.wide.s32 	%rd79, %r589, %r588;
	or.b64  	%rd380, %rd79, %rd62;
	and.b64  	%rd381, %rd380, -4294967296;
	setp.ne.s64 	%p74, %rd381, 0;
	@%p74 bra 	$L__BB0_114;
	cvt.u32.u64 	%r590, %rd62;
	cvt.u32.u64 	%r591, %rd79;
	div.u32 	%r592, %r591, %r590;
	cvt.u64.u32 	%rd509, %r592;
	bra.uni 	$L__BB0_115;
$L__BB0_114:
	div.s64 	%rd509, %rd79, %rd62;
$L__BB0_115:
	max.s64 	%rd382, %rd509, -127;
	min.s64 	%rd383, %rd382, 127;
	st.shared.u8 	[%r96], %rd383;
	add.s32 	%r97, %r95, %r13;
	add.s32 	%r98, %r96, %r13;
	ld.shared.s8 	%r593, [%r98];
	cvt.u64.u32 	%rd384, %r97;
	add.s64 	%rd385, %rd1, %rd384;
	ld.global.nc.u8 	%rs156, [%rd385+854016];
	cvt.s32.s8 	%r594, %rs156;
	mul.wide.s32 	%rd83, %r594, %r593;
	or.b64  	%rd386, %rd83, %rd62;
	and.b64  	%rd387, %rd386, -4294967296;
	setp.ne.s64 	%p75, %rd387, 0;
	@%p75 bra 	$L__BB0_117;
	cvt.u32.u64 	%r595, %rd62;
	cvt.u32.u64 	%r596, %rd83;
	div.u32 	%r597, %r596, %r595;
	cvt.u64.u32 	%rd510, %r597;
	bra.uni 	$L__BB0_118;
$L__BB0_117:
	div.s64 	%rd510, %rd83, %rd62;
$L__BB0_118:
	max.s64 	%rd388, %rd510, -127;
	min.s64 	%rd389, %rd388, 127;
	st.shared.u8 	[%r98], %rd389;
	add.s32 	%r99, %r97, %r13;
	add.s32 	%r100, %r98, %r13;
	ld.shared.s8 	%r598, [%r100];
	cvt.u64.u32 	%rd390, %r99;
	add.s64 	%rd391, %rd1, %rd390;
	ld.global.nc.u8 	%rs157, [%rd391+854016];
	cvt.s32.s8 	%r599, %rs157;
	mul.wide.s32 	%rd87, %r599, %r598;
	or.b64  	%rd392, %rd87, %rd62;
	and.b64  	%rd393, %rd392, -4294967296;
	setp.ne.s64 	%p76, %rd393, 0;
	@%p76 bra 	$L__BB0_120;
	cvt.u32.u64 	%r600, %rd62;
	cvt.u32.u64 	%r601, %rd87;
	div.u32 	%r602, %r601, %r600;
	cvt.u64.u32 	%rd511, %r602;
	bra.uni 	$L__BB0_121;
$L__BB0_120:
	div.s64 	%rd511, %rd87, %rd62;
$L__BB0_121:
	max.s64 	%rd394, %rd511, -127;
	min.s64 	%rd395, %rd394, 127;
	st.shared.u8 	[%r100], %rd395;
	add.s32 	%r705, %r99, %r13;
	setp.lt.u32 	%p77, %r705, 128;
	@%p77 bra 	$L__BB0_109;
$L__BB0_122:
	setp.gt.u32 	%p78, %r1, 255;
	bar.sync 	0;
	@%p78 bra 	$L__BB0_127;
	mov.u32 	%r707, %r1;
$L__BB0_124:
	mov.b64 	%rd512, 0;
	mov.b32 	%r708, 0;
$L__BB0_125:
	mov.u32 	%r604, s_mem;
	add.s32 	%r605, %r604, %r708;
	ld.shared.v2.b32 	{%r606, %r607}, [%r605];
	shl.b32 	%r608, %r708, 8;
	add.s32 	%r609, %r608, %r707;
	cvt.u64.u32 	%rd397, %r609;
	add.s64 	%rd398, %rd1, %rd397;
	ld.global.nc.u8 	%rs158, [%rd398+820992];
	cvt.u32.u8 	%r610, %rs158;
	ld.global.nc.u8 	%rs159, [%rd398+820736];
	cvt.u32.u8 	%r611, %rs159;
	prmt.b32 	%r612, %r611, %r610, 0x3340U;
	ld.global.nc.u8 	%rs160, [%rd398+820480];
	cvt.u32.u8 	%r613, %rs160;
	ld.global.nc.u8 	%rs161, [%rd398+820224];
	cvt.u32.u8 	%r614, %rs161;
	prmt.b32 	%r615, %r614, %r613, 0x3340U;
	prmt.b32 	%r616, %r615, %r612, 0x5410U;
	mov.b32 	%r617, 0;
	dp4a.s32.s32 	%r618, %r616, %r606, %r617;
	ld.global.nc.u8 	%rs162, [%rd398+822016];
	cvt.u32.u8 	%r619, %rs162;
	ld.global.nc.u8 	%rs163, [%rd398+821760];
	cvt.u32.u8 	%r620, %rs163;
	prmt.b32 	%r621, %r620, %r619, 0x3340U;
	ld.global.nc.u8 	%rs164, [%rd398+821504];
	cvt.u32.u8 	%r622, %rs164;
	ld.global.nc.u8 	%rs165, [%rd398+821248];
	cvt.u32.u8 	%r623, %rs165;
	prmt.b32 	%r624, %r623, %r622, 0x3340U;
	prmt.b32 	%r625, %r624, %r621, 0x5410U;
	dp4a.s32.s32 	%r626, %r625, %r607, %r618;
	cvt.s64.s32 	%rd399, %r626;
	add.s64 	%rd512, %rd399, %rd512;
	add.s32 	%r708, %r708, 8;
	setp.ne.s32 	%p79, %r708, 128;
	@%p79 bra 	$L__BB0_125;
	shr.s64 	%rd400, %rd512, 8;
	max.s64 	%rd401, %rd400, -127;
	min.s64 	%rd402, %rd401, 127;
	add.s32 	%r628, %r604, %r707;
	st.shared.u8 	[%r628+128], %rd402;
	add.s32 	%r707, %r707, %r13;
	setp.lt.u32 	%p80, %r707, 256;
	@%p80 bra 	$L__BB0_124;
$L__BB0_127:
	setp.lt.s32 	%p81, %r679, %r108;
	bar.sync 	0;
	@%p81 bra 	$L__BB0_146;
	setp.gt.u32 	%p82, %r1, 255;
	mov.b64 	%rd513, 0;
	@%p82 bra 	$L__BB0_130;
	ld.shared.s8 	%r629, [%r24+128];
	mul.wide.s32 	%rd404, %r629, 4;
	mov.u64 	%rd405, d_EXP2_TABLE;
	add.s64 	%rd406, %rd405, %rd404;
	ld.const.s32 	%rd513, [%rd406+512];
$L__BB0_130:
	setp.ne.s32 	%p83, %r173, 0;
	mov.b32 	%r630, 1;
	mov.b32 	%r643, 31;
	mov.b32 	%r644, -1;
	// begin inline asm
	{  .reg .u32 lo;  .reg .u32 hi;  .reg .pred p;  mov.b64 {lo, hi}, %rd513;  shfl.sync.down.b32 lo|p, lo, %r630, %r643, %r644;  shfl.sync.down.b32 hi|p, hi, %r630, %r643, %r644;  mov.b64 %rd407, {lo, hi};  @p add.s64 %rd407, %rd407, %rd513;}
	// end inline asm
	mov.b32 	%r633, 2;
	// begin inline asm
	{  .reg .u32 lo;  .reg .u32 hi;  .reg .pred p;  mov.b64 {lo, hi}, %rd407;  shfl.sync.down.b32 lo|p, lo, %r633, %r643, %r644;  shfl.sync.down.b32 hi|p, hi, %r633, %r643, %r644;  mov.b64 %rd409, {lo, hi};  @p add.s64 %rd409, %rd409, %rd407;}
	// end inline asm
	mov.b32 	%r636, 4;
	// begin inline asm
	{  .reg .u32 lo;  .reg .u32 hi;  .reg .pred p;  mov.b64 {lo, hi}, %rd409;  shfl.sync.down.b32 lo|p, lo, %r636, %r643, %r644;  shfl.sync.down.b32 hi|p, hi, %r636, %r643, %r644;  mov.b64 %rd411, {lo, hi};  @p add.s64 %rd411, %rd411, %rd409;}
	// end inline asm
	mov.b32 	%r639, 8;
	// begin inline asm
	{  .reg .u32 lo;  .reg .u32 hi;  .reg .pred p;  mov.b64 {lo, hi}, %rd411;  shfl.sync.down.b32 lo|p, lo, %r639, %r643, %r644;  shfl.sync.down.b32 hi|p, hi, %r639, %r643, %r644;  mov.b64 %rd413, {lo, hi};  @p add.s64 %rd413, %rd413, %rd411;}
	// end inline asm
	mov.b32 	%r642, 16;
	// begin inline asm
	{  .reg .u32 lo;  .reg .u32 hi;  .reg .pred p;  mov.b64 {lo, hi}, %rd413;  shfl.sync.down.b32 lo|p, lo, %r642, %r643, %r644;  shfl.sync.down.b32 hi|p, hi, %r642, %r643, %r644;  mov.b64 %rd415, {lo, hi};  @p add.s64 %rd415, %rd415, %rd413;}
	// end inline asm
	@%p83 bra 	$L__BB0_132;
	st.shared.u64 	[%r14], %rd415;
$L__BB0_132:
	setp.ne.s32 	%p84, %r1, 0;
	bar.sync 	0;
	@%p84 bra 	$L__BB0_134;
	ld.shared.v2.u64 	{%rd417, %rd418}, [_ZZ24generate_sequence_kernelPK8EggModeljPKhiiPhE12temp_storage+16];
	add.s64 	%rd419, %rd417, %rd415;
	add.s64 	%rd420, %rd419, %rd418;
	ld.shared.v2.u64 	{%rd421, %rd422}, [_ZZ24generate_sequence_kernelPK8EggModeljPKhiiPhE12temp_storage+32];
	add.s64 	%rd423, %rd420, %rd421;
	add.s64 	%rd424, %rd423, %rd422;
	ld.shared.v2.u64 	{%rd425, %rd426}, [_ZZ24generate_sequence_kernelPK8EggModeljPKhiiPhE12temp_storage+48];
	add.s64 	%rd427, %rd424, %rd425;
	add.s64 	%rd428, %rd427, %rd426;
	ld.shared.u64 	%rd429, [_ZZ24generate_sequence_kernelPK8EggModeljPKhiiPhE12temp_storage+64];
	add.s64 	%rd430, %rd428, %rd429;
	st.shared.u64 	[_ZZ24generate_sequence_kernelPK8EggModeljPKhiiPhE10shared_sum], %rd430;
$L__BB0_134:
	bar.sync 	0;
	ld.shared.u64 	%rd96, [_ZZ24generate_sequence_kernelPK8EggModeljPKhiiPhE10shared_sum];
	setp.lt.s64 	%p85, %rd96, 1;
	mov.b64 	%rd514, 0;
	@%p85 bra 	$L__BB0_138;
	mad.lo.s32 	%r645, %r679, 222, %r107;
	shr.u32 	%r646, %r645, 16;
	xor.b32  	%r647, %r646, %r645;
	mul.lo.s32 	%r648, %r647, -2048144789;
	shr.u32 	%r649, %r648, 13;
	xor.b32  	%r650, %r649, %r648;
	mul.lo.s32 	%r651, %r650, -1028477387;
	shr.u32 	%r652, %r651, 16;
	xor.b32  	%r653, %r652, %r651;
	cvt.u64.u32 	%rd97, %r653;
	and.b64  	%rd432, %rd96, -4294967296;
	setp.ne.s64 	%p86, %rd432, 0;
	@%p86 bra 	$L__BB0_137;
	cvt.u32.u64 	%r654, %rd96;
	cvt.u32.u64 	%r655, %rd97;
	rem.u32 	%r656, %r655, %r654;
	cvt.u64.u32 	%rd514, %r656;
	bra.uni 	$L__BB0_138;
$L__BB0_137:
	rem.u64 	%rd514, %rd97, %rd96;
$L__BB0_138:
	setp.gt.u32 	%p87, %r1, 31;
	st.shared.u64 	[%r15], %rd513;
	bar.sync 	0;
	@%p87 bra 	$L__BB0_141;
	setp.ne.s32 	%p88, %r1, 31;
	setp.eq.s32 	%p89, %r1, 0;
	ld.shared.u64 	%rd448, [%r25];
	ld.shared.u64 	%rd449, [%r25+8];
	ld.shared.u64 	%rd450, [%r25+16];
	ld.shared.u64 	%rd451, [%r25+24];
	ld.shared.u64 	%rd452, [%r25+32];
	ld.shared.u64 	%rd453, [%r25+40];
	ld.shared.u64 	%rd454, [%r25+48];
	ld.shared.u64 	%rd455, [%r25+56];
	add.s64 	%rd456, %rd449, %rd448;
	add.s64 	%rd457, %rd456, %rd450;
	add.s64 	%rd458, %rd457, %rd451;
	add.s64 	%rd459, %rd458, %rd452;
	add.s64 	%rd460, %rd459, %rd453;
	add.s64 	%rd461, %rd460, %rd454;
	add.s64 	%rd435, %rd461, %rd455;
	mov.b32 	%r657, 1;
	mov.b32 	%r670, 0;
	mov.b32 	%r671, -1;
	// begin inline asm
	{  .reg .s64 r0;  .reg .u32 lo;  .reg .u32 hi;  .reg .pred p;  mov.b64 {lo, hi}, %rd435;  shfl.sync.up.b32 lo|p, lo, %r657, %r670, %r671;  shfl.sync.up.b32 hi|p, hi, %r657, %r670, %r671;  mov.b64 r0, {lo, hi};  @p add.s64 r0, r0, %rd435;  mov.s64 %rd433, r0;}
	// end inline asm
	mov.b32 	%r660, 2;
	// begin inline asm
	{  .reg .s64 r0;  .reg .u32 lo;  .reg .u32 hi;  .reg .pred p;  mov.b64 {lo, hi}, %rd433;  shfl.sync.up.b32 lo|p, lo, %r660, %r670, %r671;  shfl.sync.up.b32 hi|p, hi, %r660, %r670, %r671;  mov.b64 r0, {lo, hi};  @p add.s64 r0, r0, %rd433;  mov.s64 %rd436, r0;}
	// end inline asm
	mov.b32 	%r663, 4;
	// begin inline asm
	{  .reg .s64 r0;  .reg .u32 lo;  .reg .u32 hi;  .reg .pred p;  mov.b64 {lo, hi}, %rd436;  shfl.sync.up.b32 lo|p, lo, %r663, %r670, %r671;  shfl.sync.up.b32 hi|p, hi, %r663, %r670, %r671;  mov.b64 r0, {lo, hi};  @p add.s64 r0, r0, %rd436;  mov.s64 %rd439, r0;}
	// end inline asm
	mov.b32 	%r666, 8;
	// begin inline asm
	{  .reg .s64 r0;  .reg .u32 lo;  .reg .u32 hi;  .reg .pred p;  mov.b64 {lo, hi}, %rd439;  shfl.sync.up.b32 lo|p, lo, %r666, %r670, %r671;  shfl.sync.up.b32 hi|p, hi, %r666, %r670, %r671;  mov.b64 r0, {lo, hi};  @p add.s64 r0, r0, %rd439;  mov.s64 %rd442, r0;}
	// end inline asm
	mov.b32 	%r669, 16;
	// begin inline asm
	{  .reg .s64 r0;  .reg .u32 lo;  .reg .u32 hi;  .reg .pred p;  mov.b64 {lo, hi}, %rd442;  shfl.sync.up.b32 lo|p, lo, %r669, %r670, %r671;  shfl.sync.up.b32 hi|p, hi, %r669, %r670, %r671;  mov.b64 r0, {lo, hi};  @p add.s64 r0, r0, %rd442;  mov.s64 %rd445, r0;}
	// end inline asm
	sub.s64 	%rd462, %rd445, %rd435;
	ld.shared.u64 	%rd463, [%r25];
	ld.shared.u64 	%rd464, [%r25+8];
	ld.shared.u64 	%rd465, [%r25+16];
	ld.shared.u64 	%rd466, [%r25+24];
	ld.shared.u64 	%rd467, [%r25+32];
	ld.shared.u64 	%rd468, [%r25+40];
	ld.shared.u64 	%rd469, [%r25+48];
	ld.shared.u64 	%rd470, [%r25+56];
	selp.b64 	%rd471, 0, %rd462, %p89;
	add.s64 	%rd472, %rd463, %rd471;
	add.s64 	%rd473, %rd464, %rd472;
	add.s64 	%rd474, %rd465, %rd473;
	add.s64 	%rd475, %rd466, %rd474;
	add.s64 	%rd476, %rd467, %rd475;
	add.s64 	%rd477, %rd468, %rd476;
	add.s64 	%rd478, %rd469, %rd477;
	add.s64 	%rd479, %rd470, %rd478;
	st.shared.u64 	[%r25], %rd472;
	st.shared.u64 	[%r25+8], %rd473;
	st.shared.u64 	[%r25+16], %rd474;
	st.shared.u64 	[%r25+24], %rd475;
	st.shared.u64 	[%r25+32], %rd476;
	st.shared.u64 	[%r25+40], %rd477;
	st.shared.u64 	[%r25+48], %rd478;
	st.shared.u64 	[%r25+56], %rd479;
	@%p88 bra 	$L__BB0_141;
	st.shared.u64 	[_ZZ24generate_sequence_kernelPK8EggModeljPKhiiPhE12temp_storage+2320], %rd445;
$L__BB0_141:
	bar.sync 	0;
	ld.shared.u64 	%rd102, [%r15];
	@%p84 bra 	$L__BB0_143;
	mov.b32 	%r672, 255;
	st.shared.u32 	[_ZZ24generate_sequence_kernelPK8EggModeljPKhiiPhE14selected_token], %r672;
$L__BB0_143:
	bar.sync 	0;
	setp.le.s64 	%p91, %rd102, %rd514;
	sub.s64 	%rd482, %rd102, %rd513;
	setp.gt.s64 	%p92, %rd482, %rd514;
	or.pred  	%p93, %p91, %p92;
	@%p93 bra 	$L__BB0_145;
	atom.shared.min.s32 	%r673, [_ZZ24generate_sequence_kernelPK8EggModeljPKhiiPhE14selected_token], %r1;
$L__BB0_145:
	bar.sync 	0;
	ld.shared.u8 	%rs167, [_ZZ24generate_sequence_kernelPK8EggModeljPKhiiPhE14selected_token];
	sub.s32 	%r674, %r679, %r108;
	cvt.s64.s32 	%rd483, %r674;
	add.s64 	%rd484, %rd8, %rd483;
	st.global.u8 	[%rd484], %rs167;
$L__BB0_146:
	add.s32 	%r679, %r679, 1;
	setp.ne.s32 	%p94, %r679, %r12;
	@%p94 bra 	$L__BB0_8;
$L__BB0_147:
	ret;

}
	// .globl	_Z21train_sequence_kernelPKhliPK8EggModelPaPij
.visible .entry _Z21train_sequence_kernelPKhliPK8EggModelPaPij(
	.param .u64 .ptr .align 1 _Z21train_sequence_kernelPKhliPK8EggModelPaPij_param_0,
	.param .u64 _Z21train_sequence_kernelPKhliPK8EggModelPaPij_param_1,
	.param .u32 _Z21train_sequence_kernelPKhliPK8EggModelPaPij_param_2,
	.param .u64 .ptr .align 1 _Z21train_sequence_kernelPKhliPK8EggModelPaPij_param_3,
	.param .u64 .ptr .align 1 _Z21train_sequence_kernelPKhliPK8EggModelPaPij_param_4,
	.param .u64 .ptr .align 1 _Z21train_sequence_kernelPKhliPK8EggModelPaPij_param_5,
	.param .u32 _Z21train_sequence_kernelPKhliPK8EggModelPaPij_param_6
)
.maxntid 256
{
	.local .align 16 .b8 	__local_depot1[32];
	.reg .b64 	%SP;
	.reg .b64 	%SPL;
	.reg .pred 	%p<134>;
	.reg .b16 	%rs<465>;
	.reg .b32 	%r<2334>;
	.reg .b64 	%rd<905>;

	mov.u64 	%SPL, __local_depot1;
	ld.param.u64 	%rd137, [_Z21train_sequence_kernelPKhliPK8EggModelPaPij_param_1];
	ld.param.u32 	%r117, [_Z21train_sequence_kernelPKhliPK8EggModelPaPij_param_2];
	ld.param.u64 	%rd140, [_Z21train_sequence_kernelPKhliPK8EggModelPaPij_param_3];
	ld.param.u64 	%rd138, [_Z21train_sequence_kernelPKhliPK8EggModelPaPij_param_4];
	ld.param.u32 	%r118, [_Z21train_sequence_kernelPKhliPK8EggModelPaPij_param_6];
	cvta.to.global.u64 	%rd1, %rd140;
	add.u64 	%rd2, %SPL, 0;
	mov.u32 	%r1, %tid.x;
	shr.u32 	%r2, %r1, 5;
	and.b32  	%r3, %r1, 31;
	mov.u32 	%r119, %ctaid.x;
	shl.b32 	%r120, %r119, 3;
	or.b32  	%r4, %r120, %r2;
	setp.gt.s32 	%p1, %r4, 65535;
	@%p1 bra 	$L__BB1_108;
	cvta.to.global.u64 	%rd142, %rd138;
	shl.b32 	%r5, %r2, 9;
	shl.b32 	%r121, %r4, 9;
	or.b32  	%r122, %r3, %r121;
	cvt.s64.s32 	%rd143, %r122;
	add.s64 	%rd3, %rd142, %rd143;
	ld.global.u8 	%r123, [%rd3+96];
	ld.global.u8 	%r124, [%rd3+64];
	prmt.b32 	%r125, %r124, %r123, 0x3340U;
	ld.global.u8 	%r126, [%rd3+32];
	ld.global.u8 	%r127, [%rd3];
	prmt.b32 	%r128, %r127, %r126, 0x3340U;
	prmt.b32 	%r129, %r128, %r125, 0x5410U;
	ld.global.u8 	%r130, [%rd3+192];
	ld.global.u8 	%r131, [%rd3+160];
	ld.global.u8 	%r132, [%rd3+128];
	ld.global.u8 	%r133, [%rd3+320];
	ld.global.u8 	%r134, [%rd3+288];
	ld.global.u8 	%r135, [%rd3+256];
	ld.global.u8 	%r136, [%rd3+448];
	ld.global.u8 	%r137, [%rd3+416];
	ld.global.u8 	%r138, [%rd3+384];
	st.local.u32 	[%rd2], %r129;
	prmt.b32 	%r139, %r132, %r131, 0x3340U;
	ld.global.u8 	%r140, [%rd3+224];
	prmt.b32 	%r141, %r130, %r140, 0x3340U;
	prmt.b32 	%r142, %r139, %r141, 0x5410U;
	st.local.u32 	[%rd2+8], %r142;
	prmt.b32 	%r143, %r135, %r134, 0x3340U;
	ld.global.u8 	%r144, [%rd3+352];
	prmt.b32 	%r145, %r133, %r144, 0x3340U;
	prmt.b32 	%r146, %r143, %r145, 0x5410U;
	st.local.u32 	[%rd2+16], %r146;
	prmt.b32 	%r147, %r138, %r137, 0x3340U;
	ld.global.u8 	%r148, [%rd3+480];
	prmt.b32 	%r149, %r136, %r148, 0x3340U;
	prmt.b32 	%r150, %r147, %r149, 0x5410U;
	st.local.u32 	[%rd2+24], %r150;
	shr.u32 	%r151, %r4, 31;
	add.s32 	%r152, %r4, %r151;
	shr.s32 	%r6, %r152, 1;
	cvt.s64.s32 	%rd144, %r6;
	shr.s64 	%rd145, %rd137, 63;
	shr.u64 	%rd146, %rd145, 49;
	add.s64 	%rd147, %rd137, %rd146;
	shr.s64 	%rd148, %rd147, 15;
	cvt.s64.s32 	%rd149, %r117;
	mad.lo.s64 	%rd4, %rd148, %rd144, %rd149;
	add.s64 	%rd5, %rd137, -256;
	or.b64  	%rd150, %rd4, %rd5;
	and.b64  	%rd151, %rd150, -4294967296;
	setp.ne.s64 	%p2, %rd151, 0;
	@%p2 bra 	$L__BB1_3;
	cvt.u32.u64 	%r153, %rd5;
	cvt.u32.u64 	%r154, %rd4;
	rem.u32 	%r155, %r154, %r153;
	cvt.u64.u32 	%rd854, %r155;
	bra.uni 	$L__BB1_4;
$L__BB1_3:
	rem.s64 	%rd854, %rd4, %rd5;
$L__BB1_4:
	mov.u32 	%r157, s_mem;
	add.s32 	%r7, %r157, %r5;
	and.b32  	%r158, %r1, 32;
	setp.eq.s32 	%p3, %r158, 0;
	selp.b64 	%rd9, 1, -1, %p3;
	add.s32 	%r8, %r118, %r6;
	add.s32 	%r9, %r7, %r3;
	or.b32  	%r10, %r3, 96;
	or.b32  	%r11, %r3, 64;
	or.b32  	%r12, %r3, 32;
	mov.b32 	%r2290, 0;
	mov.b64 	%rd855, 0;
$L__BB1_5:
	ld.param.u64 	%rd852, [_Z21train_sequence_kernelPKhliPK8EggModelPaPij_param_0];
	mul.lo.s32 	%r159, %r3, 1640531527;
	sub.s32 	%r2291, %r8, %r159;
	bar.warp.sync 	-1;
	cvt.u64.u32 	%rd153, %r2290;
	add.s64 	%rd154, %rd854, %rd153;
	cvta.to.global.u64 	%rd155, %rd852;
	add.s64 	%rd11, %rd155, %rd154;
	ld.global.nc.u8 	%rs29, [%rd11];
	cvt.u16.u8 	%rs30, %rs29;
	cvt.u32.u16 	%r160, %rs30;
	and.b32  	%r161, %r160, 255;
	mad.lo.s32 	%r162, %r161, -1640531527, %r8;
	shr.u32 	%r163, %r162, 16;
	xor.b32  	%r164, %r163, %r162;
	mul.lo.s32 	%r165, %r164, -2048144789;
	shr.u32 	%r166, %r165, 13;
	xor.b32  	%r167, %r166, %r165;
	mul.lo.s32 	%r168, %r167, -1028477387;
	shr.u32 	%r169, %r168, 16;
	xor.b32  	%r170, %r169, %r168;
	and.b32  	%r171, %r170, 1;
	setp.eq.b32 	%p4, %r171, 1;
	shr.u32 	%r172, %r170, 1;
	and.b32  	%r173, %r172, 31;
	neg.s32 	%r174, %r173;
	selp.b32 	%r175, %r173, %r174, %p4;
	cvt.s64.s32 	%rd156, %r175;
	mul.lo.s64 	%rd12, %rd156, %rd9;
	cvt.u64.u16 	%rd157, %rs30;
	and.b64  	%rd158, %rd157, 255;
	mov.u32 	%r176, %tid.x;
	and.b32  	%r177, %r176, 31;
	mul.wide.u32 	%rd159, %r177, 256;
	add.s64 	%rd160, %rd1, %rd159;
	add.s64 	%rd856, %rd160, %rd158;
	mov.u32 	%r2292, %r3;
$L__BB1_6:
	ld.global.nc.u8 	%rs31, [%rd856];
	cvt.s64.s8 	%rd161, %rs31;
	add.s32 	%r178, %r2291, 128;
	shr.u32 	%r179, %r178, 16;
	xor.b32  	%r180, %r179, %r178;
	mul.lo.s32 	%r181, %r180, -2048144789;
	shr.u32 	%r182, %r181, 13;
	xor.b32  	%r183, %r182, %r181;
	mul.lo.s32 	%r184, %r183, -1028477387;
	shr.u32 	%r185, %r184, 16;
	xor.b32  	%r186, %r185, %r184;
	and.b32  	%r187, %r186, 1;
	setp.eq.b32 	%p5, %r187, 1;
	shr.u32 	%r188, %r186, 1;
	and.b32  	%r189, %r188, 31;
	neg.s32 	%r190, %r189;
	selp.b32 	%r191, %r189, %r190, %p5;
	cvt.s64.s32 	%rd162, %r191;
	mul.lo.s64 	%rd163, %rd12, %rd162;
	shr.s64 	%rd164, %rd163, 8;
	add.s64 	%rd165, %rd164, %rd161;
	max.s64 	%rd166, %rd165, -127;
	min.s64 	%rd167, %rd166, 127;
	add.s32 	%r192, %r7, %r2292;
	st.shared.u8 	[%r192], %rd167;
	add.s32 	%r17, %r2292, 32;
	add.s32 	%r2291, %r2291, -957401312;
	add.s64 	%rd856, %rd856, 8192;
	setp.lt.u32 	%p6, %r2292, 96;
	mov.u32 	%r2292, %r17;
	@%p6 bra 	$L__BB1_6;
	bar.warp.sync 	-1;
	mov.b32 	%r2293, 0;
$L__BB1_8:
	mad.lo.s32 	%r20, %r2293, 100, %r8;
	ld.shared.s8 	%rs1, [%r9];
	abs.s16 	%rs32, %rs1;
	cvt.u64.u16 	%rd178, %rs32;
	ld.shared.s8 	%rs2, [%r9+32];
	abs.s16 	%rs33, %rs2;
	cvt.u64.u16 	%rd179, %rs33;
	add.s64 	%rd180, %rd178, %rd179;
	ld.shared.s8 	%rs3, [%r9+64];
	abs.s16 	%rs34, %rs3;
	cvt.u64.u16 	%rd181, %rs34;
	add.s64 	%rd182, %rd180, %rd181;
	ld.shared.s8 	%rs4, [%r9+96];
	abs.s16 	%rs35, %rs4;
	cvt.u64.u16 	%rd183, %rs35;
	add.s64 	%rd169, %rd182, %rd183;
	mov.b32 	%r194, 1;
	mov.b32 	%r207, 31;
	mov.b32 	%r208, -1;
	// begin inline asm
	{  .reg .u32 lo;  .reg .u32 hi;  .reg .pred p;  mov.b64 {lo, hi}, %rd169;  shfl.sync.down.b32 lo|p, lo, %r194, %r207, %r208;  shfl.sync.down.b32 hi|p, hi, %r194, %r207, %r208;  mov.b64 %rd168, {lo, hi};  @p add.s64 %rd168, %rd168, %rd169;}
	// end inline asm
	mov.b32 	%r197, 2;
	// begin inline asm
	{  .reg .u32 lo;  .reg .u32 hi;  .reg .pred p;  mov.b64 {lo, hi}, %rd168;  shfl.sync.down.b32 lo|p, lo, %r197, %r207, %r208;  shfl.sync.down.b32 hi|p, hi, %r197, %r207, %r208;  mov.b64 %rd170, {lo, hi};  @p add.s64 %rd170, %rd170, %rd168;}
	// end inline asm
	mov.b32 	%r200, 4;
	// begin inline asm
	{  .reg .u32 lo;  .reg .u32 hi;  .reg .pred p;  mov.b64 {lo, hi}, %rd170;  shfl.sync.down.b32 lo|p, lo, %r200, %r207, %r208;  shfl.sync.down.b32 hi|p, hi, %r200, %r207, %r208;  mov.b64 %rd172, {lo, hi};  @p add.s64 %rd172, %rd172, %rd170;}
	// end inline asm
	mov.b32 	%r203, 8;
	// begin inline asm
	{  .reg .u32 lo;  .reg .u32 hi;  .reg .pred p;  mov.b64 {lo, hi}, %rd172;  shfl.sync.down.b32 lo|p, lo, %r203, %r207, %r208;  shfl.sync.down.b32 hi|p, hi, %r203, %r207, %r208;  mov.b64 %rd174, {lo, hi};  @p add.s64 %rd174, %rd174, %rd172;}
	// end inline asm
	mov.b32 	%r206, 16;
	// begin inline asm
	{  .reg .u32 lo;  .reg .u32 hi;  .reg .pred p;  mov.b64 {lo, hi}, %rd174;  shfl.sync.down.b32 lo|p, lo, %r206, %r207, %r208;  shfl.sync.down.b32 hi|p, hi, %r206, %r207, %r208;  mov.b64 %rd176, {lo, hi};  @p add.s64 %rd176, %rd176, %rd174;}
	// end inline asm
	cvt.u32.u64 	%r209, %rd176;
	shfl.sync.idx.b32	%r210|%p7, %r209, 0, 31, -1;
	{ .reg .b32 tmp; mov.b64 {tmp, %r211}, %rd176; }
	shfl.sync.idx.b32	%r212|%p8, %r211, 0, 31, -1;
	cvt.u64.u32 	%rd184, %r212;
	shl.b64 	%rd185, %rd184, 32;
	cvt.u64.u32 	%rd186, %r210;
	or.b64  	%rd187, %rd185, %rd186;
	max.u64 	%rd188, %rd187, 1;
	shr.s64 	%rd189, %rd188, 63;
	shr.u64 	%rd190, %rd189, 57;
	add.s64 	%rd191, %rd188, %rd190;
	shr.s64 	%rd192, %rd191, 7;
	add.s64 	%rd193, %rd188, 127;
	setp.lt.u64 	%p9, %rd193, 255;
	selp.b64 	%rd16, 1, %rd192, %p9;
	mul.wide.u32 	%rd194, %r2293, 256;
	add.s64 	%rd17, %rd1, %rd194;
	add.s32 	%r21, %r20, 9;
	mov.u32 	%r2294, %r3;
$L__BB1_9:
	cvt.u64.u32 	%rd195, %r2294;
	add.s64 	%rd196, %rd17, %rd195;
	ld.global.nc.u8 	%rs36, [%rd196+852992];
	cvt.s64.s8 	%rd197, %rs36;
	mad.lo.s32 	%r213, %r2294, -1640531527, %r21;
	shr.u32 	%r214, %r213, 16;
	xor.b32  	%r215, %r214, %r213;
	mul.lo.s32 	%r216, %r215, -2048144789;
	shr.u32 	%r217, %r216, 13;
	xor.b32  	%r218, %r217, %r216;
	mul.lo.s32 	%r219, %r218, -1028477387;
	shr.u32 	%r220, %r219, 16;
	xor.b32  	%r221, %r220, %r219;
	and.b32  	%r222, %r221, 1;
	setp.eq.b32 	%p10, %r222, 1;
	shr.u32 	%r223, %r221, 1;
	and.b32  	%r224, %r223, 31;
	neg.s32 	%r225, %r224;
	selp.b32 	%r226, %r224, %r225, %p10;
	cvt.s64.s32 	%rd198, %r226;
	mul.lo.s64 	%rd199, %rd198, %rd9;
	shr.s64 	%rd200, %rd199, 2;
	add.s32 	%r23, %r7, %r2294;
	ld.shared.s8 	%rd201, [%r23];
	add.s64 	%rd202, %rd200, %rd197;
	mul.lo.s64 	%rd18, %rd202, %rd201;
	or.b64  	%rd203, %rd18, %rd16;
	and.b64  	%rd204, %rd203, -4294967296;
	setp.ne.s64 	%p11, %rd204, 0;
	@%p11 bra 	$L__BB1_11;
	cvt.u32.u64 	%r227, %rd16;
	cvt.u32.u64 	%r228, %rd18;
	div.u32 	%r229, %r228, %r227;
	cvt.u64.u32 	%rd857, %r229;
	bra.uni 	$L__BB1_12;
$L__BB1_11:
	div.s64 	%rd857, %rd18, %rd16;
$L__BB1_12:
	max.s64 	%rd205, %rd857, -127;
	min.s64 	%rd206, %rd205, 127;
	st.shared.u8 	[%r23], %rd206;
	add.s32 	%r24, %r2294, 32;
	setp.lt.u32 	%p12, %r2294, 96;
	mov.u32 	%r2294, %r24;
	@%p12 bra 	$L__BB1_9;
	mul.wide.u32 	%rd208, %r2293, 8;
	add.s64 	%rd22, %rd2, %rd208;
	ld.local.u32 	%r230, [%rd22];
	bfe.u32 	%r231, %r230, 0, 8;
	cvt.u16.u32 	%rs5, %r231;
	bfe.u32 	%r232, %r230, 8, 8;
	cvt.u16.u32 	%rs6, %r232;
	bfe.u32 	%r233, %r230, 16, 8;
	cvt.u16.u32 	%rs7, %r233;
	bfe.u32 	%r234, %r230, 24, 8;
	cvt.u16.u32 	%rs8, %r234;
	st.shared.u8 	[%r9+128], %rs5;
	st.shared.u8 	[%r9+160], %rs6;
	st.shared.u8 	[%r9+192], %rs7;
	st.shared.u8 	[%r9+224], %rs8;
	bar.warp.sync 	-1;
	add.s32 	%r25, %r20, 129;
	mov.b64 	%rd858, 0;
	mov.u64 	%rd859, %rd858;
	mov.u32 	%r2295, %r3;
$L__BB1_14:
	mad.lo.s32 	%r235, %r2295, -1640531527, %r25;
	shr.u32 	%r236, %r235, 16;
	xor.b32  	%r237, %r236, %r235;
	mul.lo.s32 	%r238, %r237, -2048144789;
	shr.u32 	%r239, %r238, 13;
	xor.b32  	%r240, %r239, %r238;
	mul.lo.s32 	%r241, %r240, -1028477387;
	shr.u32 	%r242, %r241, 16;
	xor.b32  	%r243, %r242, %r241;
	and.b32  	%r244, %r243, 1;
	setp.eq.b32 	%p13, %r244, 1;
	shr.u32 	%r245, %r243, 1;
	and.b32  	%r246, %r245, 31;
	neg.s32 	%r247, %r246;
	selp.b32 	%r248, %r246, %r247, %p13;
	add.s32 	%r249, %r7, %r2295;
	ld.shared.s8 	%r250, [%r249];
	mul.wide.s32 	%rd209, %r248, %r250;
	add.s64 	%rd858, %rd209, %rd858;
	add.s32 	%r251, %r235, 1;
	shr.u32 	%r252, %r251, 16;
	xor.b32  	%r253, %r252, %r251;
	mul.lo.s32 	%r254, %r253, -2048144789;
	shr.u32 	%r255, %r254, 13;
	xor.b32  	%r256, %r255, %r254;
	mul.lo.s32 	%r257, %r256, -1028477387;
	shr.u32 	%r258, %r257, 16;
	xor.b32  	%r259, %r258, %r257;
	and.b32  	%r260, %r259, 1;
	setp.eq.b32 	%p14, %r260, 1;
	shr.u32 	%r261, %r259, 1;
	and.b32  	%r262, %r261, 31;
	neg.s32 	%r263, %r262;
	selp.b32 	%r264, %r262, %r263, %p14;
	ld.shared.s8 	%r265, [%r249+128];
	mul.wide.s32 	%rd210, %r264, %r265;
	add.s64 	%rd859, %rd210, %rd859;
	add.s32 	%r27, %r2295, 32;
	setp.lt.u32 	%p15, %r2295, 96;
	mov.u32 	%r2295, %r27;
	@%p15 bra 	$L__BB1_14;
	mov.b32 	%r281, 1;
	mov.b32 	%r294, 31;
	mov.b32 	%r295, -1;
	// begin inline asm
	{  .reg .u32 lo;  .reg .u32 hi;  .reg .pred p;  mov.b64 {lo, hi}, %rd858;  shfl.sync.down.b32 lo|p, lo, %r281, %r294, %r295;  shfl.sync.down.b32 hi|p, hi, %r281, %r294, %r295;  mov.b64 %rd211, {lo, hi};  @p add.s64 %rd211, %rd211, %rd858;}
	// end inline asm
	mov.b32 	%r284, 2;
	// begin inline asm
	{  .reg .u32 lo;  .reg .u32 hi;  .reg .pred p;  mov.b64 {lo, hi}, %rd211;  shfl.sync.down.b32 lo|p, lo, %r284, %r294, %r295;  shfl.sync.down.b32 hi|p, hi, %r284, %r294, %r295;  mov.b64 %rd213, {lo, hi};  @p add.s64 %rd213, %rd213, %rd211;}
	// end inline asm
	mov.b32 	%r287, 4;
	// begin inline asm
	{  .reg .u32 lo;  .reg .u32 hi;  .reg .pred p;  mov.b64 {lo, hi}, %rd213;  shfl.sync.down.b32 lo|p, lo, %r287, %r294, %r295;  shfl.sync.down.b32 hi|p, hi, %r287, %r294, %r295;  mov.b64 %rd215, {lo, hi};  @p add.s64 %rd215, %rd215, %rd213;}
	// end inline asm
	mov.b32 	%r290, 8;
	// begin inline asm
	{  .reg .u32 lo;  .reg .u32 hi;  .reg .pred p;  mov.b64 {lo, hi}, %rd215;  shfl.sync.down.b32 lo|p, lo, %r290, %r294, %r295;  shfl.sync.down.b32 hi|p, hi, %r290, %r294, %r295;  mov.b64 %rd217, {lo, hi};  @p add.s64 %rd217, %rd217, %rd215;}
	// end inline asm
	mov.b32 	%r293, 16;
	// begin inline asm
	{  .reg .u32 lo;  .reg .u32 hi;  .reg .pred p;  mov.b64 {lo, hi}, %rd217;  shfl.sync.down.b32 lo|p, lo, %r293, %r294, %r295;  shfl.sync.down.b32 hi|p, hi, %r293, %r294, %r295;  mov.b64 %rd219, {lo, hi};  @p add.s64 %rd219, %rd219, %rd217;}
	// end inline asm
	cvt.u32.u64 	%r296, %rd219;
	shfl.sync.idx.b32	%r297|%p16, %r296, 0, 31, -1;
	{ .reg .b32 tmp; mov.b64 {tmp, %r298}, %rd219; }
	shfl.sync.idx.b32	%r299|%p17, %r298, 0, 31, -1;
	cvt.u64.u32 	%rd231, %r299;
	shl.b64 	%rd232, %rd231, 32;
	cvt.u64.u32 	%rd233, %r297;
	or.b64  	%rd234, %rd232, %rd233;
	// begin inline asm
	{  .reg .u32 lo;  .reg .u32 hi;  .reg .pred p;  mov.b64 {lo, hi}, %rd859;  shfl.sync.down.b32 lo|p, lo, %r281, %r294, %r295;  shfl.sync.down.b32 hi|p, hi, %r281, %r294, %r295;  mov.b64 %rd221, {lo, hi};  @p add.s64 %rd221, %rd221, %rd859;}
	// end inline asm
	// begin inline asm
	{  .reg .u32 lo;  .reg .u32 hi;  .reg .pred p;  mov.b64 {lo, hi}, %rd221;  shfl.sync.down.b32 lo|p, lo, %r284, %r294, %r295;  shfl.sync.down.b32 hi|p, hi, %r284, %r294, %r295;  mov.b64 %rd223, {lo, hi};  @p add.s64 %rd223, %rd223, %rd221;}
	// end inline asm
	// begin inline asm
	{  .reg .u32 lo;  .reg .u32 hi;  .reg .pred p;  mov.b64 {lo, hi}, %rd223;  shfl.sync.down.b32 lo|p, lo, %r287, %r294, %r295;  shfl.sync.down.b32 hi|p, hi, %r287, %r294, %r295;  mov.b64 %rd225, {lo, hi};  @p add.s64 %rd225, %rd225, %rd223;}
	// end inline asm
	// begin inline asm
	{  .reg .u32 lo;  .reg .u32 hi;  .reg .pred p;  mov.b64 {lo, hi}, %rd225;  shfl.sync.down.b32 lo|p, lo, %r290, %r294, %r295;  shfl.sync.down.b32 hi|p, hi, %r290, %r294, %r295;  mov.b64 %rd227, {lo, hi};  @p add.s64 %rd227, %rd227, %rd225;}
	// end inline asm
	// begin inline asm
	{  .reg .u32 lo;  .reg .u32 hi;  .reg .pred p;  mov.b64 {lo, hi}, %rd227;  shfl.sync.down.b32 lo|p, lo, %r293, %r294, %r295;  shfl.sync.down.b32 hi|p, hi, %r293, %r294, %r295;  mov.b64 %rd229, {lo, hi};  @p add.s64 %rd229, %rd229, %rd227;}
	// end inline asm
	cvt.u32.u64 	%r300, %rd229;
	shfl.sync.idx.b32	%r301|%p18, %r300, 0, 31, -1;
	{ .reg .b32 tmp; mov.b64 {tmp, %r302}, %rd229; }
	shfl.sync.idx.b32	%r303|%p19, %r302, 0, 31, -1;
	cvt.u64.u32 	%rd235, %r303;
	shl.b64 	%rd236, %rd235, 32;
	cvt.u64.u32 	%rd237, %r301;
	or.b64  	%rd238, %rd236, %rd237;
	mul.wide.u32 	%rd27, %r2293, 65280;
	shl.b32 	%r28, %r2293, 16;
	add.s32 	%r29, %r20, 1;
	mul.lo.s64 	%rd28, %rd234, %rd9;
	mul.lo.s64 	%rd29, %rd238, %rd9;
	mov.u32 	%r2296, %r3;
$L__BB1_16:
	mov.b64 	%rd860, 0;
	mov.b32 	%r2297, 0;
	mov.u64 	%rd861, %rd860;
$L__BB1_17:
	add.s32 	%r305, %r7, %r2297;
	ld.shared.v2.b32 	{%r306, %r307}, [%r305];
	shl.b32 	%r308, %r2297, 7;
	add.s32 	%r309, %r308, %r2296;
	cvt.u64.u32 	%rd240, %r309;
	add.s64 	%rd241, %rd27, %rd240;
	add.s64 	%rd242, %rd17, %rd241;
	ld.shared.v2.b32 	{%r310, %r311}, [%r305+128];
	add.s32 	%r312, %r28, %r309;
	cvt.u64.u32 	%rd243, %r312;
	add.s64 	%rd244, %rd1, %rd243;
	ld.global.nc.u8 	%rs37, [%rd242+33152];
	cvt.u32.u8 	%r313, %rs37;
	ld.global.nc.u8 	%rs38, [%rd242+33024];
	cvt.u32.u8 	%r314, %rs38;
	prmt.b32 	%r315, %r314, %r313, 0x3340U;
	ld.global.nc.u8 	%rs39, [%rd242+32896];
	cvt.u32.u8 	%r316, %rs39;
	ld.global.nc.u8 	%rs40, [%rd242+32768];
	cvt.u32.u8 	%r317, %rs40;
	prmt.b32 	%r318, %r317, %r316, 0x3340U;
	prmt.b32 	%r319, %r318, %r315, 0x5410U;
	mov.b32 	%r320, 0;
	dp4a.s32.s32 	%r321, %r319, %r306, %r320;
	ld.global.nc.u8 	%rs41, [%rd244+49536];
	cvt.u32.u8 	%r322, %rs41;
	ld.global.nc.u8 	%rs42, [%rd244+49408];
	cvt.u32.u8 	%r323, %rs42;
	prmt.b32 	%r324, %r323, %r322, 0x3340U;
	ld.global.nc.u8 	%rs43, [%rd244+49280];
	cvt.u32.u8 	%r325, %rs43;
	ld.global.nc.u8 	%rs44, [%rd244+49152];
	cvt.u32.u8 	%r326, %rs44;
	prmt.b32 	%r327, %r326, %r325, 0x3340U;
	prmt.b32 	%r328, %r327, %r324, 0x5410U;
	dp4a.s32.s32 	%r329, %r328, %r310, %r320;
	ld.global.nc.u8 	%rs45, [%rd242+33664];
	cvt.u32.u8 	%r330, %rs45;
	ld.global.nc.u8 	%rs46, [%rd242+33536];
	cvt.u32.u8 	%r331, %rs46;
	prmt.b32 	%r332, %r331, %r330, 0x3340U;
	ld.global.nc.u8 	%rs47, [%rd242+33408];
	cvt.u32.u8 	%r333, %rs47;
	ld.global.nc.u8 	%rs48, [%rd242+33280];
	cvt.u32.u8 	%r334, %rs48;
	prmt.b32 	%r335, %r334, %r333, 0x3340U;
	prmt.b32 	%r336, %r335, %r332, 0x5410U;
	dp4a.s32.s32 	%r337, %r336, %r307, %r321;
	cvt.s64.s32 	%rd245, %r337;
	add.s64 	%rd861, %rd245, %rd861;
	ld.global.nc.u8 	%rs49, [%rd244+50048];
	cvt.u32.u8 	%r338, %rs49;
	ld.global.nc.u8 	%rs50, [%rd244+49920];
	cvt.u32.u8 	%r339, %rs50;
	prmt.b32 	%r340, %r339, %r338, 0x3340U;
	ld.global.nc.u8 	%rs51, [%rd244+49792];
	cvt.u32.u8 	%r341, %rs51;
	ld.global.nc.u8 	%rs52, [%rd244+49664];
	cvt.u32.u8 	%r342, %rs52;
	prmt.b32 	%r343, %r342, %r341, 0x3340U;
	prmt.b32 	%r344, %r343, %r340, 0x5410U;
	dp4a.s32.s32 	%r345, %r344, %r311, %r329;
	cvt.s64.s32 	%rd246, %r345;
	add.s64 	%rd860, %rd246, %rd860;
	add.s32 	%r2297, %r2297, 8;
	setp.ne.s32 	%p20, %r2297, 128;
	@%p20 bra 	$L__BB1_17;
	mad.lo.s32 	%r346, %r2296, -1640531527, %r29;
	shr.u32 	%r347, %r346, 16;
	xor.b32  	%r348, %r347, %r346;
	mul.lo.s32 	%r349, %r348, -2048144789;
	shr.u32 	%r350, %r349, 13;
	xor.b32  	%r351, %r350, %r349;
	mul.lo.s32 	%r352, %r351, -1028477387;
	shr.u32 	%r353, %r352, 16;
	xor.b32  	%r354, %r353, %r352;
	and.b32  	%r355, %r354, 1;
	setp.eq.b32 	%p21, %r355, 1;
	shr.u32 	%r356, %r354, 1;
	and.b32  	%r357, %r356, 31;
	neg.s32 	%r358, %r357;
	selp.b32 	%r359, %r357, %r358, %p21;
	cvt.s64.s32 	%rd247, %r359;
	mul.lo.s64 	%rd248, %rd28, %rd247;
	shr.s64 	%rd249, %rd248, 8;
	add.s64 	%rd250, %rd861, %rd249;
	shr.s64 	%rd251, %rd250, 8;
	add.s32 	%r360, %r346, 1;
	shr.u32 	%r361, %r360, 16;
	xor.b32  	%r362, %r361, %r360;
	mul.lo.s32 	%r363, %r362, -2048144789;
	shr.u32 	%r364, %r363, 13;
	xor.b32  	%r365, %r364, %r363;
	mul.lo.s32 	%r366, %r365, -1028477387;
	shr.u32 	%r367, %r366, 16;
	xor.b32  	%r368, %r367, %r366;
	and.b32  	%r369, %r368, 1;
	setp.eq.b32 	%p22, %r369, 1;
	shr.u32 	%r370, %r368, 1;
	and.b32  	%r371, %r370, 31;
	neg.s32 	%r372, %r371;
	selp.b32 	%r373, %r371, %r372, %p22;
	cvt.s64.s32 	%rd252, %r373;
	mul.lo.s64 	%rd253, %rd29, %rd252;
	shr.s64 	%rd254, %rd253, 8;
	add.s64 	%rd255, %rd860, %rd254;
	shr.s64 	%rd256, %rd255, 8;
	cvt.u64.u32 	%rd257, %r2296;
	add.s64 	%rd258, %rd17, %rd257;
	ld.global.nc.u8 	%rs53, [%rd258+294912];
	cvt.s64.s8 	%rd259, %rs53;
	add.s32 	%r374, %r346, 6;
	shr.u32 	%r375, %r374, 16;
	xor.b32  	%r376, %r375, %r374;
	mul.lo.s32 	%r377, %r376, -2048144789;
	shr.u32 	%r378, %r377, 13;
	xor.b32  	%r379, %r378, %r377;
	mul.lo.s32 	%r380, %r379, -1028477387;
	shr.u32 	%r381, %r380, 16;
	xor.b32  	%r382, %r381, %r380;
	and.b32  	%r383, %r382, 1;
	setp.eq.b32 	%p23, %r383, 1;
	shr.u32 	%r384, %r382, 1;
	and.b32  	%r385, %r384, 31;
	neg.s32 	%r386, %r385;
	selp.b32 	%r387, %r385, %r386, %p23;
	cvt.s64.s32 	%rd260, %r387;
	mul.lo.s64 	%rd261, %rd260, %rd9;
	shr.s64 	%rd262, %rd261, 2;
	add.s64 	%rd263, %rd251, %rd262;
	add.s64 	%rd264, %rd263, %rd256;
	add.s64 	%rd265, %rd264, %rd259;
	max.s64 	%rd266, %rd265, -127;
	min.s64 	%rd267, %rd266, 127;
	add.s32 	%r388, %r7, %r2296;
	ld.shared.s8 	%rd268, [%r388+128];
	add.s64 	%rd269, %rd267, 127;
	mul.lo.s64 	%rd270, %rd269, %rd268;
	shr.u64 	%rd271, %rd270, 8;
	st.shared.u8 	[%r388+256], %rd271;
	st.shared.u8 	[%r388+384], %rd267;
	add.s32 	%r33, %r2296, 32;
	setp.lt.u32 	%p24, %r2296, 96;
	mov.u32 	%r2296, %r33;
	@%p24 bra 	$L__BB1_16;
	bar.warp.sync 	-1;
	add.s32 	%r34, %r20, 131;
	mov.b64 	%rd862, 0;
	mov.u32 	%r2298, %r3;
	mov.u64 	%rd863, %rd862;
$L__BB1_20:
	mad.lo.s32 	%r389, %r2298, -1640531527, %r34;
	shr.u32 	%r390, %r389, 16;
	xor.b32  	%r391, %r390, %r389;
	mul.lo.s32 	%r392, %r391, -2048144789;
	shr.u32 	%r393, %r392, 13;
	xor.b32  	%r394, %r393, %r392;
	mul.lo.s32 	%r395, %r394, -1028477387;
	shr.u32 	%r396, %r395, 16;
	xor.b32  	%r397, %r396, %r395;
	and.b32  	%r398, %r397, 1;
	setp.eq.b32 	%p25, %r398, 1;
	shr.u32 	%r399, %r397, 1;
	and.b32  	%r400, %r399, 31;
	neg.s32 	%r401, %r400;
	selp.b32 	%r402, %r400, %r401, %p25;
	add.s32 	%r403, %r7, %r2298;
	ld.shared.s8 	%r404, [%r403];
	mul.wide.s32 	%rd273, %r402, %r404;
	add.s64 	%rd862, %rd273, %rd862;
	add.s32 	%r405, %r389, 1;
	shr.u32 	%r406, %r405, 16;
	xor.b32  	%r407, %r406, %r405;
	mul.lo.s32 	%r408, %r407, -2048144789;
	shr.u32 	%r409, %r408, 13;
	xor.b32  	%r410, %r409, %r408;
	mul.lo.s32 	%r411, %r410, -1028477387;
	shr.u32 	%r412, %r411, 16;
	xor.b32  	%r413, %r412, %r411;
	and.b32  	%r414, %r413, 1;
	setp.eq.b32 	%p26, %r414, 1;
	shr.u32 	%r415, %r413, 1;
	and.b32  	%r416, %r415, 31;
	neg.s32 	%r417, %r416;
	selp.b32 	%r418, %r416, %r417, %p26;
	ld.shared.s8 	%r419, [%r403+256];
	mul.wide.s32 	%rd274, %r418, %r419;
	add.s64 	%rd863, %rd274, %rd863;
	add.s32 	%r36, %r2298, 32;
	setp.lt.u32 	%p27, %r2298, 96;
	mov.u32 	%r2298, %r36;
	@%p27 bra 	$L__BB1_20;
	mov.b32 	%r435, 1;
	mov.b32 	%r448, 31;
	mov.b32 	%r449, -1;
	// begin inline asm
	{  .reg .u32 lo;  .reg .u32 hi;  .reg .pred p;  mov.b64 {lo, hi}, %rd862;  shfl.sync.down.b32 lo|p, lo, %r435, %r448, %r449;  shfl.sync.down.b32 hi|p, hi, %r435, %r448, %r449;  mov.b64 %rd275, {lo, hi};  @p add.s64 %rd275, %rd275, %rd862;}
	// end inline asm
	mov.b32 	%r438, 2;
	// begin inline asm
	{  .reg .u32 lo;  .reg .u32 hi;  .reg .pred p;  mov.b64 {lo, hi}, %rd275;  shfl.sync.down.b32 lo|p, lo, %r438, %r448, %r449;  shfl.sync.down.b32 hi|p, hi, %r438, %r448, %r449;  mov.b64 %rd277, {lo, hi};  @p add.s64 %rd277, %rd277, %rd275;}
	// end inline asm
	mov.b32 	%r441, 4;
	// begin inline asm
	{  .reg .u32 lo;  .reg .u32 hi;  .reg .pred p;  mov.b64 {lo, hi}, %rd277;  shfl.sync.down.b32 lo|p, lo, %r441, %r448, %r449;  shfl.sync.down.b32 hi|p, hi, %r441, %r448, %r449;  mov.b64 %rd279, {lo, hi};  @p add.s64 %rd279, %rd279, %rd277;}
	// end inline asm
	mov.b32 	%r444, 8;
	// begin inline asm
	{  .reg .u32 lo;  .reg .u32 hi;  .reg .pred p;  mov.b64 {lo, hi}, %rd279;  shfl.sync.down.b32 lo|p, lo, %r444, %r448, %r449;  shfl.sync.down.b32 hi|p, hi, %r444, %r448, %r449;  mov.b64 %rd281, {lo, hi};  @p add.s64 %rd281, %rd281, %rd279;}
	// end inline asm
	mov.b32 	%r447, 16;
	// begin inline asm
	{  .reg .u32 lo;  .reg .u32 hi;  .reg .pred p;  mov.b64 {lo, hi}, %rd281;  shfl.sync.down.b32 lo|p, lo, %r447, %r448, %r449;  shfl.sync.down.b32 hi|p, hi, %r447, %r448, %r449;  mov.b64 %rd283, {lo, hi};  @p add.s64 %rd283, %rd283, %rd281;}
	// end inline asm
	cvt.u32.u64 	%r451, %rd283;
	shfl.sync.idx.b32	%r452|%p28, %r451, 0, 31, -1;
	{ .reg .b32 tmp; mov.b64 {tmp, %r453}, %rd283; }
	shfl.sync.idx.b32	%r454|%p29, %r453, 0, 31, -1;
	cvt.u64.u32 	%rd296, %r454;
	shl.b64 	%rd297, %rd296, 32;
	cvt.u64.u32 	%rd298, %r452;
	or.b64  	%rd299, %rd297, %rd298;
	// begin inline asm
	{  .reg .u32 lo;  .reg .u32 hi;  .reg .pred p;  mov.b64 {lo, hi}, %rd863;  shfl.sync.down.b32 lo|p, lo, %r435, %r448, %r449;  shfl.sync.down.b32 hi|p, hi, %r435, %r448, %r449;  mov.b64 %rd285, {lo, hi};  @p add.s64 %rd285, %rd285, %rd863;}
	// end inline asm
	// begin inline asm
	{  .reg .u32 lo;  .reg .u32 hi;  .reg .pred p;  mov.b64 {lo, hi}, %rd285;  shfl.sync.down.b32 lo|p, lo, %r438, %r448, %r449;  shfl.sync.down.b32 hi|p, hi, %r438, %r448, %r449;  mov.b64 %rd287, {lo, hi};  @p add.s64 %rd287, %rd287, %rd285;}
	// end inline asm
	// begin inline asm
	{  .reg .u32 lo;  .reg .u32 hi;  .reg .pred p;  mov.b64 {lo, hi}, %rd287;  shfl.sync.down.b32 lo|p, lo, %r441, %r448, %r449;  shfl.sync.down.b32 hi|p, hi, %r441, %r448, %r449;  mov.b64 %rd289, {lo, hi};  @p add.s64 %rd289, %rd289, %rd287;}
	// end inline asm
	// begin inline asm
	{  .reg .u32 lo;  .reg .u32 hi;  .reg .pred p;  mov.b64 {lo, hi}, %rd289;  shfl.sync.down.b32 lo|p, lo, %r444, %r448, %r449;  shfl.sync.down.b32 hi|p, hi, %r444, %r448, %r449;  mov.b64 %rd291, {lo, hi};  @p add.s64 %rd291, %rd291, %rd289;}
	// end inline asm
	// begin inline asm
	{  .reg .u32 lo;  .reg .u32 hi;  .reg .pred p;  mov.b64 {lo, hi}, %rd291;  shfl.sync.down.b32 lo|p, lo, %r447, %r448, %r449;  shfl.sync.down.b32 hi|p, hi, %r447, %r448, %r449;  mov.b64 %rd293, {lo, hi};  @p add.s64 %rd293, %rd293, %rd291;}
	// end inline asm
	cvt.u32.u64 	%r455, %rd293;
	shfl.sync.idx.b32	%r456|%p30, %r455, 0, 31, -1;
	{ .reg .b32 tmp; mov.b64 {tmp, %r457}, %rd293; }
	shfl.sync.idx.b32	%r458|%p31, %r457, 0, 31, -1;
	cvt.u64.u32 	%rd300, %r458;
	shl.b64 	%rd301, %rd300, 32;
	cvt.u64.u32 	%rd302, %r456;
	or.b64  	%rd303, %rd301, %rd302;
	mul.lo.s64 	%rd38, %rd299, %rd9;
	mul.lo.s64 	%rd39, %rd303, %rd9;
	mov.b64 	%rd864, 0;
	mov.b32 	%r2299, 0;
	mov.u64 	%rd865, %rd864;
$L__BB1_22:
	add.s32 	%r459, %r7, %r2299;
	ld.shared.v2.b32 	{%r460, %r461}, [%r459];
	shl.b32 	%r462, %r2299, 7;
	or.b32  	%r463, %r462, %r3;
	add.s32 	%r464, %r28, %r463;
	cvt.u64.u32 	%rd304, %r464;
	add.s64 	%rd305, %rd1, %rd304;
	ld.shared.v2.b32 	{%r465, %r466}, [%r459+256];
	ld.global.nc.u8 	%rs54, [%rd305+65920];
	cvt.u32.u8 	%r467, %rs54;
	ld.global.nc.u8 	%rs55, [%rd305+65792];
	cvt.u32.u8 	%r468, %rs55;
	prmt.b32 	%r469, %r468, %r467, 0x3340U;
	ld.global.nc.u8 	%rs56, [%rd305+65664];
	cvt.u32.u8 	%r470, %rs56;
	ld.global.nc.u8 	%rs57, [%rd305+65536];
	cvt.u32.u8 	%r471, %rs57;
	prmt.b32 	%r472, %r471, %r470, 0x3340U;
	prmt.b32 	%r473, %r472, %r469, 0x5410U;
	mov.b32 	%r474, 0;
	dp4a.s32.s32 	%r475, %r473, %r460, %r474;
	ld.global.nc.u8 	%rs58, [%rd305+82304];
	cvt.u32.u8 	%r476, %rs58;
	ld.global.nc.u8 	%rs59, [%rd305+82176];
	cvt.u32.u8 	%r477, %rs59;
	prmt.b32 	%r478, %r477, %r476, 0x3340U;
	ld.global.nc.u8 	%rs60, [%rd305+82048];
	cvt.u32.u8 	%r479, %rs60;
	ld.global.nc.u8 	%rs61, [%rd305+81920];
	cvt.u32.u8 	%r480, %rs61;
	prmt.b32 	%r481, %r480, %r479, 0x3340U;
	prmt.b32 	%r482, %r481, %r478, 0x5410U;
	dp4a.s32.s32 	%r483, %r482, %r465, %r474;
	ld.global.nc.u8 	%rs62, [%rd305+66432];
	cvt.u32.u8 	%r484, %rs62;
	ld.global.nc.u8 	%rs63, [%rd305+66304];
	cvt.u32.u8 	%r485, %rs63;
	prmt.b32 	%r486, %r485, %r484, 0x3340U;
	ld.global.nc.u8 	%rs64, [%rd305+66176];
	cvt.u32.u8 	%r487, %rs64;
	ld.global.nc.u8 	%rs65, [%rd305+66048];
	cvt.u32.u8 	%r488, %rs65;
	prmt.b32 	%r489, %r488, %r487, 0x3340U;
	prmt.b32 	%r490, %r489, %r486, 0x5410U;
	dp4a.s32.s32 	%r491, %r490, %r461, %r475;
	cvt.s64.s32 	%rd306, %r491;
	add.s64 	%rd865, %rd306, %rd865;
	ld.global.nc.u8 	%rs66, [%rd305+82816];
	cvt.u32.u8 	%r492, %rs66;
	ld.global.nc.u8 	%rs67, [%rd305+82688];
	cvt.u32.u8 	%r493, %rs67;
	prmt.b32 	%r494, %r493, %r492, 0x3340U;
	ld.global.nc.u8 	%rs68, [%rd305+82560];
	cvt.u32.u8 	%r495, %rs68;
	ld.global.nc.u8 	%rs69, [%rd305+82432];
	cvt.u32.u8 	%r496, %rs69;
	prmt.b32 	%r497, %r496, %r495, 0x3340U;
	prmt.b32 	%r498, %r497, %r494, 0x5410U;
	dp4a.s32.s32 	%r499, %r498, %r466, %r483;
	cvt.s64.s32 	%rd307, %r499;
	add.s64 	%rd864, %rd307, %rd864;
	add.s32 	%r2299, %r2299, 8;
	setp.ne.s32 	%p32, %r2299, 128;
	@%p32 bra 	$L__BB1_22;
	mad.lo.s32 	%r501, %r3, -1640531527, %r20;
	add.s32 	%r39, %r501, 3;
	shr.u32 	%r502, %r39, 16;
	xor.b32  	%r503, %r502, %r39;
	mul.lo.s32 	%r504, %r503, -2048144789;
	shr.u32 	%r505, %r504, 13;
	xor.b32  	%r506, %r505, %r504;
	mul.lo.s32 	%r507, %r506, -1028477387;
	shr.u32 	%r508, %r507, 16;
	xor.b32  	%r509, %r508, %r507;
	and.b32  	%r510, %r509, 1;
	setp.eq.b32 	%p33, %r510, 1;
	shr.u32 	%r511, %r509, 1;
	and.b32  	%r512, %r511, 31;
	neg.s32 	%r513, %r512;
	selp.b32 	%r514, %r512, %r513, %p33;
	cvt.s64.s32 	%rd309, %r514;
	mul.lo.s64 	%rd310, %rd38, %rd309;
	shr.s64 	%rd311, %rd310, 8;
	add.s64 	%rd312, %rd865, %rd311;
	shr.s64 	%rd313, %rd312, 8;
	add.s32 	%r515, %r501, 4;
	shr.u32 	%r516, %r515, 16;
	xor.b32  	%r517, %r516, %r515;
	mul.lo.s32 	%r518, %r517, -2048144789;
	shr.u32 	%r519, %r518, 13;
	xor.b32  	%r520, %r519, %r518;
	mul.lo.s32 	%r521, %r520, -1028477387;
	shr.u32 	%r522, %r521, 16;
	xor.b32  	%r523, %r522, %r521;
	and.b32  	%r524, %r523, 1;
	setp.eq.b32 	%p34, %r524, 1;
	shr.u32 	%r525, %r523, 1;
	and.b32  	%r526, %r525, 31;
	neg.s32 	%r527, %r526;
	selp.b32 	%r528, %r526, %r527, %p34;
	cvt.s64.s32 	%rd314, %r528;
	mul.lo.s64 	%rd315, %rd39, %rd314;
	shr.s64 	%rd316, %rd315, 8;
	add.s64 	%rd317, %rd864, %rd316;
	shr.s64 	%rd318, %rd317, 8;
	cvt.u64.u32 	%rd319, %r3;
	add.s64 	%rd44, %rd17, %rd319;
	ld.global.nc.u8 	%rs70, [%rd44+295040];
	cvt.s64.s8 	%rd320, %rs70;
	add.s32 	%r529, %r501, 8;
	shr.u32 	%r530, %r529, 16;
	xor.b32  	%r531, %r530, %r529;
	mul.lo.s32 	%r532, %r531, -2048144789;
	shr.u32 	%r533, %r532, 13;
	xor.b32  	%r534, %r533, %r532;
	mul.lo.s32 	%r535, %r534, -1028477387;
	shr.u32 	%r536, %r535, 16;
	xor.b32  	%r537, %r536, %r535;
	and.b32  	%r538, %r537, 1;
	setp.eq.b32 	%p35, %r538, 1;
	shr.u32 	%r539, %r537, 1;
	and.b32  	%r540, %r539, 31;
	neg.s32 	%r541, %r540;
	selp.b32 	%r542, %r540, %r541, %p35;
	cvt.s64.s32 	%rd321, %r542;
	mul.lo.s64 	%rd322, %rd321, %rd9;
	shr.s64 	%rd323, %rd322, 2;
	add.s64 	%rd324, %rd313, %rd323;
	add.s64 	%rd325, %rd324, %rd318;
	add.s64 	%rd326, %rd325, %rd320;
	max.s64 	%rd327, %rd326, -127;
	min.s64 	%rd328, %rd327, 127;
	cvt.u32.u64 	%r543, %rd328;
	ld.shared.s8 	%r544, [%r9+384];
	cvt.u32.u16 	%r545, %rs5;
	cvt.s32.s8 	%r546, %r545;
	sub.s32 	%r547, %r543, %r546;
	add.s32 	%r548, %r544, 127;
	mul.lo.s32 	%r549, %r547, %r548;
	shr.s32 	%r550, %r549, 8;
	add.s32 	%r551, %r550, %r546;
	max.s32 	%r552, %r551, -127;
	min.s32 	%r553, %r552, 127;
	st.local.u8 	[%rd22], %r553;
	cvt.s64.s32 	%rd329, %r553;
	cvt.s64.s16 	%rd330, %rs1;
	add.s64 	%rd331, %rd329, %rd330;
	max.s64 	%rd332, %rd331, -127;
	min.s64 	%rd333, %rd332, 127;
	st.shared.u8 	[%r9], %rd333;
	mov.b64 	%rd866, 0;
	mov.b32 	%r2300, 0;
	mov.u64 	%rd867, %rd866;
$L__BB1_24:
	add.s32 	%r554, %r7, %r2300;
	ld.shared.v2.b32 	{%r555, %r556}, [%r554];
	shl.b32 	%r557, %r2300, 7;
	or.b32  	%r558, %r557, %r12;
	add.s32 	%r559, %r28, %r558;
	cvt.u64.u32 	%rd334, %r559;
	add.s64 	%rd335, %rd1, %rd334;
	ld.shared.v2.b32 	{%r560, %r561}, [%r554+256];
	ld.global.nc.u8 	%rs71, [%rd335+65920];
	cvt.u32.u8 	%r562, %rs71;
	ld.global.nc.u8 	%rs72, [%rd335+65792];
	cvt.u32.u8 	%r563, %rs72;
	prmt.b32 	%r564, %r563, %r562, 0x3340U;
	ld.global.nc.u8 	%rs73, [%rd335+65664];
	cvt.u32.u8 	%r565, %rs73;
	ld.global.nc.u8 	%rs74, [%rd335+65536];
	cvt.u32.u8 	%r566, %rs74;
	prmt.b32 	%r567, %r566, %r565, 0x3340U;
	prmt.b32 	%r568, %r567, %r564, 0x5410U;
	mov.b32 	%r569, 0;
	dp4a.s32.s32 	%r570, %r568, %r555, %r569;
	ld.global.nc.u8 	%rs75, [%rd335+82304];
	cvt.u32.u8 	%r571, %rs75;
	ld.global.nc.u8 	%rs76, [%rd335+82176];
	cvt.u32.u8 	%r572, %rs76;
	prmt.b32 	%r573, %r572, %r571, 0x3340U;
	ld.global.nc.u8 	%rs77, [%rd335+82048];
	cvt.u32.u8 	%r574, %rs77;
	ld.global.nc.u8 	%rs78, [%rd335+81920];
	cvt.u32.u8 	%r575, %rs78;
	prmt.b32 	%r576, %r575, %r574, 0x3340U;
	prmt.b32 	%r577, %r576, %r573, 0x5410U;
	dp4a.s32.s32 	%r578, %r577, %r560, %r569;
	ld.global.nc.u8 	%rs79, [%rd335+66432];
	cvt.u32.u8 	%r579, %rs79;
	ld.global.nc.u8 	%rs80, [%rd335+66304];
	cvt.u32.u8 	%r580, %rs80;
	prmt.b32 	%r581, %r580, %r579, 0x3340U;
	ld.global.nc.u8 	%rs81, [%rd335+66176];
	cvt.u32.u8 	%r582, %rs81;
	ld.global.nc.u8 	%rs82, [%rd335+66048];
	cvt.u32.u8 	%r583, %rs82;
	prmt.b32 	%r584, %r583, %r582, 0x3340U;
	prmt.b32 	%r585, %r584, %r581, 0x5410U;
	dp4a.s32.s32 	%r586, %r585, %r556, %r570;
	cvt.s64.s32 	%rd336, %r586;
	add.s64 	%rd867, %rd336, %rd867;
	ld.global.nc.u8 	%rs83, [%rd335+82816];
	cvt.u32.u8 	%r587, %rs83;
	ld.global.nc.u8 	%rs84, [%rd335+82688];
	cvt.u32.u8 	%r588, %rs84;
	prmt.b32 	%r589, %r588, %r587, 0x3340U;
	ld.global.nc.u8 	%rs85, [%rd335+82560];
	cvt.u32.u8 	%r590, %rs85;
	ld.global.nc.u8 	%rs86, [%rd335+82432];
	cvt.u32.u8 	%r591, %rs86;
	prmt.b32 	%r592, %r591, %r590, 0x3340U;
	prmt.b32 	%r593, %r592, %r589, 0x5410U;
	dp4a.s32.s32 	%r594, %r593, %r561, %r578;
	cvt.s64.s32 	%rd337, %r594;
	add.s64 	%rd866, %rd337, %rd866;
	add.s32 	%r2300, %r2300, 8;
	setp.ne.s32 	%p36, %r2300, 128;
	@%p36 bra 	$L__BB1_24;
	add.s32 	%r596, %r39, -957401312;
	shr.u32 	%r597, %r596, 16;
	xor.b32  	%r598, %r597, %r596;
	mul.lo.s32 	%r599, %r598, -2048144789;
	shr.u32 	%r600, %r599, 13;
	xor.b32  	%r601, %r600, %r599;
	mul.lo.s32 	%r602, %r601, -1028477387;
	shr.u32 	%r603, %r602, 16;
	xor.b32  	%r604, %r603, %r602;
	and.b32  	%r605, %r604, 1;
	setp.eq.b32 	%p37, %r605, 1;
	shr.u32 	%r606, %r604, 1;
	and.b32  	%r607, %r606, 31;
	neg.s32 	%r608, %r607;
	selp.b32 	%r609, %r607, %r608, %p37;
	cvt.s64.s32 	%rd339, %r609;
	mul.lo.s64 	%rd340, %rd38, %rd339;
	shr.s64 	%rd341, %rd340, 8;
	add.s64 	%rd342, %rd867, %rd341;
	shr.s64 	%rd343, %rd342, 8;
	add.s32 	%r610, %r39, -957401311;
	shr.u32 	%r611, %r610, 16;
	xor.b32  	%r612, %r611, %r610;
	mul.lo.s32 	%r613, %r612, -2048144789;
	shr.u32 	%r614, %r613, 13;
	xor.b32  	%r615, %r614, %r613;
	mul.lo.s32 	%r616, %r615, -1028477387;
	shr.u32 	%r617, %r616, 16;
	xor.b32  	%r618, %r617, %r616;
	and.b32  	%r619, %r618, 1;
	setp.eq.b32 	%p38, %r619, 1;
	shr.u32 	%r620, %r618, 1;
	and.b32  	%r621, %r620, 31;
	neg.s32 	%r622, %r621;
	selp.b32 	%r623, %r621, %r622, %p38;
	cvt.s64.s32 	%rd344, %r623;
	mul.lo.s64 	%rd345, %rd39, %rd344;
	shr.s64 	%rd346, %rd345, 8;
	add.s64 	%rd347, %rd866, %rd346;
	shr.s64 	%rd348, %rd347, 8;
	ld.global.nc.u8 	%rs87, [%rd44+295072];
	cvt.s64.s8 	%rd349, %rs87;
	add.s32 	%r624, %r39, -957401307;
	shr.u32 	%r625, %r624, 16;
	xor.b32  	%r626, %r625, %r624;
	mul.lo.s32 	%r627, %r626, -2048144789;
	shr.u32 	%r628, %r627, 13;
	xor.b32  	%r629, %r628, %r627;
	mul.lo.s32 	%r630, %r629, -1028477387;
	shr.u32 	%r631, %r630, 16;
	xor.b32  	%r632, %r631, %r630;
	and.b32  	%r633, %r632, 1;
	setp.eq.b32 	%p39, %r633, 1;
	shr.u32 	%r634, %r632, 1;
	and.b32  	%r635, %r634, 31;
	neg.s32 	%r636, %r635;
	selp.b32 	%r637, %r635, %r636, %p39;
	cvt.s64.s32 	%rd350, %r637;
	mul.lo.s64 	%rd351, %rd350, %rd9;
	shr.s64 	%rd352, %rd351, 2;
	add.s64 	%rd353, %rd343, %rd352;
	add.s64 	%rd354, %rd353, %rd348;
	add.s64 	%rd355, %rd354, %rd349;
	max.s64 	%rd356, %rd355, -127;
	min.s64 	%rd357, %rd356, 127;
	cvt.u32.u64 	%r638, %rd357;
	ld.shared.s8 	%r639, [%r9+416];
	cvt.u32.u16 	%r640, %rs6;
	cvt.s32.s8 	%r641, %r640;
	sub.s32 	%r642, %r638, %r641;
	add.s32 	%r643, %r639, 127;
	mul.lo.s32 	%r644, %r642, %r643;
	shr.s32 	%r645, %r644, 8;
	add.s32 	%r646, %r645, %r641;
	max.s32 	%r647, %r646, -127;
	min.s32 	%r648, %r647, 127;
	st.local.u8 	[%rd22+1], %r648;
	cvt.s64.s32 	%rd358, %r648;
	cvt.s64.s16 	%rd359, %rs2;
	add.s64 	%rd360, %rd358, %rd359;
	max.s64 	%rd361, %rd360, -127;
	min.s64 	%rd362, %rd361, 127;
	st.shared.u8 	[%r9+32], %rd362;
	mov.b64 	%rd868, 0;
	mov.b32 	%r2301, 0;
	mov.u64 	%rd869, %rd868;
$L__BB1_26:
	add.s32 	%r649, %r7, %r2301;
	ld.shared.v2.b32 	{%r650, %r651}, [%r649];
	shl.b32 	%r652, %r2301, 7;
	or.b32  	%r653, %r652, %r11;
	add.s32 	%r654, %r28, %r653;
	cvt.u64.u32 	%rd363, %r654;
	add.s64 	%rd364, %rd1, %rd363;
	ld.shared.v2.b32 	{%r655, %r656}, [%r649+256];
	ld.global.nc.u8 	%rs88, [%rd364+65920];
	cvt.u32.u8 	%r657, %rs88;
	ld.global.nc.u8 	%rs89, [%rd364+65792];
	cvt.u32.u8 	%r658, %rs89;
	prmt.b32 	%r659, %r658, %r657, 0x3340U;
	ld.global.nc.u8 	%rs90, [%rd364+65664];
	cvt.u32.u8 	%r660, %rs90;
	ld.global.nc.u8 	%rs91, [%rd364+65536];
	cvt.u32.u8 	%r661, %rs91;
	prmt.b32 	%r662, %r661, %r660, 0x3340U;
	prmt.b32 	%r663, %r662, %r659, 0x5410U;
	mov.b32 	%r664, 0;
	dp4a.s32.s32 	%r665, %r663, %r650, %r664;
	ld.global.nc.u8 	%rs92, [%rd364+82304];
	cvt.u32.u8 	%r666, %rs92;
	ld.global.nc.u8 	%rs93, [%rd364+82176];
	cvt.u32.u8 	%r667, %rs93;
	prmt.b32 	%r668, %r667, %r666, 0x3340U;
	ld.global.nc.u8 	%rs94, [%rd364+82048];
	cvt.u32.u8 	%r669, %rs94;
	ld.global.nc.u8 	%rs95, [%rd364+81920];
	cvt.u32.u8 	%r670, %rs95;
	prmt.b32 	%r671, %r670, %r669, 0x3340U;
	prmt.b32 	%r672, %r671, %r668, 0x5410U;
	dp4a.s32.s32 	%r673, %r672, %r655, %r664;
	ld.global.nc.u8 	%rs96, [%rd364+66432];
	cvt.u32.u8 	%r674, %rs96;
	ld.global.nc.u8 	%rs97, [%rd364+66304];
	cvt.u32.u8 	%r675, %rs97;
	prmt.b32 	%r676, %r675, %r674, 0x3340U;
	ld.global.nc.u8 	%rs98, [%rd364+66176];
	cvt.u32.u8 	%r677, %rs98;
	ld.global.nc.u8 	%rs99, [%rd364+66048];
	cvt.u32.u8 	%r678, %rs99;
	prmt.b32 	%r679, %r678, %r677, 0x3340U;
	prmt.b32 	%r680, %r679, %r676, 0x5410U;
	dp4a.s32.s32 	%r681, %r680, %r651, %r665;
	cvt.s64.s32 	%rd365, %r681;
	add.s64 	%rd869, %rd365, %rd869;
	ld.global.nc.u8 	%rs100, [%rd364+82816];
	cvt.u32.u8 	%r682, %rs100;
	ld.global.nc.u8 	%rs101, [%rd364+82688];
	cvt.u32.u8 	%r683, %rs101;
	prmt.b32 	%r684, %r683, %r682, 0x3340U;
	ld.global.nc.u8 	%rs102, [%rd364+82560];
	cvt.u32.u8 	%r685, %rs102;
	ld.global.nc.u8 	%rs103, [%rd364+82432];
	cvt.u32.u8 	%r686, %rs103;
	prmt.b32 	%r687, %r686, %r685, 0x3340U;
	prmt.b32 	%r688, %r687, %r684, 0x5410U;
	dp4a.s32.s32 	%r689, %r688, %r656, %r673;
	cvt.s64.s32 	%rd366, %r689;
	add.s64 	%rd868, %rd366, %rd868;
	add.s32 	%r2301, %r2301, 8;
	setp.ne.s32 	%p40, %r2301, 128;
	@%p40 bra 	$L__BB1_26;
	add.s32 	%r691, %r39, -1914802624;
	shr.u32 	%r692, %r691, 16;
	xor.b32  	%r693, %r692, %r691;
	mul.lo.s32 	%r694, %r693, -2048144789;
	shr.u32 	%r695, %r694, 13;
	xor.b32  	%r696, %r695, %r694;
	mul.lo.s32 	%r697, %r696, -1028477387;
	shr.u32 	%r698, %r697, 16;
	xor.b32  	%r699, %r698, %r697;
	and.b32  	%r700, %r699, 1;
	setp.eq.b32 	%p41, %r700, 1;
	shr.u32 	%r701, %r699, 1;
	and.b32  	%r702, %r701, 31;
	neg.s32 	%r703, %r702;
	selp.b32 	%r704, %r702, %r703, %p41;
	cvt.s64.s32 	%rd368, %r704;
	mul.lo.s64 	%rd369, %rd38, %rd368;
	shr.s64 	%rd370, %rd369, 8;
	add.s64 	%rd371, %rd869, %rd370;
	shr.s64 	%rd372, %rd371, 8;
	add.s32 	%r705, %r39, -1914802623;
	shr.u32 	%r706, %r705, 16;
	xor.b32  	%r707, %r706, %r705;
	mul.lo.s32 	%r708, %r707, -2048144789;
	shr.u32 	%r709, %r708, 13;
	xor.b32  	%r710, %r709, %r708;
	mul.lo.s32 	%r711, %r710, -1028477387;
	shr.u32 	%r712, %r711, 16;
	xor.b32  	%r713, %r712, %r711;
	and.b32  	%r714, %r713, 1;
	setp.eq.b32 	%p42, %r714, 1;
	shr.u32 	%r715, %r713, 1;
	and.b32  	%r716, %r715, 31;
	neg.s32 	%r717, %r716;
	selp.b32 	%r718, %r716, %r717, %p42;
	cvt.s64.s32 	%rd373, %r718;
	mul.lo.s64 	%rd374, %rd39, %rd373;
	shr.s64 	%rd375, %rd374, 8;
	add.s64 	%rd376, %rd868, %rd375;
	shr.s64 	%rd377, %rd376, 8;
	ld.global.nc.u8 	%rs104, [%rd44+295104];
	cvt.s64.s8 	%rd378, %rs104;
	add.s32 	%r719, %r39, -1914802619;
	shr.u32 	%r720, %r719, 16;
	xor.b32  	%r721, %r720, %r719;
	mul.lo.s32 	%r722, %r721, -2048144789;
	shr.u32 	%r723, %r722, 13;
	xor.b32  	%r724, %r723, %r722;
	mul.lo.s32 	%r725, %r724, -1028477387;
	shr.u32 	%r726, %r725, 16;
	xor.b32  	%r727, %r726, %r725;
	and.b32  	%r728, %r727, 1;
	setp.eq.b32 	%p43, %r728, 1;
	shr.u32 	%r729, %r727, 1;
	and.b32  	%r730, %r729, 31;
	neg.s32 	%r731, %r730;
	selp.b32 	%r732, %r730, %r731, %p43;
	cvt.s64.s32 	%rd379, %r732;
	mul.lo.s64 	%rd380, %rd379, %rd9;
	shr.s64 	%rd381, %rd380, 2;
	add.s64 	%rd382, %rd372, %rd381;
	add.s64 	%rd383, %rd382, %rd377;
	add.s64 	%rd384, %rd383, %rd378;
	max.s64 	%rd385, %rd384, -127;
	min.s64 	%rd386, %rd385, 127;
	cvt.u32.u64 	%r733, %rd386;
	ld.shared.s8 	%r734, [%r9+448];
	cvt.u32.u16 	%r735, %rs7;
	cvt.s32.s8 	%r736, %r735;
	sub.s32 	%r737, %r733, %r736;
	add.s32 	%r738, %r734, 127;
	mul.lo.s32 	%r739, %r737, %r738;
	shr.s32 	%r740, %r739, 8;
	add.s32 	%r741, %r740, %r736;
	max.s32 	%r742, %r741, -127;
	min.s32 	%r743, %r742, 127;
	st.local.u8 	[%rd22+2], %r743;
	cvt.s64.s32 	%rd387, %r743;
	cvt.s64.s16 	%rd388, %rs3;
	add.s64 	%rd389, %rd387, %rd388;
	max.s64 	%rd390, %rd389, -127;
	min.s64 	%rd391, %rd390, 127;
	st.shared.u8 	[%r9+64], %rd391;
	mov.b64 	%rd870, 0;
	mov.b32 	%r2302, 0;
	mov.u64 	%rd871, %rd870;
$L__BB1_28:
	add.s32 	%r744, %r7, %r2302;
	ld.shared.v2.b32 	{%r745, %r746}, [%r744];
	shl.b32 	%r747, %r2302, 7;
	or.b32  	%r748, %r747, %r10;
	add.s32 	%r749, %r28, %r748;
	cvt.u64.u32 	%rd392, %r749;
	add.s64 	%rd393, %rd1, %rd392;
	ld.shared.v2.b32 	{%r750, %r751}, [%r744+256];
	ld.global.nc.u8 	%rs105, [%rd393+65920];
	cvt.u32.u8 	%r752, %rs105;
	ld.global.nc.u8 	%rs106, [%rd393+65792];
	cvt.u32.u8 	%r753, %rs106;
	prmt.b32 	%r754, %r753, %r752, 0x3340U;
	ld.global.nc.u8 	%rs107, [%rd393+65664];
	cvt.u32.u8 	%r755, %rs107;
	ld.global.nc.u8 	%rs108, [%rd393+65536];
	cvt.u32.u8 	%r756, %rs108;
	prmt.b32 	%r757, %r756, %r755, 0x3340U;
	prmt.b32 	%r758, %r757, %r754, 0x5410U;
	mov.b32 	%r759, 0;
	dp4a.s32.s32 	%r760, %r758, %r745, %r759;
	ld.global.nc.u8 	%rs109, [%rd393+82304];
	cvt.u32.u8 	%r761, %rs109;
	ld.global.nc.u8 	%rs110, [%rd393+82176];
	cvt.u32.u8 	%r762, %rs110;
	prmt.b32 	%r763, %r762, %r761, 0x3340U;
	ld.global.nc.u8 	%rs111, [%rd393+82048];
	cvt.u32.u8 	%r764, %rs111;
	ld.global.nc.u8 	%rs112, [%rd393+81920];
	cvt.u32.u8 	%r765, %rs112;
	prmt.b32 	%r766, %r765, %r764, 0x3340U;
	prmt.b32 	%r767, %r766, %r763, 0x5410U;
	dp4a.s32.s32 	%r768, %r767, %r750, %r759;
	ld.global.nc.u8 	%rs113, [%rd393+66432];
	cvt.u32.u8 	%r769, %rs113;
	ld.global.nc.u8 	%rs114, [%rd393+66304];
	cvt.u32.u8 	%r770, %rs114;
	prmt.b32 	%r771, %r770, %r769, 0x3340U;
	ld.global.nc.u8 	%rs115, [%rd393+66176];
	cvt.u32.u8 	%r772, %rs115;
	ld.global.nc.u8 	%rs116, [%rd393+66048];
	cvt.u32.u8 	%r773, %rs116;
	prmt.b32 	%r774, %r773, %r772, 0x3340U;
	prmt.b32 	%r775, %r774, %r771, 0x5410U;
	dp4a.s32.s32 	%r776, %r775, %r746, %r760;
	cvt.s64.s32 	%rd394, %r776;
	add.s64 	%rd871, %rd394, %rd871;
	ld.global.nc.u8 	%rs117, [%rd393+82816];
	cvt.u32.u8 	%r777, %rs117;
	ld.global.nc.u8 	%rs118, [%rd393+82688];
	cvt.u32.u8 	%r778, %rs118;
	prmt.b32 	%r779, %r778, %r777, 0x3340U;
	ld.global.nc.u8 	%rs119, [%rd393+82560];
	cvt.u32.u8 	%r780, %rs119;
	ld.global.nc.u8 	%rs120, [%rd393+82432];
	cvt.u32.u8 	%r781, %rs120;
	prmt.b32 	%r782, %r781, %r780, 0x3340U;
	prmt.b32 	%r783, %r782, %r779, 0x5410U;
	dp4a.s32.s32 	%r784, %r783, %r751, %r768;
	cvt.s64.s32 	%rd395, %r784;
	add.s64 	%rd870, %rd395, %rd870;
	add.s32 	%r2302, %r2302, 8;
	setp.ne.s32 	%p44, %r2302, 128;
	@%p44 bra 	$L__BB1_28;
	add.s32 	%r785, %r39, 1422763360;
	shr.u32 	%r786, %r785, 16;
	xor.b32  	%r787, %r786, %r785;
	mul.lo.s32 	%r788, %r787, -2048144789;
	shr.u32 	%r789, %r788, 13;
	xor.b32  	%r790, %r789, %r788;
	mul.lo.s32 	%r791, %r790, -1028477387;
	shr.u32 	%r792, %r791, 16;
	xor.b32  	%r793, %r792, %r791;
	and.b32  	%r794, %r793, 1;
	setp.eq.b32 	%p45, %r794, 1;
	shr.u32 	%r795, %r793, 1;
	and.b32  	%r796, %r795, 31;
	neg.s32 	%r797, %r796;
	selp.b32 	%r798, %r796, %r797, %p45;
	cvt.s64.s32 	%rd397, %r798;
	mul.lo.s64 	%rd398, %rd38, %rd397;
	shr.s64 	%rd399, %rd398, 8;
	add.s64 	%rd400, %rd871, %rd399;
	shr.s64 	%rd401, %rd400, 8;
	add.s32 	%r799, %r39, 1422763361;
	shr.u32 	%r800, %r799, 16;
	xor.b32  	%r801, %r800, %r799;
	mul.lo.s32 	%r802, %r801, -2048144789;
	shr.u32 	%r803, %r802, 13;
	xor.b32  	%r804, %r803, %r802;
	mul.lo.s32 	%r805, %r804, -1028477387;
	shr.u32 	%r806, %r805, 16;
	xor.b32  	%r807, %r806, %r805;
	and.b32  	%r808, %r807, 1;
	setp.eq.b32 	%p46, %r808, 1;
	shr.u32 	%r809, %r807, 1;
	and.b32  	%r810, %r809, 31;
	neg.s32 	%r811, %r810;
	selp.b32 	%r812, %r810, %r811, %p46;
	cvt.s64.s32 	%rd402, %r812;
	mul.lo.s64 	%rd403, %rd39, %rd402;
	shr.s64 	%rd404, %rd403, 8;
	add.s64 	%rd405, %rd870, %rd404;
	shr.s64 	%rd406, %rd405, 8;
	ld.global.nc.u8 	%rs121, [%rd44+295136];
	cvt.s64.s8 	%rd407, %rs121;
	add.s32 	%r813, %r39, 1422763365;
	shr.u32 	%r814, %r813, 16;
	xor.b32  	%r815, %r814, %r813;
	mul.lo.s32 	%r816, %r815, -2048144789;
	shr.u32 	%r817, %r816, 13;
	xor.b32  	%r818, %r817, %r816;
	mul.lo.s32 	%r819, %r818, -1028477387;
	shr.u32 	%r820, %r819, 16;
	xor.b32  	%r821, %r820, %r819;
	and.b32  	%r822, %r821, 1;
	setp.eq.b32 	%p47, %r822, 1;
	shr.u32 	%r823, %r821, 1;
	and.b32  	%r824, %r823, 31;
	neg.s32 	%r825, %r824;
	selp.b32 	%r826, %r824, %r825, %p47;
	cvt.s64.s32 	%rd408, %r826;
	mul.lo.s64 	%rd409, %rd408, %rd9;
	shr.s64 	%rd410, %rd409, 2;
	add.s64 	%rd411, %rd401, %rd410;
	add.s64 	%rd412, %rd411, %rd406;
	add.s64 	%rd413, %rd412, %rd407;
	max.s64 	%rd414, %rd413, -127;
	min.s64 	%rd415, %rd414, 127;
	cvt.u32.u64 	%r827, %rd415;
	ld.shared.s8 	%r828, [%r9+480];
	cvt.u32.u16 	%r829, %rs8;
	cvt.s32.s8 	%r830, %r829;
	sub.s32 	%r831, %r827, %r830;
	add.s32 	%r832, %r828, 127;
	mul.lo.s32 	%r833, %r831, %r832;
	shr.s32 	%r834, %r833, 8;
	add.s32 	%r835, %r834, %r830;
	max.s32 	%r836, %r835, -127;
	min.s32 	%r837, %r836, 127;
	st.local.u8 	[%rd22+3], %r837;
	cvt.s64.s32 	%rd416, %r837;
	cvt.s64.s16 	%rd417, %rs4;
	add.s64 	%rd418, %rd416, %rd417;
	max.s64 	%rd419, %rd418, -127;
	min.s64 	%rd420, %rd419, 127;
	st.shared.u8 	[%r9+96], %rd420;
	bar.warp.sync 	-1;
	ld.shared.u8 	%rs9, [%r9];
	ld.shared.u8 	%rs10, [%r9+32];
	ld.shared.u8 	%rs11, [%r9+64];
	ld.shared.u8 	%rs12, [%r9+96];
	mov.b64 	%rd872, 0;
	mov.u32 	%r2303, %r3;
$L__BB1_30:
	add.s32 	%r838, %r7, %r2303;
	ld.shared.s8 	%rs122, [%r838];
	abs.s16 	%rs123, %rs122;
	cvt.u64.u16 	%rd421, %rs123;
	add.s64 	%rd872, %rd872, %rd421;
	add.s32 	%r47, %r2303, 32;
	setp.lt.u32 	%p48, %r2303, 96;
	mov.u32 	%r2303, %r47;
	@%p48 bra 	$L__BB1_30;
	mov.b32 	%r839, 1;
	mov.b32 	%r852, 31;
	mov.b32 	%r853, -1;
	// begin inline asm
	{  .reg .u32 lo;  .reg .u32 hi;  .reg .pred p;  mov.b64 {lo, hi}, %rd872;  shfl.sync.down.b32 lo|p, lo, %r839, %r852, %r853;  shfl.sync.down.b32 hi|p, hi, %r839, %r852, %r853;  mov.b64 %rd422, {lo, hi};  @p add.s64 %rd422, %rd422, %rd872;}
	// end inline asm
	mov.b32 	%r842, 2;
	// begin inline asm
	{  .reg .u32 lo;  .reg .u32 hi;  .reg .pred p;  mov.b64 {lo, hi}, %rd422;  shfl.sync.down.b32 lo|p, lo, %r842, %r852, %r853;  shfl.sync.down.b32 hi|p, hi, %r842, %r852, %r853;  mov.b64 %rd424, {lo, hi};  @p add.s64 %rd424, %rd424, %rd422;}
	// end inline asm
	mov.b32 	%r845, 4;
	// begin inline asm
	{  .reg .u32 lo;  .reg .u32 hi;  .reg .pred p;  mov.b64 {lo, hi}, %rd424;  shfl.sync.down.b32 lo|p, lo, %r845, %r852, %r853;  shfl.sync.down.b32 hi|p, hi, %r845, %r852, %r853;  mov.b64 %rd426, {lo, hi};  @p add.s64 %rd426, %rd426, %rd424;}
	// end inline asm
	mov.b32 	%r848, 8;
	// begin inline asm
	{  .reg .u32 lo;  .reg .u32 hi;  .reg .pred p;  mov.b64 {lo, hi}, %rd426;  shfl.sync.down.b32 lo|p, lo, %r848, %r852, %r853;  shfl.sync.down.b32 hi|p, hi, %r848, %r852, %r853;  mov.b64 %rd428, {lo, hi};  @p add.s64 %rd428, %rd428, %rd426;}
	// end inline asm
	mov.b32 	%r851, 16;
	// begin inline asm
	{  .reg .u32 lo;  .reg .u32 hi;  .reg .pred p;  mov.b64 {lo, hi}, %rd428;  shfl.sync.down.b32 lo|p, lo, %r851, %r852, %r853;  shfl.sync.down.b32 hi|p, hi, %r851, %r852, %r853;  mov.b64 %rd430, {lo, hi};  @p add.s64 %rd430, %rd430, %rd428;}
	// end inline asm
	cvt.u32.u64 	%r854, %rd430;
	shfl.sync.idx.b32	%r855|%p49, %r854, 0, 31, -1;
	{ .reg .b32 tmp; mov.b64 {tmp, %r856}, %rd430; }
	shfl.sync.idx.b32	%r857|%p50, %r856, 0, 31, -1;
	cvt.u64.u32 	%rd432, %r857;
	shl.b64 	%rd433, %rd432, 32;
	cvt.u64.u32 	%rd434, %r855;
	or.b64  	%rd435, %rd433, %rd434;
	max.u64 	%rd436, %rd435, 1;
	shr.s64 	%rd437, %rd436, 63;
	shr.u64 	%rd438, %rd437, 57;
	add.s64 	%rd439, %rd436, %rd438;
	shr.s64 	%rd440, %rd439, 7;
	add.s64 	%rd441, %rd436, 127;
	setp.lt.u64 	%p51, %rd441, 255;
	selp.b64 	%rd59, 1, %rd440, %p51;
	add.s32 	%r48, %r20, 10;
	shl.b32 	%r49, %r2293, 8;
	mov.u32 	%r2304, %r3;
$L__BB1_32:
	add.s32 	%r858, %r49, %r2304;
	cvt.u64.u32 	%rd442, %r858;
	add.s64 	%rd443, %rd1, %rd442;
	ld.global.nc.u8 	%rs124, [%rd443+853120];
	cvt.s64.s8 	%rd444, %rs124;
	mad.lo.s32 	%r859, %r2304, -1640531527, %r48;
	shr.u32 	%r860, %r859, 16;
	xor.b32  	%r861, %r860, %r859;
	mul.lo.s32 	%r862, %r861, -2048144789;
	shr.u32 	%r863, %r862, 13;
	xor.b32  	%r864, %r863, %r862;
	mul.lo.s32 	%r865, %r864, -1028477387;
	shr.u32 	%r866, %r865, 16;
	xor.b32  	%r867, %r866, %r865;
	and.b32  	%r868, %r867, 1;
	setp.eq.b32 	%p52, %r868, 1;
	shr.u32 	%r869, %r867, 1;
	and.b32  	%r870, %r869, 31;
	neg.s32 	%r871, %r870;
	selp.b32 	%r872, %r870, %r871, %p52;
	cvt.s64.s32 	%rd445, %r872;
	mul.lo.s64 	%rd446, %rd445, %rd9;
	shr.s64 	%rd447, %rd446, 2;
	add.s32 	%r51, %r7, %r2304;
	ld.shared.s8 	%rd448, [%r51];
	add.s64 	%rd449, %rd447, %rd444;
	mul.lo.s64 	%rd60, %rd449, %rd448;
	or.b64  	%rd450, %rd60, %rd59;
	and.b64  	%rd451, %rd450, -4294967296;
	setp.ne.s64 	%p53, %rd451, 0;
	@%p53 bra 	$L__BB1_34;
	cvt.u32.u64 	%r873, %rd59;
	cvt.u32.u64 	%r874, %rd60;
	div.u32 	%r875, %r874, %r873;
	cvt.u64.u32 	%rd873, %r875;
	bra.uni 	$L__BB1_35;
$L__BB1_34:
	div.s64 	%rd873, %rd60, %rd59;
$L__BB1_35:
	max.s64 	%rd452, %rd873, -127;
	min.s64 	%rd453, %rd452, 127;
	st.shared.u8 	[%r51], %rd453;
	add.s32 	%r52, %r2304, 32;
	setp.lt.u32 	%p54, %r2304, 96;
	mov.u32 	%r2304, %r52;
	@%p54 bra 	$L__BB1_32;
	bar.warp.sync 	-1;
	add.s32 	%r53, %r20, 517;
	mov.b64 	%rd874, 0;
	mov.u32 	%r2305, %r3;
$L__BB1_37:
	mad.lo.s32 	%r876, %r2305, -1640531527, %r53;
	shr.u32 	%r877, %r876, 16;
	xor.b32  	%r878, %r877, %r876;
	mul.lo.s32 	%r879, %r878, -2048144789;
	shr.u32 	%r880, %r879, 13;
	xor.b32  	%r881, %r880, %r879;
	mul.lo.s32 	%r882, %r881, -1028477387;
	shr.u32 	%r883, %r882, 16;
	xor.b32  	%r884, %r883, %r882;
	and.b32  	%r885, %r884, 1;
	setp.eq.b32 	%p55, %r885, 1;
	shr.u32 	%r886, %r884, 1;
	and.b32  	%r887, %r886, 31;
	neg.s32 	%r888, %r887;
	selp.b32 	%r889, %r887, %r888, %p55;
	add.s32 	%r890, %r7, %r2305;
	ld.shared.s8 	%r891, [%r890];
	mul.wide.s32 	%rd455, %r889, %r891;
	add.s64 	%rd874, %rd455, %rd874;
	add.s32 	%r55, %r2305, 32;
	setp.lt.u32 	%p56, %r2305, 96;
	mov.u32 	%r2305, %r55;
	@%p56 bra 	$L__BB1_37;
	mov.b32 	%r892, 1;
	mov.b32 	%r905, 31;
	mov.b32 	%r906, -1;
	// begin inline asm
	{  .reg .u32 lo;  .reg .u32 hi;  .reg .pred p;  mov.b64 {lo, hi}, %rd874;  shfl.sync.down.b32 lo|p, lo, %r892, %r905, %r906;  shfl.sync.down.b32 hi|p, hi, %r892, %r905, %r906;  mov.b64 %rd456, {lo, hi};  @p add.s64 %rd456, %rd456, %rd874;}
	// end inline asm
	mov.b32 	%r895, 2;
	// begin inline asm
	{  .reg .u32 lo;  .reg .u32 hi;  .reg .pred p;  mov.b64 {lo, hi}, %rd456;  shfl.sync.down.b32 lo|p, lo, %r895, %r905, %r906;  shfl.sync.down.b32 hi|p, hi, %r895, %r905, %r906;  mov.b64 %rd458, {lo, hi};  @p add.s64 %rd458, %rd458, %rd456;}
	// end inline asm
	mov.b32 	%r898, 4;
	// begin inline asm
	{  .reg .u32 lo;  .reg .u32 hi;  .reg .pred p;  mov.b64 {lo, hi}, %rd458;  shfl.sync.down.b32 lo|p, lo, %r898, %r905, %r906;  shfl.sync.down.b32 hi|p, hi, %r898, %r905, %r906;  mov.b64 %rd460, {lo, hi};  @p add.s64 %rd460, %rd460, %rd458;}
	// end inline asm
	mov.b32 	%r901, 8;
	// begin inline asm
	{  .reg .u32 lo;  .reg .u32 hi;  .reg .pred p;  mov.b64 {lo, hi}, %rd460;  shfl.sync.down.b32 lo|p, lo, %r901, %r905, %r906;  shfl.sync.down.b32 hi|p, hi, %r901, %r905, %r906;  mov.b64 %rd462, {lo, hi};  @p add.s64 %rd462, %rd462, %rd460;}
	// end inline asm
	mov.b32 	%r904, 16;
	// begin inline asm
	{  .reg .u32 lo;  .reg .u32 hi;  .reg .pred p;  mov.b64 {lo, hi}, %rd462;  shfl.sync.down.b32 lo|p, lo, %r904, %r905, %r906;  shfl.sync.down.b32 hi|p, hi, %r904, %r905, %r906;  mov.b64 %rd464, {lo, hi};  @p add.s64 %rd464, %rd464, %rd462;}
	// end inline asm
	cvt.u32.u64 	%r908, %rd464;
	shfl.sync.idx.b32	%r909|%p57, %r908, 0, 31, -1;
	{ .reg .b32 tmp; mov.b64 {tmp, %r910}, %rd464; }
	shfl.sync.idx.b32	%r911|%p58, %r910, 0, 31, -1;
	cvt.u64.u32 	%rd467, %r911;
	shl.b64 	%rd468, %rd467, 32;
	cvt.u64.u32 	%rd469, %r909;
	or.b64  	%rd470, %rd468, %rd469;
	mul.wide.u32 	%rd471, %r2293, 130816;
	add.s64 	%rd66, %rd17, %rd471;
	mul.lo.s64 	%rd67, %rd470, %rd9;
	mov.b64 	%rd875, 0;
	mov.b32 	%r2306, 0;
$L__BB1_39:
	add.s32 	%r912, %r7, %r2306;
	ld.shared.v4.b32 	{%r913, %r914, %r915, %r916}, [%r912];
	shl.b32 	%r917, %r2306, 9;
	or.b32  	%r918, %r917, %r3;
	cvt.u64.u32 	%rd472, %r918;
	add.s64 	%rd473, %rd66, %rd472;
	ld.global.nc.u8 	%rs125, [%rd473+297472];
	cvt.u32.u8 	%r919, %rs125;
	ld.global.nc.u8 	%rs126, [%rd473+296960];
	cvt.u32.u8 	%r920, %rs126;
	prmt.b32 	%r921, %r920, %r919, 0x3340U;
	ld.global.nc.u8 	%rs127, [%rd473+296448];
	cvt.u32.u8 	%r922, %rs127;
	ld.global.nc.u8 	%rs128, [%rd473+295936];
	cvt.u32.u8 	%r923, %rs128;
	prmt.b32 	%r924, %r923, %r922, 0x3340U;
	prmt.b32 	%r925, %r924, %r921, 0x5410U;
	mov.b32 	%r926, 0;
	dp4a.s32.s32 	%r927, %r925, %r913, %r926;
	ld.global.nc.u8 	%rs129, [%rd473+299520];
	cvt.u32.u8 	%r928, %rs129;
	ld.global.nc.u8 	%rs130, [%rd473+299008];
	cvt.u32.u8 	%r929, %rs130;
	prmt.b32 	%r930, %r929, %r928, 0x3340U;
	ld.global.nc.u8 	%rs131, [%rd473+298496];
	cvt.u32.u8 	%r931, %rs131;
	ld.global.nc.u8 	%rs132, [%rd473+297984];
	cvt.u32.u8 	%r932, %rs132;
	prmt.b32 	%r933, %r932, %r931, 0x3340U;
	prmt.b32 	%r934, %r933, %r930, 0x5410U;
	dp4a.s32.s32 	%r935, %r934, %r914, %r927;
	ld.global.nc.u8 	%rs133, [%rd473+301568];
	cvt.u32.u8 	%r936, %rs133;
	ld.global.nc.u8 	%rs134, [%rd473+301056];
	cvt.u32.u8 	%r937, %rs134;
	prmt.b32 	%r938, %r937, %r936, 0x3340U;
	ld.global.nc.u8 	%rs135, [%rd473+300544];
	cvt.u32.u8 	%r939, %rs135;
	ld.global.nc.u8 	%rs136, [%rd473+300032];
	cvt.u32.u8 	%r940, %rs136;
	prmt.b32 	%r941, %r940, %r939, 0x3340U;
	prmt.b32 	%r942, %r941, %r938, 0x5410U;
	dp4a.s32.s32 	%r943, %r942, %r915, %r935;
	ld.global.nc.u8 	%rs137, [%rd473+303616];
	cvt.u32.u8 	%r944, %rs137;
	ld.global.nc.u8 	%rs138, [%rd473+303104];
	cvt.u32.u8 	%r945, %rs138;
	prmt.b32 	%r946, %r945, %r944, 0x3340U;
	ld.global.nc.u8 	%rs139, [%rd473+302592];
	cvt.u32.u8 	%r947, %rs139;
	ld.global.nc.u8 	%rs140, [%rd473+302080];
	cvt.u32.u8 	%r948, %rs140;
	prmt.b32 	%r949, %r948, %r947, 0x3340U;
	prmt.b32 	%r950, %r949, %r946, 0x5410U;
	dp4a.s32.s32 	%r951, %r950, %r916, %r943;
	cvt.s64.s32 	%rd474, %r951;
	add.s64 	%rd875, %rd474, %rd875;
	add.s32 	%r2306, %r2306, 16;
	setp.ne.s32 	%p59, %r2306, 128;
	@%p59 bra 	$L__BB1_39;
	add.s64 	%rd70, %rd66, 295936;
	add.s32 	%r953, %r39, 2;
	shr.u32 	%r954, %r953, 16;
	xor.b32  	%r955, %r954, %r953;
	mul.lo.s32 	%r956, %r955, -2048144789;
	shr.u32 	%r957, %r956, 13;
	xor.b32  	%r958, %r957, %r956;
	mul.lo.s32 	%r959, %r958, -1028477387;
	shr.u32 	%r960, %r959, 16;
	xor.b32  	%r961, %r960, %r959;
	and.b32  	%r962, %r961, 1;
	setp.eq.b32 	%p60, %r962, 1;
	shr.u32 	%r963, %r961, 1;
	and.b32  	%r964, %r963, 31;
	neg.s32 	%r965, %r964;
	selp.b32 	%r966, %r964, %r965, %p60;
	cvt.s64.s32 	%rd476, %r966;
	mul.lo.s64 	%rd477, %rd67, %rd476;
	shr.s64 	%rd478, %rd477, 8;
	add.s64 	%rd479, %rd875, %rd478;
	shr.s64 	%rd480, %rd479, 8;
	max.s64 	%rd481, %rd480, -127;
	min.s64 	%rd482, %rd481, 127;
	cvt.u16.u64 	%rs13, %rd482;
	mov.b64 	%rd876, 0;
	mov.b32 	%r2307, 0;
$L__BB1_41:
	add.s32 	%r967, %r7, %r2307;
	ld.shared.v4.b32 	{%r968, %r969, %r970, %r971}, [%r967];
	shl.b32 	%r972, %r2307, 9;
	or.b32  	%r973, %r972, %r3;
	cvt.u64.u32 	%rd483, %r973;
	add.s64 	%rd484, %rd70, %rd483;
	ld.global.nc.u8 	%rs141, [%rd484+1664];
	cvt.u32.u8 	%r974, %rs141;
	ld.global.nc.u8 	%rs142, [%rd484+1152];
	cvt.u32.u8 	%r975, %rs142;
	prmt.b32 	%r976, %r975, %r974, 0x3340U;
	ld.global.nc.u8 	%rs143, [%rd484+640];
	cvt.u32.u8 	%r977, %rs143;
	ld.global.nc.u8 	%rs144, [%rd484+128];
	cvt.u32.u8 	%r978, %rs144;
	prmt.b32 	%r979, %r978, %r977, 0x3340U;
	prmt.b32 	%r980, %r979, %r976, 0x5410U;
	mov.b32 	%r981, 0;
	dp4a.s32.s32 	%r982, %r980, %r968, %r981;
	ld.global.nc.u8 	%rs145, [%rd484+3712];
	cvt.u32.u8 	%r983, %rs145;
	ld.global.nc.u8 	%rs146, [%rd484+3200];
	cvt.u32.u8 	%r984, %rs146;
	prmt.b32 	%r985, %r984, %r983, 0x3340U;
	ld.global.nc.u8 	%rs147, [%rd484+2688];
	cvt.u32.u8 	%r986, %rs147;
	ld.global.nc.u8 	%rs148, [%rd484+2176];
	cvt.u32.u8 	%r987, %rs148;
	prmt.b32 	%r988, %r987, %r986, 0x3340U;
	prmt.b32 	%r989, %r988, %r985, 0x5410U;
	dp4a.s32.s32 	%r990, %r989, %r969, %r982;
	ld.global.nc.u8 	%rs149, [%rd484+5760];
	cvt.u32.u8 	%r991, %rs149;
	ld.global.nc.u8 	%rs150, [%rd484+5248];
	cvt.u32.u8 	%r992, %rs150;
	prmt.b32 	%r993, %r992, %r991, 0x3340U;
	ld.global.nc.u8 	%rs151, [%rd484+4736];
	cvt.u32.u8 	%r994, %rs151;
	ld.global.nc.u8 	%rs152, [%rd484+4224];
	cvt.u32.u8 	%r995, %rs152;
	prmt.b32 	%r996, %r995, %r994, 0x3340U;
	prmt.b32 	%r997, %r996, %r993, 0x5410U;
	dp4a.s32.s32 	%r998, %r997, %r970, %r990;
	ld.global.nc.u8 	%rs153, [%rd484+7808];
	cvt.u32.u8 	%r999, %rs153;
	ld.global.nc.u8 	%rs154, [%rd484+7296];
	cvt.u32.u8 	%r1000, %rs154;
	prmt.b32 	%r1001, %r1000, %r999, 0x3340U;
	ld.global.nc.u8 	%rs155, [%rd484+6784];
	cvt.u32.u8 	%r1002, %rs155;
	ld.global.nc.u8 	%rs156, [%rd484+6272];
	cvt.u32.u8 	%r1003, %rs156;
	prmt.b32 	%r1004, %r1003, %r1002, 0x3340U;
	prmt.b32 	%r1005, %r1004, %r1001, 0x5410U;
	dp4a.s32.s32 	%r1006, %r1005, %r971, %r998;
	cvt.s64.s32 	%rd485, %r1006;
	add.s64 	%rd876, %rd485, %rd876;
	add.s32 	%r2307, %r2307, 16;
	setp.ne.s32 	%p61, %r2307, 128;
	@%p61 bra 	$L__BB1_41;
	add.s32 	%r1008, %r39, 465362050;
	shr.u32 	%r1009, %r1008, 16;
	xor.b32  	%r1010, %r1009, %r1008;
	mul.lo.s32 	%r1011, %r1010, -2048144789;
	shr.u32 	%r1012, %r1011, 13;
	xor.b32  	%r1013, %r1012, %r1011;
	mul.lo.s32 	%r1014, %r1013, -1028477387;
	shr.u32 	%r1015, %r1014, 16;
	xor.b32  	%r1016, %r1015, %r1014;
	and.b32  	%r1017, %r1016, 1;
	setp.eq.b32 	%p62, %r1017, 1;
	shr.u32 	%r1018, %r1016, 1;
	and.b32  	%r1019, %r1018, 31;
	neg.s32 	%r1020, %r1019;
	selp.b32 	%r1021, %r1019, %r1020, %p62;
	cvt.s64.s32 	%rd487, %r1021;
	mul.lo.s64 	%rd488, %rd67, %rd487;
	shr.s64 	%rd489, %rd488, 8;
	add.s64 	%rd490, %rd876, %rd489;
	shr.s64 	%rd491, %rd490, 8;
	max.s64 	%rd492, %rd491, -127;
	min.s64 	%rd493, %rd492, 127;
	cvt.u16.u64 	%rs14, %rd493;
	mov.b64 	%rd877, 0;
	mov.b32 	%r2308, 0;
$L__BB1_43:
	add.s32 	%r1022, %r7, %r2308;
	ld.shared.v4.b32 	{%r1023, %r1024, %r1025, %r1026}, [%r1022];
	shl.b32 	%r1027, %r2308, 9;
	or.b32  	%r1028, %r1027, %r3;
	cvt.u64.u32 	%rd494, %r1028;
	add.s64 	%rd495, %rd70, %rd494;
	ld.global.nc.u8 	%rs157, [%rd495+1792];
	cvt.u32.u8 	%r1029, %rs157;
	ld.global.nc.u8 	%rs158, [%rd495+1280];
	cvt.u32.u8 	%r1030, %rs158;
	prmt.b32 	%r1031, %r1030, %r1029, 0x3340U;
	ld.global.nc.u8 	%rs159, [%rd495+768];
	cvt.u32.u8 	%r1032, %rs159;
	ld.global.nc.u8 	%rs160, [%rd495+256];
	cvt.u32.u8 	%r1033, %rs160;
	prmt.b32 	%r1034, %r1033, %r1032, 0x3340U;
	prmt.b32 	%r1035, %r1034, %r1031, 0x5410U;
	mov.b32 	%r1036, 0;
	dp4a.s32.s32 	%r1037, %r1035, %r1023, %r1036;
	ld.global.nc.u8 	%rs161, [%rd495+3840];
	cvt.u32.u8 	%r1038, %rs161;
	ld.global.nc.u8 	%rs162, [%rd495+3328];
	cvt.u32.u8 	%r1039, %rs162;
	prmt.b32 	%r1040, %r1039, %r1038, 0x3340U;
	ld.global.nc.u8 	%rs163, [%rd495+2816];
	cvt.u32.u8 	%r1041, %rs163;
	ld.global.nc.u8 	%rs164, [%rd495+2304];
	cvt.u32.u8 	%r1042, %rs164;
	prmt.b32 	%r1043, %r1042, %r1041, 0x3340U;
	prmt.b32 	%r1044, %r1043, %r1040, 0x5410U;
	dp4a.s32.s32 	%r1045, %r1044, %r1024, %r1037;
	ld.global.nc.u8 	%rs165, [%rd495+5888];
	cvt.u32.u8 	%r1046, %rs165;
	ld.global.nc.u8 	%rs166, [%rd495+5376];
	cvt.u32.u8 	%r1047, %rs166;
	prmt.b32 	%r1048, %r1047, %r1046, 0x3340U;
	ld.global.nc.u8 	%rs167, [%rd495+4864];
	cvt.u32.u8 	%r1049, %rs167;
	ld.global.nc.u8 	%rs168, [%rd495+4352];
	cvt.u32.u8 	%r1050, %rs168;
	prmt.b32 	%r1051, %r1050, %r1049, 0x3340U;
	prmt.b32 	%r1052, %r1051, %r1048, 0x5410U;
	dp4a.s32.s32 	%r1053, %r1052, %r1025, %r1045;
	ld.global.nc.u8 	%rs169, [%rd495+7936];
	cvt.u32.u8 	%r1054, %rs169;
	ld.global.nc.u8 	%rs170, [%rd495+7424];
	cvt.u32.u8 	%r1055, %rs170;
	prmt.b32 	%r1056, %r1055, %r1054, 0x3340U;
	ld.global.nc.u8 	%rs171, [%rd495+6912];
	cvt.u32.u8 	%r1057, %rs171;
	ld.global.nc.u8 	%rs172, [%rd495+6400];
	cvt.u32.u8 	%r1058, %rs172;
	prmt.b32 	%r1059, %r1058, %r1057, 0x3340U;
	prmt.b32 	%r1060, %r1059, %r1056, 0x5410U;
	dp4a.s32.s32 	%r1061, %r1060, %r1026, %r1053;
	cvt.s64.s32 	%rd496, %r1061;
	add.s64 	%rd877, %rd496, %rd877;
	add.s32 	%r2308, %r2308, 16;
	setp.ne.s32 	%p63, %r2308, 128;
	@%p63 bra 	$L__BB1_43;
	add.s32 	%r1063, %r39, 930724098;
	shr.u32 	%r1064, %r1063, 16;
	xor.b32  	%r1065, %r1064, %r1063;
	mul.lo.s32 	%r1066, %r1065, -2048144789;
	shr.u32 	%r1067, %r1066, 13;
	xor.b32  	%r1068, %r1067, %r1066;
	mul.lo.s32 	%r1069, %r1068, -1028477387;
	shr.u32 	%r1070, %r1069, 16;
	xor.b32  	%r1071, %r1070, %r1069;
	and.b32  	%r1072, %r1071, 1;
	setp.eq.b32 	%p64, %r1072, 1;
	shr.u32 	%r1073, %r1071, 1;
	and.b32  	%r1074, %r1073, 31;
	neg.s32 	%r1075, %r1074;
	selp.b32 	%r1076, %r1074, %r1075, %p64;
	cvt.s64.s32 	%rd498, %r1076;
	mul.lo.s64 	%rd499, %rd67, %rd498;
	shr.s64 	%rd500, %rd499, 8;
	add.s64 	%rd501, %rd877, %rd500;
	shr.s64 	%rd502, %rd501, 8;
	max.s64 	%rd503, %rd502, -127;
	min.s64 	%rd504, %rd503, 127;
	cvt.u16.u64 	%rs15, %rd504;
	mov.b64 	%rd878, 0;
	mov.b32 	%r2309, 0;
$L__BB1_45:
	add.s32 	%r1077, %r7, %r2309;
	ld.shared.v4.b32 	{%r1078, %r1079, %r1080, %r1081}, [%r1077];
	shl.b32 	%r1082, %r2309, 9;
	or.b32  	%r1083, %r1082, %r3;
	cvt.u64.u32 	%rd505, %r1083;
	add.s64 	%rd506, %rd70, %rd505;
	ld.global.nc.u8 	%rs173, [%rd506+1920];
	cvt.u32.u8 	%r1084, %rs173;
	ld.global.nc.u8 	%rs174, [%rd506+1408];
	cvt.u32.u8 	%r1085, %rs174;
	prmt.b32 	%r1086, %r1085, %r1084, 0x3340U;
	ld.global.nc.u8 	%rs175, [%rd506+896];
	cvt.u32.u8 	%r1087, %rs175;
	ld.global.nc.u8 	%rs176, [%rd506+384];
	cvt.u32.u8 	%r1088, %rs176;
	prmt.b32 	%r1089, %r1088, %r1087, 0x3340U;
	prmt.b32 	%r1090, %r1089, %r1086, 0x5410U;
	mov.b32 	%r1091, 0;
	dp4a.s32.s32 	%r1092, %r1090, %r1078, %r1091;
	ld.global.nc.u8 	%rs177, [%rd506+3968];
	cvt.u32.u8 	%r1093, %rs177;
	ld.global.nc.u8 	%rs178, [%rd506+3456];
	cvt.u32.u8 	%r1094, %rs178;
	prmt.b32 	%r1095, %r1094, %r1093, 0x3340U;
	ld.global.nc.u8 	%rs179, [%rd506+2944];
	cvt.u32.u8 	%r1096, %rs179;
	ld.global.nc.u8 	%rs180, [%rd506+2432];
	cvt.u32.u8 	%r1097, %rs180;
	prmt.b32 	%r1098, %r1097, %r1096, 0x3340U;
	prmt.b32 	%r1099, %r1098, %r1095, 0x5410U;
	dp4a.s32.s32 	%r1100, %r1099, %r1079, %r1092;
	ld.global.nc.u8 	%rs181, [%rd506+6016];
	cvt.u32.u8 	%r1101, %rs181;
	ld.global.nc.u8 	%rs182, [%rd506+5504];
	cvt.u32.u8 	%r1102, %rs182;
	prmt.b32 	%r1103, %r1102, %r1101, 0x3340U;
	ld.global.nc.u8 	%rs183, [%rd506+4992];
	cvt.u32.u8 	%r1104, %rs183;
	ld.global.nc.u8 	%rs184, [%rd506+4480];
	cvt.u32.u8 	%r1105, %rs184;
	prmt.b32 	%r1106, %r1105, %r1104, 0x3340U;
	prmt.b32 	%r1107, %r1106, %r1103, 0x5410U;
	dp4a.s32.s32 	%r1108, %r1107, %r1080, %r1100;
	ld.global.nc.u8 	%rs185, [%rd506+8064];
	cvt.u32.u8 	%r1109, %rs185;
	ld.global.nc.u8 	%rs186, [%rd506+7552];
	cvt.u32.u8 	%r1110, %rs186;
	prmt.b32 	%r1111, %r1110, %r1109, 0x3340U;
	ld.global.nc.u8 	%rs187, [%rd506+7040];
	cvt.u32.u8 	%r1112, %rs187;
	ld.global.nc.u8 	%rs188, [%rd506+6528];
	cvt.u32.u8 	%r1113, %rs188;
	prmt.b32 	%r1114, %r1113, %r1112, 0x3340U;
	prmt.b32 	%r1115, %r1114, %r1111, 0x5410U;
	dp4a.s32.s32 	%r1116, %r1115, %r1081, %r1108;
	cvt.s64.s32 	%rd507, %r1116;
	add.s64 	%rd878, %rd507, %rd878;
	add.s32 	%r2309, %r2309, 16;
	setp.ne.s32 	%p65, %r2309, 128;
	@%p65 bra 	$L__BB1_45;
	add.s32 	%r1118, %r39, 1396086146;
	shr.u32 	%r1119, %r1118, 16;
	xor.b32  	%r1120, %r1119, %r1118;
	mul.lo.s32 	%r1121, %r1120, -2048144789;
	shr.u32 	%r1122, %r1121, 13;
	xor.b32  	%r1123, %r1122, %r1121;
	mul.lo.s32 	%r1124, %r1123, -1028477387;
	shr.u32 	%r1125, %r1124, 16;
	xor.b32  	%r1126, %r1125, %r1124;
	and.b32  	%r1127, %r1126, 1;
	setp.eq.b32 	%p66, %r1127, 1;
	shr.u32 	%r1128, %r1126, 1;
	and.b32  	%r1129, %r1128, 31;
	neg.s32 	%r1130, %r1129;
	selp.b32 	%r1131, %r1129, %r1130, %p66;
	cvt.s64.s32 	%rd509, %r1131;
	mul.lo.s64 	%rd510, %rd67, %rd509;
	shr.s64 	%rd511, %rd510, 8;
	add.s64 	%rd512, %rd878, %rd511;
	shr.s64 	%rd513, %rd512, 8;
	max.s64 	%rd514, %rd513, -127;
	min.s64 	%rd515, %rd514, 127;
	cvt.u16.u64 	%rs16, %rd515;
	mov.b64 	%rd879, 0;
	mov.b32 	%r2310, 0;
$L__BB1_47:
	add.s32 	%r1132, %r7, %r2310;
	ld.shared.v4.b32 	{%r1133, %r1134, %r1135, %r1136}, [%r1132];
	shl.b32 	%r1137, %r2310, 9;
	or.b32  	%r1138, %r1137, %r3;
	cvt.u64.u32 	%rd516, %r1138;
	add.s64 	%rd517, %rd70, %rd516;
	ld.global.nc.u8 	%rs189, [%rd517+1568];
	cvt.u32.u8 	%r1139, %rs189;
	ld.global.nc.u8 	%rs190, [%rd517+1056];
	cvt.u32.u8 	%r1140, %rs190;
	prmt.b32 	%r1141, %r1140, %r1139, 0x3340U;
	ld.global.nc.u8 	%rs191, [%rd517+544];
	cvt.u32.u8 	%r1142, %rs191;
	ld.global.nc.u8 	%rs192, [%rd517+32];
	cvt.u32.u8 	%r1143, %rs192;
	prmt.b32 	%r1144, %r1143, %r1142, 0x3340U;
	prmt.b32 	%r1145, %r1144, %r1141, 0x5410U;
	mov.b32 	%r1146, 0;
	dp4a.s32.s32 	%r1147, %r1145, %r1133, %r1146;
	ld.global.nc.u8 	%rs193, [%rd517+3616];
	cvt.u32.u8 	%r1148, %rs193;
	ld.global.nc.u8 	%rs194, [%rd517+3104];
	cvt.u32.u8 	%r1149, %rs194;
	prmt.b32 	%r1150, %r1149, %r1148, 0x3340U;
	ld.global.nc.u8 	%rs195, [%rd517+2592];
	cvt.u32.u8 	%r1151, %rs195;
	ld.global.nc.u8 	%rs196, [%rd517+2080];
	cvt.u32.u8 	%r1152, %rs196;
	prmt.b32 	%r1153, %r1152, %r1151, 0x3340U;
	prmt.b32 	%r1154, %r1153, %r1150, 0x5410U;
	dp4a.s32.s32 	%r1155, %r1154, %r1134, %r1147;
	ld.global.nc.u8 	%rs197, [%rd517+5664];
	cvt.u32.u8 	%r1156, %rs197;
	ld.global.nc.u8 	%rs198, [%rd517+5152];
	cvt.u32.u8 	%r1157, %rs198;
	prmt.b32 	%r1158, %r1157, %r1156, 0x3340U;
	ld.global.nc.u8 	%rs199, [%rd517+4640];
	cvt.u32.u8 	%r1159, %rs199;
	ld.global.nc.u8 	%rs200, [%rd517+4128];
	cvt.u32.u8 	%r1160, %rs200;
	prmt.b32 	%r1161, %r1160, %r1159, 0x3340U;
	prmt.b32 	%r1162, %r1161, %r1158, 0x5410U;
	dp4a.s32.s32 	%r1163, %r1162, %r1135, %r1155;
	ld.global.nc.u8 	%rs201, [%rd517+7712];
	cvt.u32.u8 	%r1164, %rs201;
	ld.global.nc.u8 	%rs202, [%rd517+7200];
	cvt.u32.u8 	%r1165, %rs202;
	prmt.b32 	%r1166, %r1165, %r1164, 0x3340U;
	ld.global.nc.u8 	%rs203, [%rd517+6688];
	cvt.u32.u8 	%r1167, %rs203;
	ld.global.nc.u8 	%rs204, [%rd517+6176];
	cvt.u32.u8 	%r1168, %rs204;
	prmt.b32 	%r1169, %r1168, %r1167, 0x3340U;
	prmt.b32 	%r1170, %r1169, %r1166, 0x5410U;
	dp4a.s32.s32 	%r1171, %r1170, %r1136, %r1163;
	cvt.s64.s32 	%rd518, %r1171;
	add.s64 	%rd879, %rd518, %rd879;
	add.s32 	%r2310, %r2310, 16;
	setp.ne.s32 	%p67, %r2310, 128;
	@%p67 bra 	$L__BB1_47;
	add.s32 	%r1173, %r39, -957401310;
	shr.u32 	%r1174, %r1173, 16;
	xor.b32  	%r1175, %r1174, %r1173;
	mul.lo.s32 	%r1176, %r1175, -2048144789;
	shr.u32 	%r1177, %r1176, 13;
	xor.b32  	%r1178, %r1177, %r1176;
	mul.lo.s32 	%r1179, %r1178, -1028477387;
	shr.u32 	%r1180, %r1179, 16;
	xor.b32  	%r1181, %r1180, %r1179;
	and.b32  	%r1182, %r1181, 1;
	setp.eq.b32 	%p68, %r1182, 1;
	shr.u32 	%r1183, %r1181, 1;
	and.b32  	%r1184, %r1183, 31;
	neg.s32 	%r1185, %r1184;
	selp.b32 	%r1186, %r1184, %r1185, %p68;
	cvt.s64.s32 	%rd520, %r1186;
	mul.lo.s64 	%rd521, %rd67, %rd520;
	shr.s64 	%rd522, %rd521, 8;
	add.s64 	%rd523, %rd879, %rd522;
	shr.s64 	%rd524, %rd523, 8;
	max.s64 	%rd525, %rd524, -127;
	min.s64 	%rd526, %rd525, 127;
	cvt.u16.u64 	%rs17, %rd526;
	mov.b64 	%rd880, 0;
	mov.b32 	%r2311, 0;
$L__BB1_49:
	add.s32 	%r1187, %r7, %r2311;
	ld.shared.v4.b32 	{%r1188, %r1189, %r1190, %r1191}, [%r1187];
	shl.b32 	%r1192, %r2311, 9;
	or.b32  	%r1193, %r1192, %r3;
	cvt.u64.u32 	%rd527, %r1193;
	add.s64 	%rd528, %rd70, %rd527;
	ld.global.nc.u8 	%rs205, [%rd528+1696];
	cvt.u32.u8 	%r1194, %rs205;
	ld.global.nc.u8 	%rs206, [%rd528+1184];
	cvt.u32.u8 	%r1195, %rs206;
	prmt.b32 	%r1196, %r1195, %r1194, 0x3340U;
	ld.global.nc.u8 	%rs207, [%rd528+672];
	cvt.u32.u8 	%r1197, %rs207;
	ld.global.nc.u8 	%rs208, [%rd528+160];
	cvt.u32.u8 	%r1198, %rs208;
	prmt.b32 	%r1199, %r1198, %r1197, 0x3340U;
	prmt.b32 	%r1200, %r1199, %r1196, 0x5410U;
	mov.b32 	%r1201, 0;
	dp4a.s32.s32 	%r1202, %r1200, %r1188, %r1201;
	ld.global.nc.u8 	%rs209, [%rd528+3744];
	cvt.u32.u8 	%r1203, %rs209;
	ld.global.nc.u8 	%rs210, [%rd528+3232];
	cvt.u32.u8 	%r1204, %rs210;
	prmt.b32 	%r1205, %r1204, %r1203, 0x3340U;
	ld.global.nc.u8 	%rs211, [%rd528+2720];
	cvt.u32.u8 	%r1206, %rs211;
	ld.global.nc.u8 	%rs212, [%rd528+2208];
	cvt.u32.u8 	%r1207, %rs212;
	prmt.b32 	%r1208, %r1207, %r1206, 0x3340U;
	prmt.b32 	%r1209, %r1208, %r1205, 0x5410U;
	dp4a.s32.s32 	%r1210, %r1209, %r1189, %r1202;
	ld.global.nc.u8 	%rs213, [%rd528+5792];
	cvt.u32.u8 	%r1211, %rs213;
	ld.global.nc.u8 	%rs214, [%rd528+5280];
	cvt.u32.u8 	%r1212, %rs214;
	prmt.b32 	%r1213, %r1212, %r1211, 0x3340U;
	ld.global.nc.u8 	%rs215, [%rd528+4768];
	cvt.u32.u8 	%r1214, %rs215;
	ld.global.nc.u8 	%rs216, [%rd528+4256];
	cvt.u32.u8 	%r1215, %rs216;
	prmt.b32 	%r1216, %r1215, %r1214, 0x3340U;
	prmt.b32 	%r1217, %r1216, %r1213, 0x5410U;
	dp4a.s32.s32 	%r1218, %r1217, %r1190, %r1210;
	ld.global.nc.u8 	%rs217, [%rd528+7840];
	cvt.u32.u8 	%r1219, %rs217;
	ld.global.nc.u8 	%rs218, [%rd528+7328];
	cvt.u32.u8 	%r1220, %rs218;
	prmt.b32 	%r1221, %r1220, %r1219, 0x3340U;
	ld.global.nc.u8 	%rs219, [%rd528+6816];
	cvt.u32.u8 	%r1222, %rs219;
	ld.global.nc.u8 	%rs220, [%rd528+6304];
	cvt.u32.u8 	%r1223, %rs220;
	prmt.b32 	%r1224, %r1223, %r1222, 0x3340U;
	prmt.b32 	%r1225, %r1224, %r1221, 0x5410U;
	dp4a.s32.s32 	%r1226, %r1225, %r1191, %r1218;
	cvt.s64.s32 	%rd529, %r1226;
	add.s64 	%rd880, %rd529, %rd880;
	add.s32 	%r2311, %r2311, 16;
	setp.ne.s32 	%p69, %r2311, 128;
	@%p69 bra 	$L__BB1_49;
	add.s32 	%r1228, %r39, -492039262;
	shr.u32 	%r1229, %r1228, 16;
	xor.b32  	%r1230, %r1229, %r1228;
	mul.lo.s32 	%r1231, %r1230, -2048144789;
	shr.u32 	%r1232, %r1231, 13;
	xor.b32  	%r1233, %r1232, %r1231;
	mul.lo.s32 	%r1234, %r1233, -1028477387;
	shr.u32 	%r1235, %r1234, 16;
	xor.b32  	%r1236, %r1235, %r1234;
	and.b32  	%r1237, %r1236, 1;
	setp.eq.b32 	%p70, %r1237, 1;
	shr.u32 	%r1238, %r1236, 1;
	and.b32  	%r1239, %r1238, 31;
	neg.s32 	%r1240, %r1239;
	selp.b32 	%r1241, %r1239, %r1240, %p70;
	cvt.s64.s32 	%rd531, %r1241;
	mul.lo.s64 	%rd532, %rd67, %rd531;
	shr.s64 	%rd533, %rd532, 8;
	add.s64 	%rd534, %rd880, %rd533;
	shr.s64 	%rd535, %rd534, 8;
	max.s64 	%rd536, %rd535, -127;
	min.s64 	%rd537, %rd536, 127;
	cvt.u16.u64 	%rs18, %rd537;
	mov.b64 	%rd881, 0;
	mov.b32 	%r2312, 0;
$L__BB1_51:
	add.s32 	%r1242, %r7, %r2312;
	ld.shared.v4.b32 	{%r1243, %r1244, %r1245, %r1246}, [%r1242];
	shl.b32 	%r1247, %r2312, 9;
	or.b32  	%r1248, %r1247, %r3;
	cvt.u64.u32 	%rd538, %r1248;
	add.s64 	%rd539, %rd70, %rd538;
	ld.global.nc.u8 	%rs221, [%rd539+1824];
	cvt.u32.u8 	%r1249, %rs221;
	ld.global.nc.u8 	%rs222, [%rd539+1312];
	cvt.u32.u8 	%r1250, %rs222;
	prmt.b32 	%r1251, %r1250, %r1249, 0x3340U;
	ld.global.nc.u8 	%rs223, [%rd539+800];
	cvt.u32.u8 	%r1252, %rs223;
	ld.global.nc.u8 	%rs224, [%rd539+288];
	cvt.u32.u8 	%r1253, %rs224;
	prmt.b32 	%r1254, %r1253, %r1252, 0x3340U;
	prmt.b32 	%r1255, %r1254, %r1251, 0x5410U;
	mov.b32 	%r1256, 0;
	dp4a.s32.s32 	%r1257, %r1255, %r1243, %r1256;
	ld.global.nc.u8 	%rs225, [%rd539+3872];
	cvt.u32.u8 	%r1258, %rs225;
	ld.global.nc.u8 	%rs226, [%rd539+3360];
	cvt.u32.u8 	%r1259, %rs226;
	prmt.b32 	%r1260, %r1259, %r1258, 0x3340U;
	ld.global.nc.u8 	%rs227, [%rd539+2848];
	cvt.u32.u8 	%r1261, %rs227;
	ld.global.nc.u8 	%rs228, [%rd539+2336];
	cvt.u32.u8 	%r1262, %rs228;
	prmt.b32 	%r1263, %r1262, %r1261, 0x3340U;
	prmt.b32 	%r1264, %r1263, %r1260, 0x5410U;
	dp4a.s32.s32 	%r1265, %r1264, %r1244, %r1257;
	ld.global.nc.u8 	%rs229, [%rd539+5920];
	cvt.u32.u8 	%r1266, %rs229;
	ld.global.nc.u8 	%rs230, [%rd539+5408];
	cvt.u32.u8 	%r1267, %rs230;
	prmt.b32 	%r1268, %r1267, %r1266, 0x3340U;
	ld.global.nc.u8 	%rs231, [%rd539+4896];
	cvt.u32.u8 	%r1269, %rs231;
	ld.global.nc.u8 	%rs232, [%rd539+4384];
	cvt.u32.u8 	%r1270, %rs232;
	prmt.b32 	%r1271, %r1270, %r1269, 0x3340U;
	prmt.b32 	%r1272, %r1271, %r1268, 0x5410U;
	dp4a.s32.s32 	%r1273, %r1272, %r1245, %r1265;
	ld.global.nc.u8 	%rs233, [%rd539+7968];
	cvt.u32.u8 	%r1274, %rs233;
	ld.global.nc.u8 	%rs234, [%rd539+7456];
	cvt.u32.u8 	%r1275, %rs234;
	prmt.b32 	%r1276, %r1275, %r1274, 0x3340U;
	ld.global.nc.u8 	%rs235, [%rd539+6944];
	cvt.u32.u8 	%r1277, %rs235;
	ld.global.nc.u8 	%rs236, [%rd539+6432];
	cvt.u32.u8 	%r1278, %rs236;
	prmt.b32 	%r1279, %r1278, %r1277, 0x3340U;
	prmt.b32 	%r1280, %r1279, %r1276, 0x5410U;
	dp4a.s32.s32 	%r1281, %r1280, %r1246, %r1273;
	cvt.s64.s32 	%rd540, %r1281;
	add.s64 	%rd881, %rd540, %rd881;
	add.s32 	%r2312, %r2312, 16;
	setp.ne.s32 	%p71, %r2312, 128;
	@%p71 bra 	$L__BB1_51;
	add.s32 	%r1283, %r39, -26677214;
	shr.u32 	%r1284, %r1283, 16;
	xor.b32  	%r1285, %r1284, %r1283;
	mul.lo.s32 	%r1286, %r1285, -2048144789;
	shr.u32 	%r1287, %r1286, 13;
	xor.b32  	%r1288, %r1287, %r1286;
	mul.lo.s32 	%r1289, %r1288, -1028477387;
	shr.u32 	%r1290, %r1289, 16;
	xor.b32  	%r1291, %r1290, %r1289;
	and.b32  	%r1292, %r1291, 1;
	setp.eq.b32 	%p72, %r1292, 1;
	shr.u32 	%r1293, %r1291, 1;
	and.b32  	%r1294, %r1293, 31;
	neg.s32 	%r1295, %r1294;
	selp.b32 	%r1296, %r1294, %r1295, %p72;
	cvt.s64.s32 	%rd542, %r1296;
	mul.lo.s64 	%rd543, %rd67, %rd542;
	shr.s64 	%rd544, %rd543, 8;
	add.s64 	%rd545, %rd881, %rd544;
	shr.s64 	%rd546, %rd545, 8;
	max.s64 	%rd547, %rd546, -127;
	min.s64 	%rd548, %rd547, 127;
	cvt.u16.u64 	%rs19, %rd548;
	mov.b64 	%rd882, 0;
	mov.b32 	%r2313, 0;
$L__BB1_53:
	add.s32 	%r1297, %r7, %r2313;
	ld.shared.v4.b32 	{%r1298, %r1299, %r1300, %r1301}, [%r1297];
	shl.b32 	%r1302, %r2313, 9;
	or.b32  	%r1303, %r1302, %r3;
	cvt.u64.u32 	%rd549, %r1303;
	add.s64 	%rd550, %rd70, %rd549;
	ld.global.nc.u8 	%rs237, [%rd550+1952];
	cvt.u32.u8 	%r1304, %rs237;
	ld.global.nc.u8 	%rs238, [%rd550+1440];
	cvt.u32.u8 	%r1305, %rs238;
	prmt.b32 	%r1306, %r1305, %r1304, 0x3340U;
	ld.global.nc.u8 	%rs239, [%rd550+928];
	cvt.u32.u8 	%r1307, %rs239;
	ld.global.nc.u8 	%rs240, [%rd550+416];
	cvt.u32.u8 	%r1308, %rs240;
	prmt.b32 	%r1309, %r1308, %r1307, 0x3340U;
	prmt.b32 	%r1310, %r1309, %r1306, 0x5410U;
	mov.b32 	%r1311, 0;
	dp4a.s32.s32 	%r1312, %r1310, %r1298, %r1311;
	ld.global.nc.u8 	%rs241, [%rd550+4000];
	cvt.u32.u8 	%r1313, %rs241;
	ld.global.nc.u8 	%rs242, [%rd550+3488];
	cvt.u32.u8 	%r1314, %rs242;
	prmt.b32 	%r1315, %r1314, %r1313, 0x3340U;
	ld.global.nc.u8 	%rs243, [%rd550+2976];
	cvt.u32.u8 	%r1316, %rs243;
	ld.global.nc.u8 	%rs244, [%rd550+2464];
	cvt.u32.u8 	%r1317, %rs244;
	prmt.b32 	%r1318, %r1317, %r1316, 0x3340U;
	prmt.b32 	%r1319, %r1318, %r1315, 0x5410U;
	dp4a.s32.s32 	%r1320, %r1319, %r1299, %r1312;
	ld.global.nc.u8 	%rs245, [%rd550+6048];
	cvt.u32.u8 	%r1321, %rs245;
	ld.global.nc.u8 	%rs246, [%rd550+5536];
	cvt.u32.u8 	%r1322, %rs246;
	prmt.b32 	%r1323, %r1322, %r1321, 0x3340U;
	ld.global.nc.u8 	%rs247, [%rd550+5024];
	cvt.u32.u8 	%r1324, %rs247;
	ld.global.nc.u8 	%rs248, [%rd550+4512];
	cvt.u32.u8 	%r1325, %rs248;
	prmt.b32 	%r1326, %r1325, %r1324, 0x3340U;
	prmt.b32 	%r1327, %r1326, %r1323, 0x5410U;
	dp4a.s32.s32 	%r1328, %r1327, %r1300, %r1320;
	ld.global.nc.u8 	%rs249, [%rd550+8096];
	cvt.u32.u8 	%r1329, %rs249;
	ld.global.nc.u8 	%rs250, [%rd550+7584];
	cvt.u32.u8 	%r1330, %rs250;
	prmt.b32 	%r1331, %r1330, %r1329, 0x3340U;
	ld.global.nc.u8 	%rs251, [%rd550+7072];
	cvt.u32.u8 	%r1332, %rs251;
	ld.global.nc.u8 	%rs252, [%rd550+6560];
	cvt.u32.u8 	%r1333, %rs252;
	prmt.b32 	%r1334, %r1333, %r1332, 0x3340U;
	prmt.b32 	%r1335, %r1334, %r1331, 0x5410U;
	dp4a.s32.s32 	%r1336, %r1335, %r1301, %r1328;
	cvt.s64.s32 	%rd551, %r1336;
	add.s64 	%rd882, %rd551, %rd882;
	add.s32 	%r2313, %r2313, 16;
	setp.ne.s32 	%p73, %r2313, 128;
	@%p73 bra 	$L__BB1_53;
	add.s32 	%r1338, %r39, 438684834;
	shr.u32 	%r1339, %r1338, 16;
	xor.b32  	%r1340, %r1339, %r1338;
	mul.lo.s32 	%r1341, %r1340, -2048144789;
	shr.u32 	%r1342, %r1341, 13;
	xor.b32  	%r1343, %r1342, %r1341;
	mul.lo.s32 	%r1344, %r1343, -1028477387;
	shr.u32 	%r1345, %r1344, 16;
	xor.b32  	%r1346, %r1345, %r1344;
	and.b32  	%r1347, %r1346, 1;
	setp.eq.b32 	%p74, %r1347, 1;
	shr.u32 	%r1348, %r1346, 1;
	and.b32  	%r1349, %r1348, 31;
	neg.s32 	%r1350, %r1349;
	selp.b32 	%r1351, %r1349, %r1350, %p74;
	cvt.s64.s32 	%rd553, %r1351;
	mul.lo.s64 	%rd554, %rd67, %rd553;
	shr.s64 	%rd555, %rd554, 8;
	add.s64 	%rd556, %rd882, %rd555;
	shr.s64 	%rd557, %rd556, 8;
	max.s64 	%rd558, %rd557, -127;
	min.s64 	%rd559, %rd558, 127;
	cvt.u16.u64 	%rs20, %rd559;
	mov.b64 	%rd883, 0;
	mov.b32 	%r2314, 0;
$L__BB1_55:
	add.s32 	%r1352, %r7, %r2314;
	ld.shared.v4.b32 	{%r1353, %r1354, %r1355, %r1356}, [%r1352];
	shl.b32 	%r1357, %r2314, 9;
	or.b32  	%r1358, %r1357, %r3;
	cvt.u64.u32 	%rd560, %r1358;
	add.s64 	%rd561, %rd70, %rd560;
	ld.global.nc.u8 	%rs253, [%rd561+1600];
	cvt.u32.u8 	%r1359, %rs253;
	ld.global.nc.u8 	%rs254, [%rd561+1088];
	cvt.u32.u8 	%r1360, %rs254;
	prmt.b32 	%r1361, %r1360, %r1359, 0x3340U;
	ld.global.nc.u8 	%rs255, [%rd561+576];
	cvt.u32.u8 	%r1362, %rs255;
	ld.global.nc.u8 	%rs256, [%rd561+64];
	cvt.u32.u8 	%r1363, %rs256;
	prmt.b32 	%r1364, %r1363, %r1362, 0x3340U;
	prmt.b32 	%r1365, %r1364, %r1361, 0x5410U;
	mov.b32 	%r1366, 0;
	dp4a.s32.s32 	%r1367, %r1365, %r1353, %r1366;
	ld.global.nc.u8 	%rs257, [%rd561+3648];
	cvt.u32.u8 	%r1368, %rs257;
	ld.global.nc.u8 	%rs258, [%rd561+3136];
	cvt.u32.u8 	%r1369, %rs258;
	prmt.b32 	%r1370, %r1369, %r1368, 0x3340U;
	ld.global.nc.u8 	%rs259, [%rd561+2624];
	cvt.u32.u8 	%r1371, %rs259;
	ld.global.nc.u8 	%rs260, [%rd561+2112];
	cvt.u32.u8 	%r1372, %rs260;
	prmt.b32 	%r1373, %r1372, %r1371, 0x3340U;
	prmt.b32 	%r1374, %r1373, %r1370, 0x5410U;
	dp4a.s32.s32 	%r1375, %r1374, %r1354, %r1367;
	ld.global.nc.u8 	%rs261, [%rd561+5696];
	cvt.u32.u8 	%r1376, %rs261;
	ld.global.nc.u8 	%rs262, [%rd561+5184];
	cvt.u32.u8 	%r1377, %rs262;
	prmt.b32 	%r1378, %r1377, %r1376, 0x3340U;
	ld.global.nc.u8 	%rs263, [%rd561+4672];
	cvt.u32.u8 	%r1379, %rs263;
	ld.global.nc.u8 	%rs264, [%rd561+4160];
	cvt.u32.u8 	%r1380, %rs264;
	prmt.b32 	%r1381, %r1380, %r1379, 0x3340U;
	prmt.b32 	%r1382, %r1381, %r1378, 0x5410U;
	dp4a.s32.s32 	%r1383, %r1382, %r1355, %r1375;
	ld.global.nc.u8 	%rs265, [%rd561+7744];
	cvt.u32.u8 	%r1384, %rs265;
	ld.global.nc.u8 	%rs266, [%rd561+7232];
	cvt.u32.u8 	%r1385, %rs266;
	prmt.b32 	%r1386, %r1385, %r1384, 0x3340U;
	ld.global.nc.u8 	%rs267, [%rd561+6720];
	cvt.u32.u8 	%r1387, %rs267;
	ld.global.nc.u8 	%rs268, [%rd561+6208];
	cvt.u32.u8 	%r1388, %rs268;
	prmt.b32 	%r1389, %r1388, %r1387, 0x3340U;
	prmt.b32 	%r1390, %r1389, %r1386, 0x5410U;
	dp4a.s32.s32 	%r1391, %r1390, %r1356, %r1383;
	cvt.s64.s32 	%rd562, %r1391;
	add.s64 	%rd883, %rd562, %rd883;
	add.s32 	%r2314, %r2314, 16;
	setp.ne.s32 	%p75, %r2314, 128;
	@%p75 bra 	$L__BB1_55;
	add.s32 	%r1393, %r39, -1914802622;
	shr.u32 	%r1394, %r1393, 16;
	xor.b32  	%r1395, %r1394, %r1393;
	mul.lo.s32 	%r1396, %r1395, -2048144789;
	shr.u32 	%r1397, %r1396, 13;
	xor.b32  	%r1398, %r1397, %r1396;
	mul.lo.s32 	%r1399, %r1398, -1028477387;
	shr.u32 	%r1400, %r1399, 16;
	xor.b32  	%r1401, %r1400, %r1399;
	and.b32  	%r1402, %r1401, 1;
	setp.eq.b32 	%p76, %r1402, 1;
	shr.u32 	%r1403, %r1401, 1;
	and.b32  	%r1404, %r1403, 31;
	neg.s32 	%r1405, %r1404;
	selp.b32 	%r1406, %r1404, %r1405, %p76;
	cvt.s64.s32 	%rd564, %r1406;
	mul.lo.s64 	%rd565, %rd67, %rd564;
	shr.s64 	%rd566, %rd565, 8;
	add.s64 	%rd567, %rd883, %rd566;
	shr.s64 	%rd568, %rd567, 8;
	max.s64 	%rd569, %rd568, -127;
	min.s64 	%rd570, %rd569, 127;
	cvt.u16.u64 	%rs21, %rd570;
	mov.b64 	%rd884, 0;
	mov.b32 	%r2315, 0;
$L__BB1_57:
	add.s32 	%r1407, %r7, %r2315;
	ld.shared.v4.b32 	{%r1408, %r1409, %r1410, %r1411}, [%r1407];
	shl.b32 	%r1412, %r2315, 9;
	or.b32  	%r1413, %r1412, %r3;
	cvt.u64.u32 	%rd571, %r1413;
	add.s64 	%rd572, %rd70, %rd571;
	ld.global.nc.u8 	%rs269, [%rd572+1728];
	cvt.u32.u8 	%r1414, %rs269;
	ld.global.nc.u8 	%rs270, [%rd572+1216];
	cvt.u32.u8 	%r1415, %rs270;
	prmt.b32 	%r1416, %r1415, %r1414, 0x3340U;
	ld.global.nc.u8 	%rs271, [%rd572+704];
	cvt.u32.u8 	%r1417, %rs271;
	ld.global.nc.u8 	%rs272, [%rd572+192];
	cvt.u32.u8 	%r1418, %rs272;
	prmt.b32 	%r1419, %r1418, %r1417, 0x3340U;
	prmt.b32 	%r1420, %r1419, %r1416, 0x5410U;
	mov.b32 	%r1421, 0;
	dp4a.s32.s32 	%r1422, %r1420, %r1408, %r1421;
	ld.global.nc.u8 	%rs273, [%rd572+3776];
	cvt.u32.u8 	%r1423, %rs273;
	ld.global.nc.u8 	%rs274, [%rd572+3264];
	cvt.u32.u8 	%r1424, %rs274;
	prmt.b32 	%r1425, %r1424, %r1423, 0x3340U;
	ld.global.nc.u8 	%rs275, [%rd572+2752];
	cvt.u32.u8 	%r1426, %rs275;
	ld.global.nc.u8 	%rs276, [%rd572+2240];
	cvt.u32.u8 	%r1427, %rs276;
	prmt.b32 	%r1428, %r1427, %r1426, 0x3340U;
	prmt.b32 	%r1429, %r1428, %r1425, 0x5410U;
	dp4a.s32.s32 	%r1430, %r1429, %r1409, %r1422;
	ld.global.nc.u8 	%rs277, [%rd572+5824];
	cvt.u32.u8 	%r1431, %rs277;
	ld.global.nc.u8 	%rs278, [%rd572+5312];
	cvt.u32.u8 	%r1432, %rs278;
	prmt.b32 	%r1433, %r1432, %r1431, 0x3340U;
	ld.global.nc.u8 	%rs279, [%rd572+4800];
	cvt.u32.u8 	%r1434, %rs279;
	ld.global.nc.u8 	%rs280, [%rd572+4288];
	cvt.u32.u8 	%r1435, %rs280;
	prmt.b32 	%r1436, %r1435, %r1434, 0x3340U;
	prmt.b32 	%r1437, %r1436, %r1433, 0x5410U;
	dp4a.s32.s32 	%r1438, %r1437, %r1410, %r1430;
	ld.global.nc.u8 	%rs281, [%rd572+7872];
	cvt.u32.u8 	%r1439, %rs281;
	ld.global.nc.u8 	%rs282, [%rd572+7360];
	cvt.u32.u8 	%r1440, %rs282;
	prmt.b32 	%r1441, %r1440, %r1439, 0x3340U;
	ld.global.nc.u8 	%rs283, [%rd572+6848];
	cvt.u32.u8 	%r1442, %rs283;
	ld.global.nc.u8 	%rs284, [%rd572+6336];
	cvt.u32.u8 	%r1443, %rs284;
	prmt.b32 	%r1444, %r1443, %r1442, 0x3340U;
	prmt.b32 	%r1445, %r1444, %r1441, 0x5410U;
	dp4a.s32.s32 	%r1446, %r1445, %r1411, %r1438;
	cvt.s64.s32 	%rd573, %r1446;
	add.s64 	%rd884, %rd573, %rd884;
	add.s32 	%r2315, %r2315, 16;
	setp.ne.s32 	%p77, %r2315, 128;
	@%p77 bra 	$L__BB1_57;
	add.s32 	%r1448, %r39, -1449440574;
	shr.u32 	%r1449, %r1448, 16;
	xor.b32  	%r1450, %r1449, %r1448;
	mul.lo.s32 	%r1451, %r1450, -2048144789;
	shr.u32 	%r1452, %r1451, 13;
	xor.b32  	%r1453, %r1452, %r1451;
	mul.lo.s32 	%r1454, %r1453, -1028477387;
	shr.u32 	%r1455, %r1454, 16;
	xor.b32  	%r1456, %r1455, %r1454;
	and.b32  	%r1457, %r1456, 1;
	setp.eq.b32 	%p78, %r1457, 1;
	shr.u32 	%r1458, %r1456, 1;
	and.b32  	%r1459, %r1458, 31;
	neg.s32 	%r1460, %r1459;
	selp.b32 	%r1461, %r1459, %r1460, %p78;
	cvt.s64.s32 	%rd575, %r1461;
	mul.lo.s64 	%rd576, %rd67, %rd575;
	shr.s64 	%rd577, %rd576, 8;
	add.s64 	%rd578, %rd884, %rd577;
	shr.s64 	%rd579, %rd578, 8;
	max.s64 	%rd580, %rd579, -127;
	min.s64 	%rd581, %rd580, 127;
	cvt.u16.u64 	%rs22, %rd581;
	mov.b64 	%rd885, 0;
	mov.b32 	%r2316, 0;
$L__BB1_59:
	add.s32 	%r1462, %r7, %r2316;
	ld.shared.v4.b32 	{%r1463, %r1464, %r1465, %r1466}, [%r1462];
	shl.b32 	%r1467, %r2316, 9;
	or.b32  	%r1468, %r1467, %r3;
	cvt.u64.u32 	%rd582, %r1468;
	add.s64 	%rd583, %rd70, %rd582;
	ld.global.nc.u8 	%rs285, [%rd583+1856];
	cvt.u32.u8 	%r1469, %rs285;
	ld.global.nc.u8 	%rs286, [%rd583+1344];
	cvt.u32.u8 	%r1470, %rs286;
	prmt.b32 	%r1471, %r1470, %r1469, 0x3340U;
	ld.global.nc.u8 	%rs287, [%rd583+832];
	cvt.u32.u8 	%r1472, %rs287;
	ld.global.nc.u8 	%rs288, [%rd583+320];
	cvt.u32.u8 	%r1473, %rs288;
	prmt.b32 	%r1474, %r1473, %r1472, 0x3340U;
	prmt.b32 	%r1475, %r1474, %r1471, 0x5410U;
	mov.b32 	%r1476, 0;
	dp4a.s32.s32 	%r1477, %r1475, %r1463, %r1476;
	ld.global.nc.u8 	%rs289, [%rd583+3904];
	cvt.u32.u8 	%r1478, %rs289;
	ld.global.nc.u8 	%rs290, [%rd583+3392];
	cvt.u32.u8 	%r1479, %rs290;
	prmt.b32 	%r1480, %r1479, %r1478, 0x3340U;
	ld.global.nc.u8 	%rs291, [%rd583+2880];
	cvt.u32.u8 	%r1481, %rs291;
	ld.global.nc.u8 	%rs292, [%rd583+2368];
	cvt.u32.u8 	%r1482, %rs292;
	prmt.b32 	%r1483, %r1482, %r1481, 0x3340U;
	prmt.b32 	%r1484, %r1483, %r1480, 0x5410U;
	dp4a.s32.s32 	%r1485, %r1484, %r1464, %r1477;
	ld.global.nc.u8 	%rs293, [%rd583+5952];
	cvt.u32.u8 	%r1486, %rs293;
	ld.global.nc.u8 	%rs294, [%rd583+5440];
	cvt.u32.u8 	%r1487, %rs294;
	prmt.b32 	%r1488, %r1487, %r1486, 0x3340U;
	ld.global.nc.u8 	%rs295, [%rd583+4928];
	cvt.u32.u8 	%r1489, %rs295;
	ld.global.nc.u8 	%rs296, [%rd583+4416];
	cvt.u32.u8 	%r1490, %rs296;
	prmt.b32 	%r1491, %r1490, %r1489, 0x3340U;
	prmt.b32 	%r1492, %r1491, %r1488, 0x5410U;
	dp4a.s32.s32 	%r1493, %r1492, %r1465, %r1485;
	ld.global.nc.u8 	%rs297, [%rd583+8000];
	cvt.u32.u8 	%r1494, %rs297;
	ld.global.nc.u8 	%rs298, [%rd583+7488];
	cvt.u32.u8 	%r1495, %rs298;
	prmt.b32 	%r1496, %r1495, %r1494, 0x3340U;
	ld.global.nc.u8 	%rs299, [%rd583+6976];
	cvt.u32.u8 	%r1497, %rs299;
	ld.global.nc.u8 	%rs300, [%rd583+6464];
	cvt.u32.u8 	%r1498, %rs300;
	prmt.b32 	%r1499, %r1498, %r1497, 0x3340U;
	prmt.b32 	%r1500, %r1499, %r1496, 0x5410U;
	dp4a.s32.s32 	%r1501, %r1500, %r1466, %r1493;
	cvt.s64.s32 	%rd584, %r1501;
	add.s64 	%rd885, %rd584, %rd885;
	add.s32 	%r2316, %r2316, 16;
	setp.ne.s32 	%p79, %r2316, 128;
	@%p79 bra 	$L__BB1_59;
	add.s32 	%r1503, %r39, -984078526;
	shr.u32 	%r1504, %r1503, 16;
	xor.b32  	%r1505, %r1504, %r1503;
	mul.lo.s32 	%r1506, %r1505, -2048144789;
	shr.u32 	%r1507, %r1506, 13;
	xor.b32  	%r1508, %r1507, %r1506;
	mul.lo.s32 	%r1509, %r1508, -1028477387;
	shr.u32 	%r1510, %r1509, 16;
	xor.b32  	%r1511, %r1510, %r1509;
	and.b32  	%r1512, %r1511, 1;
	setp.eq.b32 	%p80, %r1512, 1;
	shr.u32 	%r1513, %r1511, 1;
	and.b32  	%r1514, %r1513, 31;
	neg.s32 	%r1515, %r1514;
	selp.b32 	%r1516, %r1514, %r1515, %p80;
	cvt.s64.s32 	%rd586, %r1516;
	mul.lo.s64 	%rd587, %rd67, %rd586;
	shr.s64 	%rd588, %rd587, 8;
	add.s64 	%rd589, %rd885, %rd588;
	shr.s64 	%rd590, %rd589, 8;
	max.s64 	%rd591, %rd590, -127;
	min.s64 	%rd592, %rd591, 127;
	cvt.u16.u64 	%rs23, %rd592;
	mov.b64 	%rd886, 0;
	mov.b32 	%r2317, 0;
$L__BB1_61:
	add.s32 	%r1517, %r7, %r2317;
	ld.shared.v4.b32 	{%r1518, %r1519, %r1520, %r1521}, [%r1517];
	shl.b32 	%r1522, %r2317, 9;
	or.b32  	%r1523, %r1522, %r3;
	cvt.u64.u32 	%rd593, %r1523;
	add.s64 	%rd594, %rd70, %rd593;
	ld.global.nc.u8 	%rs301, [%rd594+1984];
	cvt.u32.u8 	%r1524, %rs301;
	ld.global.nc.u8 	%rs302, [%rd594+1472];
	cvt.u32.u8 	%r1525, %rs302;
	prmt.b32 	%r1526, %r1525, %r1524, 0x3340U;
	ld.global.nc.u8 	%rs303, [%rd594+960];
	cvt.u32.u8 	%r1527, %rs303;
	ld.global.nc.u8 	%rs304, [%rd594+448];
	cvt.u32.u8 	%r1528, %rs304;
	prmt.b32 	%r1529, %r1528, %r1527, 0x3340U;
	prmt.b32 	%r1530, %r1529, %r1526, 0x5410U;
	mov.b32 	%r1531, 0;
	dp4a.s32.s32 	%r1532, %r1530, %r1518, %r1531;
	ld.global.nc.u8 	%rs305, [%rd594+4032];
	cvt.u32.u8 	%r1533, %rs305;
	ld.global.nc.u8 	%rs306, [%rd594+3520];
	cvt.u32.u8 	%r1534, %rs306;
	prmt.b32 	%r1535, %r1534, %r1533, 0x3340U;
	ld.global.nc.u8 	%rs307, [%rd594+3008];
	cvt.u32.u8 	%r1536, %rs307;
	ld.global.nc.u8 	%rs308, [%rd594+2496];
	cvt.u32.u8 	%r1537, %rs308;
	prmt.b32 	%r1538, %r1537, %r1536, 0x3340U;
	prmt.b32 	%r1539, %r1538, %r1535, 0x5410U;
	dp4a.s32.s32 	%r1540, %r1539, %r1519, %r1532;
	ld.global.nc.u8 	%rs309, [%rd594+6080];
	cvt.u32.u8 	%r1541, %rs309;
	ld.global.nc.u8 	%rs310, [%rd594+5568];
	cvt.u32.u8 	%r1542, %rs310;
	prmt.b32 	%r1543, %r1542, %r1541, 0x3340U;
	ld.global.nc.u8 	%rs311, [%rd594+5056];
	cvt.u32.u8 	%r1544, %rs311;
	ld.global.nc.u8 	%rs312, [%rd594+4544];
	cvt.u32.u8 	%r1545, %rs312;
	prmt.b32 	%r1546, %r1545, %r1544, 0x3340U;
	prmt.b32 	%r1547, %r1546, %r1543, 0x5410U;
	dp4a.s32.s32 	%r1548, %r1547, %r1520, %r1540;
	ld.global.nc.u8 	%rs313, [%rd594+8128];
	cvt.u32.u8 	%r1549, %rs313;
	ld.global.nc.u8 	%rs314, [%rd594+7616];
	cvt.u32.u8 	%r1550, %rs314;
	prmt.b32 	%r1551, %r1550, %r1549, 0x3340U;
	ld.global.nc.u8 	%rs315, [%rd594+7104];
	cvt.u32.u8 	%r1552, %rs315;
	ld.global.nc.u8 	%rs316, [%rd594+6592];
	cvt.u32.u8 	%r1553, %rs316;
	prmt.b32 	%r1554, %r1553, %r1552, 0x3340U;
	prmt.b32 	%r1555, %r1554, %r1551, 0x5410U;
	dp4a.s32.s32 	%r1556, %r1555, %r1521, %r1548;
	cvt.s64.s32 	%rd595, %r1556;
	add.s64 	%rd886, %rd595, %rd886;
	add.s32 	%r2317, %r2317, 16;
	setp.ne.s32 	%p81, %r2317, 128;
	@%p81 bra 	$L__BB1_61;
	add.s32 	%r1558, %r39, -518716478;
	shr.u32 	%r1559, %r1558, 16;
	xor.b32  	%r1560, %r1559, %r1558;
	mul.lo.s32 	%r1561, %r1560, -2048144789;
	shr.u32 	%r1562, %r1561, 13;
	xor.b32  	%r1563, %r1562, %r1561;
	mul.lo.s32 	%r1564, %r1563, -1028477387;
	shr.u32 	%r1565, %r1564, 16;
	xor.b32  	%r1566, %r1565, %r1564;
	and.b32  	%r1567, %r1566, 1;
	setp.eq.b32 	%p82, %r1567, 1;
	shr.u32 	%r1568, %r1566, 1;
	and.b32  	%r1569, %r1568, 31;
	neg.s32 	%r1570, %r1569;
	selp.b32 	%r1571, %r1569, %r1570, %p82;
	cvt.s64.s32 	%rd597, %r1571;
	mul.lo.s64 	%rd598, %rd67, %rd597;
	shr.s64 	%rd599, %rd598, 8;
	add.s64 	%rd600, %rd886, %rd599;
	shr.s64 	%rd601, %rd600, 8;
	max.s64 	%rd602, %rd601, -127;
	min.s64 	%rd603, %rd602, 127;
	cvt.u16.u64 	%rs24, %rd603;
	mov.b64 	%rd887, 0;
	mov.b32 	%r2318, 0;
$L__BB1_63:
	add.s32 	%r1572, %r7, %r2318;
	ld.shared.v4.b32 	{%r1573, %r1574, %r1575, %r1576}, [%r1572];
	shl.b32 	%r1577, %r2318, 9;
	or.b32  	%r1578, %r1577, %r3;
	cvt.u64.u32 	%rd604, %r1578;
	add.s64 	%rd605, %rd70, %rd604;
	ld.global.nc.u8 	%rs317, [%rd605+1632];
	cvt.u32.u8 	%r1579, %rs317;
	ld.global.nc.u8 	%rs318, [%rd605+1120];
	cvt.u32.u8 	%r1580, %rs318;
	prmt.b32 	%r1581, %r1580, %r1579, 0x3340U;
	ld.global.nc.u8 	%rs319, [%rd605+608];
	cvt.u32.u8 	%r1582, %rs319;
	ld.global.nc.u8 	%rs320, [%rd605+96];
	cvt.u32.u8 	%r1583, %rs320;
	prmt.b32 	%r1584, %r1583, %r1582, 0x3340U;
	prmt.b32 	%r1585, %r1584, %r1581, 0x5410U;
	mov.b32 	%r1586, 0;
	dp4a.s32.s32 	%r1587, %r1585, %r1573, %r1586;
	ld.global.nc.u8 	%rs321, [%rd605+3680];
	cvt.u32.u8 	%r1588, %rs321;
	ld.global.nc.u8 	%rs322, [%rd605+3168];
	cvt.u32.u8 	%r1589, %rs322;
	prmt.b32 	%r1590, %r1589, %r1588, 0x3340U;
	ld.global.nc.u8 	%rs323, [%rd605+2656];
	cvt.u32.u8 	%r1591, %rs323;
	ld.global.nc.u8 	%rs324, [%rd605+2144];
	cvt.u32.u8 	%r1592, %rs324;
	prmt.b32 	%r1593, %r1592, %r1591, 0x3340U;
	prmt.b32 	%r1594, %r1593, %r1590, 0x5410U;
	dp4a.s32.s32 	%r1595, %r1594, %r1574, %r1587;
	ld.global.nc.u8 	%rs325, [%rd605+5728];
	cvt.u32.u8 	%r1596, %rs325;
	ld.global.nc.u8 	%rs326, [%rd605+5216];
	cvt.u32.u8 	%r1597, %rs326;
	prmt.b32 	%r1598, %r1597, %r1596, 0x3340U;
	ld.global.nc.u8 	%rs327, [%rd605+4704];
	cvt.u32.u8 	%r1599, %rs327;
	ld.global.nc.u8 	%rs328, [%rd605+4192];
	cvt.u32.u8 	%r1600, %rs328;
	prmt.b32 	%r1601, %r1600, %r1599, 0x3340U;
	prmt.b32 	%r1602, %r1601, %r1598, 0x5410U;
	dp4a.s32.s32 	%r1603, %r1602, %r1575, %r1595;
	ld.global.nc.u8 	%rs329, [%rd605+7776];
	cvt.u32.u8 	%r1604, %rs329;
	ld.global.nc.u8 	%rs330, [%rd605+7264];
	cvt.u32.u8 	%r1605, %rs330;
	prmt.b32 	%r1606, %r1605, %r1604, 0x3340U;
	ld.global.nc.u8 	%rs331, [%rd605+6752];
	cvt.u32.u8 	%r1607, %rs331;
	ld.global.nc.u8 	%rs332, [%rd605+6240];
	cvt.u32.u8 	%r1608, %rs332;
	prmt.b32 	%r1609, %r1608, %r1607, 0x3340U;
	prmt.b32 	%r1610, %r1609, %r1606, 0x5410U;
	dp4a.s32.s32 	%r1611, %r1610, %r1576, %r1603;
	cvt.s64.s32 	%rd606, %r1611;
	add.s64 	%rd887, %rd606, %rd887;
	add.s32 	%r2318, %r2318, 16;
	setp.ne.s32 	%p83, %r2318, 128;
	@%p83 bra 	$L__BB1_63;
	add.s32 	%r1613, %r39, 1422763362;
	shr.u32 	%r1614, %r1613, 16;
	xor.b32  	%r1615, %r1614, %r1613;
	mul.lo.s32 	%r1616, %r1615, -2048144789;
	shr.u32 	%r1617, %r1616, 13;
	xor.b32  	%r1618, %r1617, %r1616;
	mul.lo.s32 	%r1619, %r1618, -1028477387;
	shr.u32 	%r1620, %r1619, 16;
	xor.b32  	%r1621, %r1620, %r1619;
	and.b32  	%r1622, %r1621, 1;
	setp.eq.b32 	%p84, %r1622, 1;
	shr.u32 	%r1623, %r1621, 1;
	and.b32  	%r1624, %r1623, 31;
	neg.s32 	%r1625, %r1624;
	selp.b32 	%r1626, %r1624, %r1625, %p84;
	cvt.s64.s32 	%rd608, %r1626;
	mul.lo.s64 	%rd609, %rd67, %rd608;
	shr.s64 	%rd610, %rd609, 8;
	add.s64 	%rd611, %rd887, %rd610;
	shr.s64 	%rd612, %rd611, 8;
	max.s64 	%rd613, %rd612, -127;
	min.s64 	%rd614, %rd613, 127;
	cvt.u16.u64 	%rs25, %rd614;
	mov.b64 	%rd888, 0;
	mov.b32 	%r2319, 0;
$L__BB1_65:
	add.s32 	%r1627, %r7, %r2319;
	ld.shared.v4.b32 	{%r1628, %r1629, %r1630, %r1631}, [%r1627];
	shl.b32 	%r1632, %r2319, 9;
	or.b32  	%r1633, %r1632, %r3;
	cvt.u64.u32 	%rd615, %r1633;
	add.s64 	%rd616, %rd70, %rd615;
	ld.global.nc.u8 	%rs333, [%rd616+1760];
	cvt.u32.u8 	%r1634, %rs333;
	ld.global.nc.u8 	%rs334, [%rd616+1248];
	cvt.u32.u8 	%r1635, %rs334;
	prmt.b32 	%r1636, %r1635, %r1634, 0x3340U;
	ld.global.nc.u8 	%rs335, [%rd616+736];
	cvt.u32.u8 	%r1637, %rs335;
	ld.global.nc.u8 	%rs336, [%rd616+224];
	cvt.u32.u8 	%r1638, %rs336;
	prmt.b32 	%r1639, %r1638, %r1637, 0x3340U;
	prmt.b32 	%r1640, %r1639, %r1636, 0x5410U;
	mov.b32 	%r1641, 0;
	dp4a.s32.s32 	%r1642, %r1640, %r1628, %r1641;
	ld.global.nc.u8 	%rs337, [%rd616+3808];
	cvt.u32.u8 	%r1643, %rs337;
	ld.global.nc.u8 	%rs338, [%rd616+3296];
	cvt.u32.u8 	%r1644, %rs338;
	prmt.b32 	%r1645, %r1644, %r1643, 0x3340U;
	ld.global.nc.u8 	%rs339, [%rd616+2784];
	cvt.u32.u8 	%r1646, %rs339;
	ld.global.nc.u8 	%rs340, [%rd616+2272];
	cvt.u32.u8 	%r1647, %rs340;
	prmt.b32 	%r1648, %r1647, %r1646, 0x3340U;
	prmt.b32 	%r1649, %r1648, %r1645, 0x5410U;
	dp4a.s32.s32 	%r1650, %r1649, %r1629, %r1642;
	ld.global.nc.u8 	%rs341, [%rd616+5856];
	cvt.u32.u8 	%r1651, %rs341;
	ld.global.nc.u8 	%rs342, [%rd616+5344];
	cvt.u32.u8 	%r1652, %rs342;
	prmt.b32 	%r1653, %r1652, %r1651, 0x3340U;
	ld.global.nc.u8 	%rs343, [%rd616+4832];
	cvt.u32.u8 	%r1654, %rs343;
	ld.global.nc.u8 	%rs344, [%rd616+4320];
	cvt.u32.u8 	%r1655, %rs344;
	prmt.b32 	%r1656, %r1655, %r1654, 0x3340U;
	prmt.b32 	%r1657, %r1656, %r1653, 0x5410U;
	dp4a.s32.s32 	%r1658, %r1657, %r1630, %r1650;
	ld.global.nc.u8 	%rs345, [%rd616+7904];
	cvt.u32.u8 	%r1659, %rs345;
	ld.global.nc.u8 	%rs346, [%rd616+7392];
	cvt.u32.u8 	%r1660, %rs346;
	prmt.b32 	%r1661, %r1660, %r1659, 0x3340U;
	ld.global.nc.u8 	%rs347, [%rd616+6880];
	cvt.u32.u8 	%r1662, %rs347;
	ld.global.nc.u8 	%rs348, [%rd616+6368];
	cvt.u32.u8 	%r1663, %rs348;
	prmt.b32 	%r1664, %r1663, %r1662, 0x3340U;
	prmt.b32 	%r1665, %r1664, %r1661, 0x5410U;
	dp4a.s32.s32 	%r1666, %r1665, %r1631, %r1658;
	cvt.s64.s32 	%rd617, %r1666;
	add.s64 	%rd888, %rd617, %rd888;
	add.s32 	%r2319, %r2319, 16;
	setp.ne.s32 	%p85, %r2319, 128;
	@%p85 bra 	$L__BB1_65;
	add.s32 	%r1668, %r39, 1888125410;
	shr.u32 	%r1669, %r1668, 16;
	xor.b32  	%r1670, %r1669, %r1668;
	mul.lo.s32 	%r1671, %r1670, -2048144789;
	shr.u32 	%r1672, %r1671, 13;
	xor.b32  	%r1673, %r1672, %r1671;
	mul.lo.s32 	%r1674, %r1673, -1028477387;
	shr.u32 	%r1675, %r1674, 16;
	xor.b32  	%r1676, %r1675, %r1674;
	and.b32  	%r1677, %r1676, 1;
	setp.eq.b32 	%p86, %r1677, 1;
	shr.u32 	%r1678, %r1676, 1;
	and.b32  	%r1679, %r1678, 31;
	neg.s32 	%r1680, %r1679;
	selp.b32 	%r1681, %r1679, %r1680, %p86;
	cvt.s64.s32 	%rd619, %r1681;
	mul.lo.s64 	%rd620, %rd67, %rd619;
	shr.s64 	%rd621, %rd620, 8;
	add.s64 	%rd622, %rd888, %rd621;
	shr.s64 	%rd623, %rd622, 8;
	max.s64 	%rd624, %rd623, -127;
	min.s64 	%rd625, %rd624, 127;
	cvt.u16.u64 	%rs26, %rd625;
	mov.b64 	%rd889, 0;
	mov.b32 	%r2320, 0;
$L__BB1_67:
	add.s32 	%r1682, %r7, %r2320;
	ld.shared.v4.b32 	{%r1683, %r1684, %r1685, %r1686}, [%r1682];
	shl.b32 	%r1687, %r2320, 9;
	or.b32  	%r1688, %r1687, %r3;
	cvt.u64.u32 	%rd626, %r1688;
	add.s64 	%rd627, %rd70, %rd626;
	ld.global.nc.u8 	%rs349, [%rd627+1888];
	cvt.u32.u8 	%r1689, %rs349;
	ld.global.nc.u8 	%rs350, [%rd627+1376];
	cvt.u32.u8 	%r1690, %rs350;
	prmt.b32 	%r1691, %r1690, %r1689, 0x3340U;
	ld.global.nc.u8 	%rs351, [%rd627+864];
	cvt.u32.u8 	%r1692, %rs351;
	ld.global.nc.u8 	%rs352, [%rd627+352];
	cvt.u32.u8 	%r1693, %rs352;
	prmt.b32 	%r1694, %r1693, %r1692, 0x3340U;
	prmt.b32 	%r1695, %r1694, %r1691, 0x5410U;
	mov.b32 	%r1696, 0;
	dp4a.s32.s32 	%r1697, %r1695, %r1683, %r1696;
	ld.global.nc.u8 	%rs353, [%rd627+3936];
	cvt.u32.u8 	%r1698, %rs353;
	ld.global.nc.u8 	%rs354, [%rd627+3424];
	cvt.u32.u8 	%r1699, %rs354;
	prmt.b32 	%r1700, %r1699, %r1698, 0x3340U;
	ld.global.nc.u8 	%rs355, [%rd627+2912];
	cvt.u32.u8 	%r1701, %rs355;
	ld.global.nc.u8 	%rs356, [%rd627+2400];
	cvt.u32.u8 	%r1702, %rs356;
	prmt.b32 	%r1703, %r1702, %r1701, 0x3340U;
	prmt.b32 	%r1704, %r1703, %r1700, 0x5410U;
	dp4a.s32.s32 	%r1705, %r1704, %r1684, %r1697;
	ld.global.nc.u8 	%rs357, [%rd627+5984];
	cvt.u32.u8 	%r1706, %rs357;
	ld.global.nc.u8 	%rs358, [%rd627+5472];
	cvt.u32.u8 	%r1707, %rs358;
	prmt.b32 	%r1708, %r1707, %r1706, 0x3340U;
	ld.global.nc.u8 	%rs359, [%rd627+4960];
	cvt.u32.u8 	%r1709, %rs359;
	ld.global.nc.u8 	%rs360, [%rd627+4448];
	cvt.u32.u8 	%r1710, %rs360;
	prmt.b32 	%r1711, %r1710, %r1709, 0x3340U;
	prmt.b32 	%r1712, %r1711, %r1708, 0x5410U;
	dp4a.s32.s32 	%r1713, %r1712, %r1685, %r1705;
	ld.global.nc.u8 	%rs361, [%rd627+8032];
	cvt.u32.u8 	%r1714, %rs361;
	ld.global.nc.u8 	%rs362, [%rd627+7520];
	cvt.u32.u8 	%r1715, %rs362;
	prmt.b32 	%r1716, %r1715, %r1714, 0x3340U;
	ld.global.nc.u8 	%rs363, [%rd627+7008];
	cvt.u32.u8 	%r1717, %rs363;
	ld.global.nc.u8 	%rs364, [%rd627+6496];
	cvt.u32.u8 	%r1718, %rs364;
	prmt.b32 	%r1719, %r1718, %r1717, 0x3340U;
	prmt.b32 	%r1720, %r1719, %r1716, 0x5410U;
	dp4a.s32.s32 	%r1721, %r1720, %r1686, %r1713;
	cvt.s64.s32 	%rd628, %r1721;
	add.s64 	%rd889, %rd628, %rd889;
	add.s32 	%r2320, %r2320, 16;
	setp.ne.s32 	%p87, %r2320, 128;
	@%p87 bra 	$L__BB1_67;
	add.s32 	%r1723, %r39, -1941479838;
	shr.u32 	%r1724, %r1723, 16;
	xor.b32  	%r1725, %r1724, %r1723;
	mul.lo.s32 	%r1726, %r1725, -2048144789;
	shr.u32 	%r1727, %r1726, 13;
	xor.b32  	%r1728, %r1727, %r1726;
	mul.lo.s32 	%r1729, %r1728, -1028477387;
	shr.u32 	%r1730, %r1729, 16;
	xor.b32  	%r1731, %r1730, %r1729;
	and.b32  	%r1732, %r1731, 1;
	setp.eq.b32 	%p88, %r1732, 1;
	shr.u32 	%r1733, %r1731, 1;
	and.b32  	%r1734, %r1733, 31;
	neg.s32 	%r1735, %r1734;
	selp.b32 	%r1736, %r1734, %r1735, %p88;
	cvt.s64.s32 	%rd630, %r1736;
	mul.lo.s64 	%rd631, %rd67, %rd630;
	shr.s64 	%rd632, %rd631, 8;
	add.s64 	%rd633, %rd889, %rd632;
	shr.s64 	%rd634, %rd633, 8;
	max.s64 	%rd635, %rd634, -127;
	min.s64 	%rd636, %rd635, 127;
	cvt.u16.u64 	%rs27, %rd636;
	mov.b64 	%rd890, 0;
	mov.b32 	%r2321, 0;
$L__BB1_69:
	add.s32 	%r1737, %r7, %r2321;
	ld.shared.v4.b32 	{%r1738, %r1739, %r1740, %r1741}, [%r1737];
	shl.b32 	%r1742, %r2321, 9;
	or.b32  	%r1743, %r1742, %r3;
	cvt.u64.u32 	%rd637, %r1743;
	add.s64 	%rd638, %rd70, %rd637;
	ld.global.nc.u8 	%rs365, [%rd638+2016];
	cvt.u32.u8 	%r1744, %rs365;
	ld.global.nc.u8 	%rs366, [%rd638+1504];
	cvt.u32.u8 	%r1745, %rs366;
	prmt.b32 	%r1746, %r1745, %r1744, 0x3340U;
	ld.global.nc.u8 	%rs367, [%rd638+992];
	cvt.u32.u8 	%r1747, %rs367;
	ld.global.nc.u8 	%rs368, [%rd638+480];
	cvt.u32.u8 	%r1748, %rs368;
	prmt.b32 	%r1749, %r1748, %r1747, 0x3340U;
	prmt.b32 	%r1750, %r1749, %r1746, 0x5410U;
	mov.b32 	%r1751, 0;
	dp4a.s32.s32 	%r1752, %r1750, %r1738, %r1751;
	ld.global.nc.u8 	%rs369, [%rd638+4064];
	cvt.u32.u8 	%r1753, %rs369;
	ld.global.nc.u8 	%rs370, [%rd638+3552];
	cvt.u32.u8 	%r1754, %rs370;
	prmt.b32 	%r1755, %r1754, %r1753, 0x3340U;
	ld.global.nc.u8 	%rs371, [%rd638+3040];
	cvt.u32.u8 	%r1756, %rs371;
	ld.global.nc.u8 	%rs372, [%rd638+2528];
	cvt.u32.u8 	%r1757, %rs372;
	prmt.b32 	%r1758, %r1757, %r1756, 0x3340U;
	prmt.b32 	%r1759, %r1758, %r1755, 0x5410U;
	dp4a.s32.s32 	%r1760, %r1759, %r1739, %r1752;
	ld.global.nc.u8 	%rs373, [%rd638+6112];
	cvt.u32.u8 	%r1761, %rs373;
	ld.global.nc.u8 	%rs374, [%rd638+5600];
	cvt.u32.u8 	%r1762, %rs374;
	prmt.b32 	%r1763, %r1762, %r1761, 0x3340U;
	ld.global.nc.u8 	%rs375, [%rd638+5088];
	cvt.u32.u8 	%r1764, %rs375;
	ld.global.nc.u8 	%rs376, [%rd638+4576];
	cvt.u32.u8 	%r1765, %rs376;
	prmt.b32 	%r1766, %r1765, %r1764, 0x3340U;
	prmt.b32 	%r1767, %r1766, %r1763, 0x5410U;
	dp4a.s32.s32 	%r1768, %r1767, %r1740, %r1760;
	ld.global.nc.u8 	%rs377, [%rd638+8160];
	cvt.u32.u8 	%r1769, %rs377;
	ld.global.nc.u8 	%rs378, [%rd638+7648];
	cvt.u32.u8 	%r1770, %rs378;
	prmt.b32 	%r1771, %r1770, %r1769, 0x3340U;
	ld.global.nc.u8 	%rs379, [%rd638+7136];
	cvt.u32.u8 	%r1772, %rs379;
	ld.global.nc.u8 	%rs380, [%rd638+6624];
	cvt.u32.u8 	%r1773, %rs380;
	prmt.b32 	%r1774, %r1773, %r1772, 0x3340U;
	prmt.b32 	%r1775, %r1774, %r1771, 0x5410U;
	dp4a.s32.s32 	%r1776, %r1775, %r1741, %r1768;
	cvt.s64.s32 	%rd639, %r1776;
	add.s64 	%rd890, %rd639, %rd890;
	add.s32 	%r2321, %r2321, 16;
	setp.ne.s32 	%p89, %r2321, 128;
	@%p89 bra 	$L__BB1_69;
	add.s32 	%r1777, %r39, -1476117790;
	shr.u32 	%r1778, %r1777, 16;
	xor.b32  	%r1779, %r1778, %r1777;
	mul.lo.s32 	%r1780, %r1779, -2048144789;
	shr.u32 	%r1781, %r1780, 13;
	xor.b32  	%r1782, %r1781, %r1780;
	mul.lo.s32 	%r1783, %r1782, -1028477387;
	shr.u32 	%r1784, %r1783, 16;
	xor.b32  	%r1785, %r1784, %r1783;
	and.b32  	%r1786, %r1785, 1;
	setp.eq.b32 	%p90, %r1786, 1;
	shr.u32 	%r1787, %r1785, 1;
	and.b32  	%r1788, %r1787, 31;
	neg.s32 	%r1789, %r1788;
	selp.b32 	%r1790, %r1788, %r1789, %p90;
	cvt.s64.s32 	%rd641, %r1790;
	mul.lo.s64 	%rd642, %rd67, %rd641;
	shr.s64 	%rd643, %rd642, 8;
	add.s64 	%rd644, %rd890, %rd643;
	shr.s64 	%rd645, %rd644, 8;
	max.s64 	%rd646, %rd645, -127;
	min.s64 	%rd647, %rd646, 127;
	st.shared.u8 	[%r9], %rs13;
	st.shared.u8 	[%r9+128], %rs14;
	st.shared.u8 	[%r9+256], %rs15;
	st.shared.u8 	[%r9+384], %rs16;
	st.shared.u8 	[%r9+32], %rs17;
	st.shared.u8 	[%r9+160], %rs18;
	st.shared.u8 	[%r9+288], %rs19;
	st.shared.u8 	[%r9+416], %rs20;
	st.shared.u8 	[%r9+64], %rs21;
	st.shared.u8 	[%r9+192], %rs22;
	st.shared.u8 	[%r9+320], %rs23;
	st.shared.u8 	[%r9+448], %rs24;
	st.shared.u8 	[%r9+96], %rs25;
	st.shared.u8 	[%r9+224], %rs26;
	st.shared.u8 	[%r9+352], %rs27;
	st.shared.u8 	[%r9+480], %rd647;
	bar.warp.sync 	-1;
	add.s32 	%r88, %r20, 134;
	mov.b64 	%rd891, 0;
	mov.u32 	%r2322, %r3;
$L__BB1_71:
	mad.lo.s32 	%r1791, %r2322, -1640531527, %r88;
	shr.u32 	%r1792, %r1791, 16;
	xor.b32  	%r1793, %r1792, %r1791;
	mul.lo.s32 	%r1794, %r1793, -2048144789;
	shr.u32 	%r1795, %r1794, 13;
	xor.b32  	%r1796, %r1795, %r1794;
	mul.lo.s32 	%r1797, %r1796, -1028477387;
	shr.u32 	%r1798, %r1797, 16;
	xor.b32  	%r1799, %r1798, %r1797;
	and.b32  	%r1800, %r1799, 1;
	setp.eq.b32 	%p91, %r1800, 1;
	shr.u32 	%r1801, %r1799, 1;
	and.b32  	%r1802, %r1801, 31;
	neg.s32 	%r1803, %r1802;
	selp.b32 	%r1804, %r1802, %r1803, %p91;
	add.s32 	%r1805, %r7, %r2322;
	add.s32 	%r1806, %r1791, 465362048;
	shr.u32 	%r1807, %r1806, 16;
	xor.b32  	%r1808, %r1807, %r1806;
	mul.lo.s32 	%r1809, %r1808, -2048144789;
	shr.u32 	%r1810, %r1809, 13;
	xor.b32  	%r1811, %r1810, %r1809;
	mul.lo.s32 	%r1812, %r1811, -1028477387;
	shr.u32 	%r1813, %r1812, 16;
	xor.b32  	%r1814, %r1813, %r1812;
	and.b32  	%r1815, %r1814, 1;
	setp.eq.b32 	%p92, %r1815, 1;
	shr.u32 	%r1816, %r1814, 1;
	and.b32  	%r1817, %r1816, 31;
	neg.s32 	%r1818, %r1817;
	selp.b32 	%r1819, %r1817, %r1818, %p92;
	add.s32 	%r1820, %r1791, 930724096;
	shr.u32 	%r1821, %r1820, 16;
	xor.b32  	%r1822, %r1821, %r1820;
	mul.lo.s32 	%r1823, %r1822, -2048144789;
	shr.u32 	%r1824, %r1823, 13;
	xor.b32  	%r1825, %r1824, %r1823;
	mul.lo.s32 	%r1826, %r1825, -1028477387;
	shr.u32 	%r1827, %r1826, 16;
	xor.b32  	%r1828, %r1827, %r1826;
	and.b32  	%r1829, %r1828, 1;
	setp.eq.b32 	%p93, %r1829, 1;
	shr.u32 	%r1830, %r1828, 1;
	and.b32  	%r1831, %r1830, 31;
	neg.s32 	%r1832, %r1831;
	selp.b32 	%r1833, %r1831, %r1832, %p93;
	add.s32 	%r1834, %r1791, 1396086144;
	shr.u32 	%r1835, %r1834, 16;
	xor.b32  	%r1836, %r1835, %r1834;
	mul.lo.s32 	%r1837, %r1836, -2048144789;
	shr.u32 	%r1838, %r1837, 13;
	xor.b32  	%r1839, %r1838, %r1837;
	mul.lo.s32 	%r1840, %r1839, -1028477387;
	shr.u32 	%r1841, %r1840, 16;
	xor.b32  	%r1842, %r1841, %r1840;
	and.b32  	%r1843, %r1842, 1;
	setp.eq.b32 	%p94, %r1843, 1;
	shr.u32 	%r1844, %r1842, 1;
	and.b32  	%r1845, %r1844, 31;
	neg.s32 	%r1846, %r1845;
	selp.b32 	%r1847, %r1845, %r1846, %p94;
	prmt.b32 	%r1848, %r1833, %r1847, 0x3340U;
	prmt.b32 	%r1849, %r1804, %r1819, 0x3340U;
	prmt.b32 	%r1850, %r1849, %r1848, 0x5410U;
	ld.shared.u8 	%r1851, [%r1805+384];
	ld.shared.u8 	%r1852, [%r1805+256];
	prmt.b32 	%r1853, %r1852, %r1851, 0x3340U;
	ld.shared.u8 	%r1854, [%r1805+128];
	ld.shared.u8 	%r1855, [%r1805];
	prmt.b32 	%r1856, %r1855, %r1854, 0x3340U;
	prmt.b32 	%r1857, %r1856, %r1853, 0x5410U;
	mov.b32 	%r1858, 0;
	dp4a.s32.s32 	%r1859, %r1850, %r1857, %r1858;
	cvt.s64.s32 	%rd648, %r1859;
	add.s64 	%rd891, %rd648, %rd891;
	add.s32 	%r90, %r2322, 32;
	setp.lt.u32 	%p95, %r2322, 96;
	mov.u32 	%r2322, %r90;
	@%p95 bra 	$L__BB1_71;
	mov.b32 	%r1860, 1;
	mov.b32 	%r1873, 31;
	mov.b32 	%r1874, -1;
	// begin inline asm
	{  .reg .u32 lo;  .reg .u32 hi;  .reg .pred p;  mov.b64 {lo, hi}, %rd891;  shfl.sync.down.b32 lo|p, lo, %r1860, %r1873, %r1874;  shfl.sync.down.b32 hi|p, hi, %r1860, %r1873, %r1874;  mov.b64 %rd649, {lo, hi};  @p add.s64 %rd649, %rd649, %rd891;}
	// end inline asm
	mov.b32 	%r1863, 2;
	// begin inline asm
	{  .reg .u32 lo;  .reg .u32 hi;  .reg .pred p;  mov.b64 {lo, hi}, %rd649;  shfl.sync.down.b32 lo|p, lo, %r1863, %r1873, %r1874;  shfl.sync.down.b32 hi|p, hi, %r1863, %r1873, %r1874;  mov.b64 %rd651, {lo, hi};  @p add.s64 %rd651, %rd651, %rd649;}
	// end inline asm
	mov.b32 	%r1866, 4;
	// begin inline asm
	{  .reg .u32 lo;  .reg .u32 hi;  .reg .pred p;  mov.b64 {lo, hi}, %rd651;  shfl.sync.down.b32 lo|p, lo, %r1866, %r1873, %r1874;  shfl.sync.down.b32 hi|p, hi, %r1866, %r1873, %r1874;  mov.b64 %rd653, {lo, hi};  @p add.s64 %rd653, %rd653, %rd651;}
	// end inline asm
	mov.b32 	%r1869, 8;
	// begin inline asm
	{  .reg .u32 lo;  .reg .u32 hi;  .reg .pred p;  mov.b64 {lo, hi}, %rd653;  shfl.sync.down.b32 lo|p, lo, %r1869, %r1873, %r1874;  shfl.sync.down.b32 hi|p, hi, %r1869, %r1873, %r1874;  mov.b64 %rd655, {lo, hi};  @p add.s64 %rd655, %rd655, %rd653;}
	// end inline asm
	mov.b32 	%r1872, 16;
	// begin inline asm
	{  .reg .u32 lo;  .reg .u32 hi;  .reg .pred p;  mov.b64 {lo, hi}, %rd655;  shfl.sync.down.b32 lo|p, lo, %r1872, %r1873, %r1874;  shfl.sync.down.b32 hi|p, hi, %r1872, %r1873, %r1874;  mov.b64 %rd657, {lo, hi};  @p add.s64 %rd657, %rd657, %rd655;}
	// end inline asm
	cvt.u32.u64 	%r1876, %rd657;
	shfl.sync.idx.b32	%r1877|%p96, %r1876, 0, 31, -1;
	{ .reg .b32 tmp; mov.b64 {tmp, %r1878}, %rd657; }
	shfl.sync.idx.b32	%r1879|%p97, %r1878, 0, 31, -1;
	cvt.u64.u32 	%rd660, %r1879;
	shl.b64 	%rd661, %rd660, 32;
	cvt.u64.u32 	%rd662, %r1877;
	or.b64  	%rd663, %rd661, %rd662;
	shl.b32 	%r91, %r2293, 17;
	mul.lo.s64 	%rd103, %rd663, %rd9;
	mov.b64 	%rd892, 0;
	mov.b32 	%r2323, 0;
	add.s32 	%r1886, %r91, %r3;
$L__BB1_73:
	add.s32 	%r1880, %r7, %r2323;
	ld.shared.v4.b32 	{%r1881, %r1882, %r1883, %r1884}, [%r1880];
	shl.b32 	%r1885, %r2323, 7;
	cvt.u64.u32 	%rd105, %r1886;
	add.s32 	%r1887, %r1886, %r1885;
	cvt.u64.u32 	%rd664, %r1887;
	add.s64 	%rd665, %rd1, %rd664;
	ld.global.nc.u8 	%rs381, [%rd665+361856];
	cvt.u32.u8 	%r1888, %rs381;
	ld.global.nc.u8 	%rs382, [%rd665+361728];
	cvt.u32.u8 	%r1889, %rs382;
	prmt.b32 	%r1890, %r1889, %r1888, 0x3340U;
	ld.global.nc.u8 	%rs383, [%rd665+361600];
	cvt.u32.u8 	%r1891, %rs383;
	ld.global.nc.u8 	%rs384, [%rd665+361472];
	cvt.u32.u8 	%r1892, %rs384;
	prmt.b32 	%r1893, %r1892, %r1891, 0x3340U;
	prmt.b32 	%r1894, %r1893, %r1890, 0x5410U;
	mov.b32 	%r1895, 0;
	dp4a.s32.s32 	%r1896, %r1894, %r1881, %r1895;
	ld.global.nc.u8 	%rs385, [%rd665+362368];
	cvt.u32.u8 	%r1897, %rs385;
	ld.global.nc.u8 	%rs386, [%rd665+362240];
	cvt.u32.u8 	%r1898, %rs386;
	prmt.b32 	%r1899, %r1898, %r1897, 0x3340U;
	ld.global.nc.u8 	%rs387, [%rd665+362112];
	cvt.u32.u8 	%r1900, %rs387;
	ld.global.nc.u8 	%rs388, [%rd665+361984];
	cvt.u32.u8 	%r1901, %rs388;
	prmt.b32 	%r1902, %r1901, %r1900, 0x3340U;
	prmt.b32 	%r1903, %r1902, %r1899, 0x5410U;
	dp4a.s32.s32 	%r1904, %r1903, %r1882, %r1896;
	ld.global.nc.u8 	%rs389, [%rd665+362880];
	cvt.u32.u8 	%r1905, %rs389;
	ld.global.nc.u8 	%rs390, [%rd665+362752];
	cvt.u32.u8 	%r1906, %rs390;
	prmt.b32 	%r1907, %r1906, %r1905, 0x3340U;
	ld.global.nc.u8 	%rs391, [%rd665+362624];
	cvt.u32.u8 	%r1908, %rs391;
	ld.global.nc.u8 	%rs392, [%rd665+362496];
	cvt.u32.u8 	%r1909, %rs392;
	prmt.b32 	%r1910, %r1909, %r1908, 0x3340U;
	prmt.b32 	%r1911, %r1910, %r1907, 0x5410U;
	dp4a.s32.s32 	%r1912, %r1911, %r1883, %r1904;
	ld.global.nc.u8 	%rs393, [%rd665+363392];
	cvt.u32.u8 	%r1913, %rs393;
	ld.global.nc.u8 	%rs394, [%rd665+363264];
	cvt.u32.u8 	%r1914, %rs394;
	prmt.b32 	%r1915, %r1914, %r1913, 0x3340U;
	ld.global.nc.u8 	%rs395, [%rd665+363136];
	cvt.u32.u8 	%r1916, %rs395;
	ld.global.nc.u8 	%rs396, [%rd665+363008];
	cvt.u32.u8 	%r1917, %rs396;
	prmt.b32 	%r1918, %r1917, %r1916, 0x3340U;
	prmt.b32 	%r1919, %r1918, %r1915, 0x5410U;
	dp4a.s32.s32 	%r1920, %r1919, %r1884, %r1912;
	cvt.s64.s32 	%rd666, %r1920;
	add.s64 	%rd892, %rd666, %rd892;
	add.s32 	%r2323, %r2323, 16;
	setp.ne.s32 	%p98, %r2323, 512;
	@%p98 bra 	$L__BB1_73;
	add.s32 	%r1922, %r39, 3;
	shr.u32 	%r1923, %r1922, 16;
	xor.b32  	%r1924, %r1923, %r1922;
	mul.lo.s32 	%r1925, %r1924, -2048144789;
	shr.u32 	%r1926, %r1925, 13;
	xor.b32  	%r1927, %r1926, %r1925;
	mul.lo.s32 	%r1928, %r1927, -1028477387;
	shr.u32 	%r1929, %r1928, 16;
	xor.b32  	%r1930, %r1929, %r1928;
	and.b32  	%r1931, %r1930, 1;
	setp.eq.b32 	%p99, %r1931, 1;
	shr.u32 	%r1932, %r1930, 1;
	and.b32  	%r1933, %r1932, 31;
	neg.s32 	%r1934, %r1933;
	selp.b32 	%r1935, %r1933, %r1934, %p99;
	cvt.s64.s32 	%rd668, %r1935;
	mul.lo.s64 	%rd669, %rd103, %rd668;
	shr.u64 	%rd670, %rd669, 8;
	add.s64 	%rd671, %rd892, %rd670;
	shr.u64 	%rd672, %rd671, 8;
	cvt.u64.u16 	%rd673, %rs9;
	cvt.s64.s8 	%rd674, %rd673;
	add.s64 	%rd675, %rd672, %rd674;
	cvt.s64.s32 	%rd676, %rd675;
	max.s64 	%rd677, %rd676, -127;
	min.s64 	%rd678, %rd677, 127;
	st.shared.u8 	[%r9], %rd678;
	mov.b64 	%rd893, 0;
	mov.b32 	%r2324, 0;
$L__BB1_75:
	add.s32 	%r1936, %r7, %r2324;
	ld.shared.v4.b32 	{%r1937, %r1938, %r1939, %r1940}, [%r1936];
	shl.b32 	%r1941, %r2324, 7;
	cvt.u64.u32 	%rd679, %r1941;
	add.s64 	%rd680, %rd105, %rd679;
	add.s64 	%rd681, %rd680, %rd1;
	ld.global.nc.u8 	%rs397, [%rd681+361888];
	cvt.u32.u8 	%r1942, %rs397;
	ld.global.nc.u8 	%rs398, [%rd681+361760];
	cvt.u32.u8 	%r1943, %rs398;
	prmt.b32 	%r1944, %r1943, %r1942, 0x3340U;
	ld.global.nc.u8 	%rs399, [%rd681+361632];
	cvt.u32.u8 	%r1945, %rs399;
	ld.global.nc.u8 	%rs400, [%rd681+361504];
	cvt.u32.u8 	%r1946, %rs400;
	prmt.b32 	%r1947, %r1946, %r1945, 0x3340U;
	prmt.b32 	%r1948, %r1947, %r1944, 0x5410U;
	mov.b32 	%r1949, 0;
	dp4a.s32.s32 	%r1950, %r1948, %r1937, %r1949;
	ld.global.nc.u8 	%rs401, [%rd681+362400];
	cvt.u32.u8 	%r1951, %rs401;
	ld.global.nc.u8 	%rs402, [%rd681+362272];
	cvt.u32.u8 	%r1952, %rs402;
	prmt.b32 	%r1953, %r1952, %r1951, 0x3340U;
	ld.global.nc.u8 	%rs403, [%rd681+362144];
	cvt.u32.u8 	%r1954, %rs403;
	ld.global.nc.u8 	%rs404, [%rd681+362016];
	cvt.u32.u8 	%r1955, %rs404;
	prmt.b32 	%r1956, %r1955, %r1954, 0x3340U;
	prmt.b32 	%r1957, %r1956, %r1953, 0x5410U;
	dp4a.s32.s32 	%r1958, %r1957, %r1938, %r1950;
	ld.global.nc.u8 	%rs405, [%rd681+362912];
	cvt.u32.u8 	%r1959, %rs405;
	ld.global.nc.u8 	%rs406, [%rd681+362784];
	cvt.u32.u8 	%r1960, %rs406;
	prmt.b32 	%r1961, %r1960, %r1959, 0x3340U;
	ld.global.nc.u8 	%rs407, [%rd681+362656];
	cvt.u32.u8 	%r1962, %rs407;
	ld.global.nc.u8 	%rs408, [%rd681+362528];
	cvt.u32.u8 	%r1963, %rs408;
	prmt.b32 	%r1964, %r1963, %r1962, 0x3340U;
	prmt.b32 	%r1965, %r1964, %r1961, 0x5410U;
	dp4a.s32.s32 	%r1966, %r1965, %r1939, %r1958;
	ld.global.nc.u8 	%rs409, [%rd681+363424];
	cvt.u32.u8 	%r1967, %rs409;
	ld.global.nc.u8 	%rs410, [%rd681+363296];
	cvt.u32.u8 	%r1968, %rs410;
	prmt.b32 	%r1969, %r1968, %r1967, 0x3340U;
	ld.global.nc.u8 	%rs411, [%rd681+363168];
	cvt.u32.u8 	%r1970, %rs411;
	ld.global.nc.u8 	%rs412, [%rd681+363040];
	cvt.u32.u8 	%r1971, %rs412;
	prmt.b32 	%r1972, %r1971, %r1970, 0x3340U;
	prmt.b32 	%r1973, %r1972, %r1969, 0x5410U;
	dp4a.s32.s32 	%r1974, %r1973, %r1940, %r1966;
	cvt.s64.s32 	%rd682, %r1974;
	add.s64 	%rd893, %rd682, %rd893;
	add.s32 	%r2324, %r2324, 16;
	setp.ne.s32 	%p100, %r2324, 512;
	@%p100 bra 	$L__BB1_75;
	add.s32 	%r1976, %r39, -957401309;
	shr.u32 	%r1977, %r1976, 16;
	xor.b32  	%r1978, %r1977, %r1976;
	mul.lo.s32 	%r1979, %r1978, -2048144789;
	shr.u32 	%r1980, %r1979, 13;
	xor.b32  	%r1981, %r1980, %r1979;
	mul.lo.s32 	%r1982, %r1981, -1028477387;
	shr.u32 	%r1983, %r1982, 16;
	xor.b32  	%r1984, %r1983, %r1982;
	and.b32  	%r1985, %r1984, 1;
	setp.eq.b32 	%p101, %r1985, 1;
	shr.u32 	%r1986, %r1984, 1;
	and.b32  	%r1987, %r1986, 31;
	neg.s32 	%r1988, %r1987;
	selp.b32 	%r1989, %r1987, %r1988, %p101;
	cvt.s64.s32 	%rd684, %r1989;
	mul.lo.s64 	%rd685, %rd103, %rd684;
	shr.u64 	%rd686, %rd685, 8;
	add.s64 	%rd687, %rd893, %rd686;
	shr.u64 	%rd688, %rd687, 8;
	cvt.u64.u16 	%rd689, %rs10;
	cvt.s64.s8 	%rd690, %rd689;
	add.s64 	%rd691, %rd688, %rd690;
	cvt.s64.s32 	%rd692, %rd691;
	max.s64 	%rd693, %rd692, -127;
	min.s64 	%rd694, %rd693, 127;
	st.shared.u8 	[%r9+32], %rd694;
	mov.b64 	%rd894, 0;
	mov.b32 	%r2325, 0;
$L__BB1_77:
	add.s32 	%r1990, %r7, %r2325;
	ld.shared.v4.b32 	{%r1991, %r1992, %r1993, %r1994}, [%r1990];
	shl.b32 	%r1995, %r2325, 7;
	cvt.u64.u32 	%rd695, %r1995;
	add.s64 	%rd696, %rd105, %rd695;
	add.s64 	%rd697, %rd696, %rd1;
	ld.global.nc.u8 	%rs413, [%rd697+361920];
	cvt.u32.u8 	%r1996, %rs413;
	ld.global.nc.u8 	%rs414, [%rd697+361792];
	cvt.u32.u8 	%r1997, %rs414;
	prmt.b32 	%r1998, %r1997, %r1996, 0x3340U;
	ld.global.nc.u8 	%rs415, [%rd697+361664];
	cvt.u32.u8 	%r1999, %rs415;
	ld.global.nc.u8 	%rs416, [%rd697+361536];
	cvt.u32.u8 	%r2000, %rs416;
	prmt.b32 	%r2001, %r2000, %r1999, 0x3340U;
	prmt.b32 	%r2002, %r2001, %r1998, 0x5410U;
	mov.b32 	%r2003, 0;
	dp4a.s32.s32 	%r2004, %r2002, %r1991, %r2003;
	ld.global.nc.u8 	%rs417, [%rd697+362432];
	cvt.u32.u8 	%r2005, %rs417;
	ld.global.nc.u8 	%rs418, [%rd697+362304];
	cvt.u32.u8 	%r2006, %rs418;
	prmt.b32 	%r2007, %r2006, %r2005, 0x3340U;
	ld.global.nc.u8 	%rs419, [%rd697+362176];
	cvt.u32.u8 	%r2008, %rs419;
	ld.global.nc.u8 	%rs420, [%rd697+362048];
	cvt.u32.u8 	%r2009, %rs420;
	prmt.b32 	%r2010, %r2009, %r2008, 0x3340U;
	prmt.b32 	%r2011, %r2010, %r2007, 0x5410U;
	dp4a.s32.s32 	%r2012, %r2011, %r1992, %r2004;
	ld.global.nc.u8 	%rs421, [%rd697+362944];
	cvt.u32.u8 	%r2013, %rs421;
	ld.global.nc.u8 	%rs422, [%rd697+362816];
	cvt.u32.u8 	%r2014, %rs422;
	prmt.b32 	%r2015, %r2014, %r2013, 0x3340U;
	ld.global.nc.u8 	%rs423, [%rd697+362688];
	cvt.u32.u8 	%r2016, %rs423;
	ld.global.nc.u8 	%rs424, [%rd697+362560];
	cvt.u32.u8 	%r2017, %rs424;
	prmt.b32 	%r2018, %r2017, %r2016, 0x3340U;
	prmt.b32 	%r2019, %r2018, %r2015, 0x5410U;
	dp4a.s32.s32 	%r2020, %r2019, %r1993, %r2012;
	ld.global.nc.u8 	%rs425, [%rd697+363456];
	cvt.u32.u8 	%r2021, %rs425;
	ld.global.nc.u8 	%rs426, [%rd697+363328];
	cvt.u32.u8 	%r2022, %rs426;
	prmt.b32 	%r2023, %r2022, %r2021, 0x3340U;
	ld.global.nc.u8 	%rs427, [%rd697+363200];
	cvt.u32.u8 	%r2024, %rs427;
	ld.global.nc.u8 	%rs428, [%rd697+363072];
	cvt.u32.u8 	%r2025, %rs428;
	prmt.b32 	%r2026, %r2025, %r2024, 0x3340U;
	prmt.b32 	%r2027, %r2026, %r2023, 0x5410U;
	dp4a.s32.s32 	%r2028, %r2027, %r1994, %r2020;
	cvt.s64.s32 	%rd698, %r2028;
	add.s64 	%rd894, %rd698, %rd894;
	add.s32 	%r2325, %r2325, 16;
	setp.ne.s32 	%p102, %r2325, 512;
	@%p102 bra 	$L__BB1_77;
	add.s32 	%r2030, %r39, -1914802621;
	shr.u32 	%r2031, %r2030, 16;
	xor.b32  	%r2032, %r2031, %r2030;
	mul.lo.s32 	%r2033, %r2032, -2048144789;
	shr.u32 	%r2034, %r2033, 13;
	xor.b32  	%r2035, %r2034, %r2033;
	mul.lo.s32 	%r2036, %r2035, -1028477387;
	shr.u32 	%r2037, %r2036, 16;
	xor.b32  	%r2038, %r2037, %r2036;
	and.b32  	%r2039, %r2038, 1;
	setp.eq.b32 	%p103, %r2039, 1;
	shr.u32 	%r2040, %r2038, 1;
	and.b32  	%r2041, %r2040, 31;
	neg.s32 	%r2042, %r2041;
	selp.b32 	%r2043, %r2041, %r2042, %p103;
	cvt.s64.s32 	%rd700, %r2043;
	mul.lo.s64 	%rd701, %rd103, %rd700;
	shr.u64 	%rd702, %rd701, 8;
	add.s64 	%rd703, %rd894, %rd702;
	shr.u64 	%rd704, %rd703, 8;
	cvt.u64.u16 	%rd705, %rs11;
	cvt.s64.s8 	%rd706, %rd705;
	add.s64 	%rd707, %rd704, %rd706;
	cvt.s64.s32 	%rd708, %rd707;
	max.s64 	%rd709, %rd708, -127;
	min.s64 	%rd710, %rd709, 127;
	st.shared.u8 	[%r9+64], %rd710;
	mov.b64 	%rd895, 0;
	mov.b32 	%r2326, 0;
$L__BB1_79:
	add.s32 	%r2044, %r7, %r2326;
	ld.shared.v4.b32 	{%r2045, %r2046, %r2047, %r2048}, [%r2044];
	shl.b32 	%r2049, %r2326, 7;
	cvt.u64.u32 	%rd711, %r2049;
	add.s64 	%rd712, %rd105, %rd711;
	add.s64 	%rd713, %rd712, %rd1;
	ld.global.nc.u8 	%rs429, [%rd713+361952];
	cvt.u32.u8 	%r2050, %rs429;
	ld.global.nc.u8 	%rs430, [%rd713+361824];
	cvt.u32.u8 	%r2051, %rs430;
	prmt.b32 	%r2052, %r2051, %r2050, 0x3340U;
	ld.global.nc.u8 	%rs431, [%rd713+361696];
	cvt.u32.u8 	%r2053, %rs431;
	ld.global.nc.u8 	%rs432, [%rd713+361568];
	cvt.u32.u8 	%r2054, %rs432;
	prmt.b32 	%r2055, %r2054, %r2053, 0x3340U;
	prmt.b32 	%r2056, %r2055, %r2052, 0x5410U;
	mov.b32 	%r2057, 0;
	dp4a.s32.s32 	%r2058, %r2056, %r2045, %r2057;
	ld.global.nc.u8 	%rs433, [%rd713+362464];
	cvt.u32.u8 	%r2059, %rs433;
	ld.global.nc.u8 	%rs434, [%rd713+362336];
	cvt.u32.u8 	%r2060, %rs434;
	prmt.b32 	%r2061, %r2060, %r2059, 0x3340U;
	ld.global.nc.u8 	%rs435, [%rd713+362208];
	cvt.u32.u8 	%r2062, %rs435;
	ld.global.nc.u8 	%rs436, [%rd713+362080];
	cvt.u32.u8 	%r2063, %rs436;
	prmt.b32 	%r2064, %r2063, %r2062, 0x3340U;
	prmt.b32 	%r2065, %r2064, %r2061, 0x5410U;
	dp4a.s32.s32 	%r2066, %r2065, %r2046, %r2058;
	ld.global.nc.u8 	%rs437, [%rd713+362976];
	cvt.u32.u8 	%r2067, %rs437;
	ld.global.nc.u8 	%rs438, [%rd713+362848];
	cvt.u32.u8 	%r2068, %rs438;
	prmt.b32 	%r2069, %r2068, %r2067, 0x3340U;
	ld.global.nc.u8 	%rs439, [%rd713+362720];
	cvt.u32.u8 	%r2070, %rs439;
	ld.global.nc.u8 	%rs440, [%rd713+362592];
	cvt.u32.u8 	%r2071, %rs440;
	prmt.b32 	%r2072, %r2071, %r2070, 0x3340U;
	prmt.b32 	%r2073, %r2072, %r2069, 0x5410U;
	dp4a.s32.s32 	%r2074, %r2073, %r2047, %r2066;
	ld.global.nc.u8 	%rs441, [%rd713+363488];
	cvt.u32.u8 	%r2075, %rs441;
	ld.global.nc.u8 	%rs442, [%rd713+363360];
	cvt.u32.u8 	%r2076, %rs442;
	prmt.b32 	%r2077, %r2076, %r2075, 0x3340U;
	ld.global.nc.u8 	%rs443, [%rd713+363232];
	cvt.u32.u8 	%r2078, %rs443;
	ld.global.nc.u8 	%rs444, [%rd713+363104];
	cvt.u32.u8 	%r2079, %rs444;
	prmt.b32 	%r2080, %r2079, %r2078, 0x3340U;
	prmt.b32 	%r2081, %r2080, %r2077, 0x5410U;
	dp4a.s32.s32 	%r2082, %r2081, %r2048, %r2074;
	cvt.s64.s32 	%rd714, %r2082;
	add.s64 	%rd895, %rd714, %rd895;
	add.s32 	%r2326, %r2326, 16;
	setp.ne.s32 	%p104, %r2326, 512;
	@%p104 bra 	$L__BB1_79;
	add.s32 	%r2083, %r39, 1422763363;
	shr.u32 	%r2084, %r2083, 16;
	xor.b32  	%r2085, %r2084, %r2083;
	mul.lo.s32 	%r2086, %r2085, -2048144789;
	shr.u32 	%r2087, %r2086, 13;
	xor.b32  	%r2088, %r2087, %r2086;
	mul.lo.s32 	%r2089, %r2088, -1028477387;
	shr.u32 	%r2090, %r2089, 16;
	xor.b32  	%r2091, %r2090, %r2089;
	and.b32  	%r2092, %r2091, 1;
	setp.eq.b32 	%p105, %r2092, 1;
	shr.u32 	%r2093, %r2091, 1;
	and.b32  	%r2094, %r2093, 31;
	neg.s32 	%r2095, %r2094;
	selp.b32 	%r2096, %r2094, %r2095, %p105;
	cvt.s64.s32 	%rd715, %r2096;
	mul.lo.s64 	%rd716, %rd103, %rd715;
	shr.u64 	%rd717, %rd716, 8;
	add.s64 	%rd718, %rd895, %rd717;
	shr.u64 	%rd719, %rd718, 8;
	cvt.u64.u16 	%rd720, %rs12;
	cvt.s64.s8 	%rd721, %rd720;
	add.s64 	%rd722, %rd719, %rd721;
	cvt.s64.s32 	%rd723, %rd722;
	max.s64 	%rd724, %rd723, -127;
	min.s64 	%rd725, %rd724, 127;
	st.shared.u8 	[%r9+96], %rd725;
	bar.warp.sync 	-1;
	add.s32 	%r2293, %r2293, 1;
	setp.ne.s32 	%p106, %r2293, 4;
	@%p106 bra 	$L__BB1_8;
	mov.b64 	%rd896, 0;
	mov.u32 	%r2327, %r3;
$L__BB1_82:
	add.s32 	%r2097, %r7, %r2327;
	ld.shared.s8 	%rs445, [%r2097];
	abs.s16 	%rs446, %rs445;
	cvt.u64.u16 	%rd727, %rs446;
	add.s64 	%rd896, %rd896, %rd727;
	add.s32 	%r102, %r2327, 32;
	setp.lt.u32 	%p107, %r2327, 96;
	mov.u32 	%r2327, %r102;
	@%p107 bra 	$L__BB1_82;
	mov.b32 	%r2098, 1;
	mov.b32 	%r2111, 31;
	mov.b32 	%r2112, -1;
	// begin inline asm
	{  .reg .u32 lo;  .reg .u32 hi;  .reg .pred p;  mov.b64 {lo, hi}, %rd896;  shfl.sync.down.b32 lo|p, lo, %r2098, %r2111, %r2112;  shfl.sync.down.b32 hi|p, hi, %r2098, %r2111, %r2112;  mov.b64 %rd728, {lo, hi};  @p add.s64 %rd728, %rd728, %rd896;}
	// end inline asm
	mov.b32 	%r2101, 2;
	// begin inline asm
	{  .reg .u32 lo;  .reg .u32 hi;  .reg .pred p;  mov.b64 {lo, hi}, %rd728;  shfl.sync.down.b32 lo|p, lo, %r2101, %r2111, %r2112;  shfl.sync.down.b32 hi|p, hi, %r2101, %r2111, %r2112;  mov.b64 %rd730, {lo, hi};  @p add.s64 %rd730, %rd730, %rd728;}
	// end inline asm
	mov.b32 	%r2104, 4;
	// begin inline asm
	{  .reg .u32 lo;  .reg .u32 hi;  .reg .pred p;  mov.b64 {lo, hi}, %rd730;  shfl.sync.down.b32 lo|p, lo, %r2104, %r2111, %r2112;  shfl.sync.down.b32 hi|p, hi, %r2104, %r2111, %r2112;  mov.b64 %rd732, {lo, hi};  @p add.s64 %rd732, %rd732, %rd730;}
	// end inline asm
	mov.b32 	%r2107, 8;
	// begin inline asm
	{  .reg .u32 lo;  .reg .u32 hi;  .reg .pred p;  mov.b64 {lo, hi}, %rd732;  shfl.sync.down.b32 lo|p, lo, %r2107, %r2111, %r2112;  shfl.sync.down.b32 hi|p, hi, %r2107, %r2111, %r2112;  mov.b64 %rd734, {lo, hi};  @p add.s64 %rd734, %rd734, %rd732;}
	// end inline asm
	mov.b32 	%r2110, 16;
	// begin inline asm
	{  .reg .u32 lo;  .reg .u32 hi;  .reg .pred p;  mov.b64 {lo, hi}, %rd734;  shfl.sync.down.b32 lo|p, lo, %r2110, %r2111, %r2112;  shfl.sync.down.b32 hi|p, hi, %r2110, %r2111, %r2112;  mov.b64 %rd736, {lo, hi};  @p add.s64 %rd736, %rd736, %rd734;}
	// end inline asm
	cvt.u32.u64 	%r2113, %rd736;
	shfl.sync.idx.b32	%r2114|%p108, %r2113, 0, 31, -1;
	{ .reg .b32 tmp; mov.b64 {tmp, %r2115}, %rd736; }
	shfl.sync.idx.b32	%r2116|%p109, %r2115, 0, 31, -1;
	cvt.u64.u32 	%rd738, %r2116;
	shl.b64 	%rd739, %rd738, 32;
	cvt.u64.u32 	%rd740, %r2114;
	or.b64  	%rd741, %rd739, %rd740;
	max.u64 	%rd742, %rd741, 1;
	shr.s64 	%rd743, %rd742, 63;
	shr.u64 	%rd744, %rd743, 57;
	add.s64 	%rd745, %rd742, %rd744;
	shr.s64 	%rd746, %rd745, 7;
	add.s64 	%rd747, %rd742, 127;
	setp.lt.u64 	%p110, %rd747, 255;
	selp.b64 	%rd115, 1, %rd746, %p110;
	mov.u32 	%r2328, %r3;
$L__BB1_84:
	cvt.u64.u32 	%rd748, %r2328;
	add.s64 	%rd749, %rd1, %rd748;
	ld.global.nc.u8 	%rs447, [%rd749+854016];
	cvt.s64.s8 	%rd750, %rs447;
	mad.lo.s32 	%r2117, %r2328, -1640531527, %r8;
	add.s32 	%r2118, %r2117, 11;
	shr.u32 	%r2119, %r2118, 16;
	xor.b32  	%r2120, %r2119, %r2118;
	mul.lo.s32 	%r2121, %r2120, -2048144789;
	shr.u32 	%r2122, %r2121, 13;
	xor.b32  	%r2123, %r2122, %r2121;
	mul.lo.s32 	%r2124, %r2123, -1028477387;
	shr.u32 	%r2125, %r2124, 16;
	xor.b32  	%r2126, %r2125, %r2124;
	and.b32  	%r2127, %r2126, 1;
	setp.eq.b32 	%p111, %r2127, 1;
	shr.u32 	%r2128, %r2126, 1;
	and.b32  	%r2129, %r2128, 31;
	neg.s32 	%r2130, %r2129;
	selp.b32 	%r2131, %r2129, %r2130, %p111;
	cvt.s64.s32 	%rd751, %r2131;
	mul.lo.s64 	%rd752, %rd751, %rd9;
	shr.s64 	%rd753, %rd752, 2;
	add.s32 	%r104, %r7, %r2328;
	ld.shared.s8 	%rd754, [%r104];
	add.s64 	%rd755, %rd753, %rd750;
	mul.lo.s64 	%rd116, %rd755, %rd754;
	or.b64  	%rd756, %rd116, %rd115;
	and.b64  	%rd757, %rd756, -4294967296;
	setp.ne.s64 	%p112, %rd757, 0;
	@%p112 bra 	$L__BB1_86;
	cvt.u32.u64 	%r2132, %rd115;
	cvt.u32.u64 	%r2133, %rd116;
	div.u32 	%r2134, %r2133, %r2132;
	cvt.u64.u32 	%rd897, %r2134;
	bra.uni 	$L__BB1_87;
$L__BB1_86:
	div.s64 	%rd897, %rd116, %rd115;
$L__BB1_87:
	max.s64 	%rd758, %rd897, -127;
	min.s64 	%rd759, %rd758, 127;
	st.shared.u8 	[%r104], %rd759;
	add.s32 	%r105, %r2328, 32;
	setp.lt.u32 	%p113, %r2328, 96;
	mov.u32 	%r2328, %r105;
	@%p113 bra 	$L__BB1_84;
	bar.warp.sync 	-1;
	mov.b64 	%rd898, 0;
	mov.u32 	%r2329, %r3;
$L__BB1_89:
	mad.lo.s32 	%r2135, %r2329, -1640531527, %r8;
	add.s32 	%r2136, %r2135, 1255;
	shr.u32 	%r2137, %r2136, 16;
	xor.b32  	%r2138, %r2137, %r2136;
	mul.lo.s32 	%r2139, %r2138, -2048144789;
	shr.u32 	%r2140, %r2139, 13;
	xor.b32  	%r2141, %r2140, %r2139;
	mul.lo.s32 	%r2142, %r2141, -1028477387;
	shr.u32 	%r2143, %r2142, 16;
	xor.b32  	%r2144, %r2143, %r2142;
	and.b32  	%r2145, %r2144, 1;
	setp.eq.b32 	%p114, %r2145, 1;
	shr.u32 	%r2146, %r2144, 1;
	and.b32  	%r2147, %r2146, 31;
	neg.s32 	%r2148, %r2147;
	selp.b32 	%r2149, %r2147, %r2148, %p114;
	add.s32 	%r2150, %r7, %r2329;
	ld.shared.s8 	%r2151, [%r2150];
	mul.wide.s32 	%rd761, %r2149, %r2151;
	add.s64 	%rd898, %rd761, %rd898;
	add.s32 	%r107, %r2329, 32;
	setp.lt.u32 	%p115, %r2329, 96;
	mov.u32 	%r2329, %r107;
	@%p115 bra 	$L__BB1_89;
	mov.b32 	%r2152, 1;
	mov.b32 	%r2165, 31;
	mov.b32 	%r2166, -1;
	// begin inline asm
	{  .reg .u32 lo;  .reg .u32 hi;  .reg .pred p;  mov.b64 {lo, hi}, %rd898;  shfl.sync.down.b32 lo|p, lo, %r2152, %r2165, %r2166;  shfl.sync.down.b32 hi|p, hi, %r2152, %r2165, %r2166;  mov.b64 %rd762, {lo, hi};  @p add.s64 %rd762, %rd762, %rd898;}
	// end inline asm
	mov.b32 	%r2155, 2;
	// begin inline asm
	{  .reg .u32 lo;  .reg .u32 hi;  .reg .pred p;  mov.b64 {lo, hi}, %rd762;  shfl.sync.down.b32 lo|p, lo, %r2155, %r2165, %r2166;  shfl.sync.down.b32 hi|p, hi, %r2155, %r2165, %r2166;  mov.b64 %rd764, {lo, hi};  @p add.s64 %rd764, %rd764, %rd762;}
	// end inline asm
	mov.b32 	%r2158, 4;
	// begin inline asm
	{  .reg .u32 lo;  .reg .u32 hi;  .reg .pred p;  mov.b64 {lo, hi}, %rd764;  shfl.sync.down.b32 lo|p, lo, %r2158, %r2165, %r2166;  shfl.sync.down.b32 hi|p, hi, %r2158, %r2165, %r2166;  mov.b64 %rd766, {lo, hi};  @p add.s64 %rd766, %rd766, %rd764;}
	// end inline asm
	mov.b32 	%r2161, 8;
	// begin inline asm
	{  .reg .u32 lo;  .reg .u32 hi;  .reg .pred p;  mov.b64 {lo, hi}, %rd766;  shfl.sync.down.b32 lo|p, lo, %r2161, %r2165, %r2166;  shfl.sync.down.b32 hi|p, hi, %r2161, %r2165, %r2166;  mov.b64 %rd768, {lo, hi};  @p add.s64 %rd768, %rd768, %rd766;}
	// end inline asm
	mov.b32 	%r2164, 16;
	// begin inline asm
	{  .reg .u32 lo;  .reg .u32 hi;  .reg .pred p;  mov.b64 {lo, hi}, %rd768;  shfl.sync.down.b32 lo|p, lo, %r2164, %r2165, %r2166;  shfl.sync.down.b32 hi|p, hi, %r2164, %r2165, %r2166;  mov.b64 %rd770, {lo, hi};  @p add.s64 %rd770, %rd770, %rd768;}
	// end inline asm
	cvt.u32.u64 	%r2167, %rd770;
	shfl.sync.idx.b32	%r2168|%p116, %r2167, 0, 31, -1;
	{ .reg .b32 tmp; mov.b64 {tmp, %r2169}, %rd770; }
	shfl.sync.idx.b32	%r2170|%p117, %r2169, 0, 31, -1;
	cvt.u64.u32 	%rd772, %r2170;
	shl.b64 	%rd773, %rd772, 32;
	cvt.u64.u32 	%rd774, %r2168;
	or.b64  	%rd775, %rd773, %rd774;
	mul.lo.s64 	%rd122, %rd775, %rd9;
	mov.u32 	%r2330, %r3;
$L__BB1_91:
	mov.b64 	%rd899, 0;
	mov.b32 	%r2331, 0;
$L__BB1_92:
	add.s32 	%r2172, %r7, %r2331;
	ld.shared.v4.b32 	{%r2173, %r2174, %r2175, %r2176}, [%r2172];
	shl.b32 	%r2177, %r2331, 8;
	add.s32 	%r2178, %r2330, %r2177;
	cvt.u64.u32 	%rd777, %r2178;
	add.s64 	%rd778, %rd1, %rd777;
	ld.global.nc.u8 	%rs448, [%rd778+820992];
	cvt.u32.u8 	%r2179, %rs448;
	ld.global.nc.u8 	%rs449, [%rd778+820736];
	cvt.u32.u8 	%r2180, %rs449;
	prmt.b32 	%r2181, %r2180, %r2179, 0x3340U;
	ld.global.nc.u8 	%rs450, [%rd778+820480];
	cvt.u32.u8 	%r2182, %rs450;
	ld.global.nc.u8 	%rs451, [%rd778+820224];
	cvt.u32.u8 	%r2183, %rs451;
	prmt.b32 	%r2184, %r2183, %r2182, 0x3340U;
	prmt.b32 	%r2185, %r2184, %r2181, 0x5410U;
	mov.b32 	%r2186, 0;
	dp4a.s32.s32 	%r2187, %r2185, %r2173, %r2186;
	ld.global.nc.u8 	%rs452, [%rd778+822016];
	cvt.u32.u8 	%r2188, %rs452;
	ld.global.nc.u8 	%rs453, [%rd778+821760];
	cvt.u32.u8 	%r2189, %rs453;
	prmt.b32 	%r2190, %r2189, %r2188, 0x3340U;
	ld.global.nc.u8 	%rs454, [%rd778+821504];
	cvt.u32.u8 	%r2191, %rs454;
	ld.global.nc.u8 	%rs455, [%rd778+821248];
	cvt.u32.u8 	%r2192, %rs455;
	prmt.b32 	%r2193, %r2192, %r2191, 0x3340U;
	prmt.b32 	%r2194, %r2193, %r2190, 0x5410U;
	dp4a.s32.s32 	%r2195, %r2194, %r2174, %r2187;
	ld.global.nc.u8 	%rs456, [%rd778+823040];
	cvt.u32.u8 	%r2196, %rs456;
	ld.global.nc.u8 	%rs457, [%rd778+822784];
	cvt.u32.u8 	%r2197, %rs457;
	prmt.b32 	%r2198, %r2197, %r2196, 0x3340U;
	ld.global.nc.u8 	%rs458, [%rd778+822528];
	cvt.u32.u8 	%r2199, %rs458;
	ld.global.nc.u8 	%rs459, [%rd778+822272];
	cvt.u32.u8 	%r2200, %rs459;
	prmt.b32 	%r2201, %r2200, %r2199, 0x3340U;
	prmt.b32 	%r2202, %r2201, %r2198, 0x5410U;
	dp4a.s32.s32 	%r2203, %r2202, %r2175, %r2195;
	ld.global.nc.u8 	%rs460, [%rd778+824064];
	cvt.u32.u8 	%r2204, %rs460;
	ld.global.nc.u8 	%rs461, [%rd778+823808];
	cvt.u32.u8 	%r2205, %rs461;
	prmt.b32 	%r2206, %r2205, %r2204, 0x3340U;
	ld.global.nc.u8 	%rs462, [%rd778+823552];
	cvt.u32.u8 	%r2207, %rs462;
	ld.global.nc.u8 	%rs463, [%rd778+823296];
	cvt.u32.u8 	%r2208, %rs463;
	prmt.b32 	%r2209, %r2208, %r2207, 0x3340U;
	prmt.b32 	%r2210, %r2209, %r2206, 0x5410U;
	dp4a.s32.s32 	%r2211, %r2210, %r2176, %r2203;
	cvt.s64.s32 	%rd779, %r2211;
	add.s64 	%rd899, %rd779, %rd899;
	add.s32 	%r2331, %r2331, 16;
	setp.ne.s32 	%p118, %r2331, 128;
	@%p118 bra 	$L__BB1_92;
	mad.lo.s32 	%r2212, %r2330, -1640531527, %r8;
	add.s32 	%r2213, %r2212, 999;
	shr.u32 	%r2214, %r2213, 16;
	xor.b32  	%r2215, %r2214, %r2213;
	mul.lo.s32 	%r2216, %r2215, -2048144789;
	shr.u32 	%r2217, %r2216, 13;
	xor.b32  	%r2218, %r2217, %r2216;
	mul.lo.s32 	%r2219, %r2218, -1028477387;
	shr.u32 	%r2220, %r2219, 16;
	xor.b32  	%r2221, %r2220, %r2219;
	and.b32  	%r2222, %r2221, 1;
	setp.eq.b32 	%p119, %r2222, 1;
	shr.u32 	%r2223, %r2221, 1;
	and.b32  	%r2224, %r2223, 31;
	neg.s32 	%r2225, %r2224;
	selp.b32 	%r2226, %r2224, %r2225, %p119;
	cvt.s64.s32 	%rd780, %r2226;
	mul.lo.s64 	%rd781, %rd122, %rd780;
	shr.s64 	%rd782, %rd781, 8;
	add.s64 	%rd783, %rd899, %rd782;
	shr.s64 	%rd784, %rd783, 8;
	max.s64 	%rd785, %rd784, -127;
	min.s64 	%rd786, %rd785, 127;
	add.s32 	%r2227, %r7, %r2330;
	st.shared.u8 	[%r2227+128], %rd786;
	add.s32 	%r111, %r2330, 32;
	setp.lt.u32 	%p120, %r2330, 224;
	mov.u32 	%r2330, %r111;
	@%p120 bra 	$L__BB1_91;
	setp.ne.s32 	%p121, %r3, 0;
	bar.warp.sync 	-1;
	ld.global.nc.u8 	%rs464, [%rd11+1];
	cvt.u16.u8 	%rs28, %rs464;
	ld.shared.s8 	%r2243, [%r9+128];
	mul.wide.s32 	%rd797, %r2243, 4;
	mov.u64 	%rd798, d_EXP2_TABLE;
	add.s64 	%rd799, %rd798, %rd797;
	ld.const.s32 	%rd800, [%rd799+512];
	ld.shared.s8 	%r2244, [%r9+160];
	mul.wide.s32 	%rd801, %r2244, 4;
	add.s64 	%rd802, %rd798, %rd801;
	ld.const.s32 	%rd803, [%rd802+512];
	add.s64 	%rd804, %rd800, %rd803;
	ld.shared.s8 	%r2245, [%r9+192];
	mul.wide.s32 	%rd805, %r2245, 4;
	add.s64 	%rd806, %rd798, %rd805;
	ld.const.s32 	%rd807, [%rd806+512];
	add.s64 	%rd808, %rd804, %rd807;
	ld.shared.s8 	%r2246, [%r9+224];
	mul.wide.s32 	%rd809, %r2246, 4;
	add.s64 	%rd810, %rd798, %rd809;
	ld.const.s32 	%rd811, [%rd810+512];
	add.s64 	%rd812, %rd808, %rd811;
	ld.shared.s8 	%r2247, [%r9+256];
	mul.wide.s32 	%rd813, %r2247, 4;
	add.s64 	%rd814, %rd798, %rd813;
	ld.const.s32 	%rd815, [%rd814+512];
	add.s64 	%rd816, %rd812, %rd815;
	ld.shared.s8 	%r2248, [%r9+288];
	mul.wide.s32 	%rd817, %r2248, 4;
	add.s64 	%rd818, %rd798, %rd817;
	ld.const.s32 	%rd819, [%rd818+512];
	add.s64 	%rd820, %rd816, %rd819;
	ld.shared.s8 	%r2249, [%r9+320];
	mul.wide.s32 	%rd821, %r2249, 4;
	add.s64 	%rd822, %rd798, %rd821;
	ld.const.s32 	%rd823, [%rd822+512];
	add.s64 	%rd824, %rd820, %rd823;
	ld.shared.s8 	%r2250, [%r9+352];
	mul.wide.s32 	%rd825, %r2250, 4;
	add.s64 	%rd826, %rd798, %rd825;
	ld.const.s32 	%rd827, [%rd826+512];
	add.s64 	%rd788, %rd824, %rd827;
	mov.b32 	%r2228, 1;
	mov.b32 	%r2241, 31;
	mov.b32 	%r2242, -1;
	// begin inline asm
	{  .reg .u32 lo;  .reg .u32 hi;  .reg .pred p;  mov.b64 {lo, hi}, %rd788;  shfl.sync.down.b32 lo|p, lo, %r2228, %r2241, %r2242;  shfl.sync.down.b32 hi|p, hi, %r2228, %r2241, %r2242;  mov.b64 %rd787, {lo, hi};  @p add.s64 %rd787, %rd787, %rd788;}
	// end inline asm
	mov.b32 	%r2231, 2;
	// begin inline asm
	{  .reg .u32 lo;  .reg .u32 hi;  .reg .pred p;  mov.b64 {lo, hi}, %rd787;  shfl.sync.down.b32 lo|p, lo, %r2231, %r2241, %r2242;  shfl.sync.down.b32 hi|p, hi, %r2231, %r2241, %r2242;  mov.b64 %rd789, {lo, hi};  @p add.s64 %rd789, %rd789, %rd787;}
	// end inline asm
	mov.b32 	%r2234, 4;
	// begin inline asm
	{  .reg .u32 lo;  .reg .u32 hi;  .reg .pred p;  mov.b64 {lo, hi}, %rd789;  shfl.sync.down.b32 lo|p, lo, %r2234, %r2241, %r2242;  shfl.sync.down.b32 hi|p, hi, %r2234, %r2241, %r2242;  mov.b64 %rd791, {lo, hi};  @p add.s64 %rd791, %rd791, %rd789;}
	// end inline asm
	mov.b32 	%r2237, 8;
	// begin inline asm
	{  .reg .u32 lo;  .reg .u32 hi;  .reg .pred p;  mov.b64 {lo, hi}, %rd791;  shfl.sync.down.b32 lo|p, lo, %r2237, %r2241, %r2242;  shfl.sync.down.b32 hi|p, hi, %r2237, %r2241, %r2242;  mov.b64 %rd793, {lo, hi};  @p add.s64 %rd793, %rd793, %rd791;}
	// end inline asm
	mov.b32 	%r2240, 16;
	// begin inline asm
	{  .reg .u32 lo;  .reg .u32 hi;  .reg .pred p;  mov.b64 {lo, hi}, %rd793;  shfl.sync.down.b32 lo|p, lo, %r2240, %r2241, %r2242;  shfl.sync.down.b32 hi|p, hi, %r2240, %r2241, %r2242;  mov.b64 %rd795, {lo, hi};  @p add.s64 %rd795, %rd795, %rd793;}
	// end inline asm
	cvt.u32.u64 	%r2251, %rd795;
	shfl.sync.idx.b32	%r2252|%p122, %r2251, 0, 31, -1;
	{ .reg .b32 tmp; mov.b64 {tmp, %r2253}, %rd795; }
	shfl.sync.idx.b32	%r2254|%p123, %r2253, 0, 31, -1;
	cvt.u64.u32 	%rd828, %r2254;
	shl.b64 	%rd829, %rd828, 32;
	cvt.u64.u32 	%rd830, %r2252;
	or.b64  	%rd125, %rd829, %rd830;
	@%p121 bra 	$L__BB1_104;
	setp.lt.s64 	%p124, %rd125, 1;
	mov.b64 	%rd903, 0;
	@%p124 bra 	$L__BB1_103;
	setp.lt.u64 	%p125, %rd125, 65536;
	mov.b32 	%r2333, 0;
	mov.u64 	%rd901, %rd125;
	@%p125 bra 	$L__BB1_99;
	mov.b32 	%r2333, 0;
	mov.u64 	%rd900, %rd125;
$L__BB1_98:
	shr.u64 	%rd901, %rd900, 16;
	add.s32 	%r2333, %r2333, 16;
	setp.gt.u64 	%p126, %rd900, 4294967295;
	mov.u64 	%rd900, %rd901;
	@%p126 bra 	$L__BB1_98;
$L__BB1_99:
	setp.gt.u64 	%p127, %rd901, 255;
	shr.u64 	%rd832, %rd901, 8;
	add.s32 	%r2257, %r2333, 8;
	selp.b64 	%rd833, %rd832, %rd901, %p127;
	selp.b32 	%r2258, %r2257, %r2333, %p127;
	setp.gt.u64 	%p128, %rd833, 15;
	shr.u64 	%rd834, %rd833, 4;
	add.s32 	%r2259, %r2258, 4;
	selp.b64 	%rd835, %rd834, %rd833, %p128;
	selp.b32 	%r2260, %r2259, %r2258, %p128;
	setp.gt.u64 	%p129, %rd835, 3;
	shr.u64 	%rd836, %rd835, 2;
	add.s32 	%r2261, %r2260, 2;
	selp.b64 	%rd837, %rd836, %rd835, %p129;
	selp.b32 	%r2262, %r2261, %r2260, %p129;
	setp.gt.u64 	%p130, %rd837, 1;
	selp.u32 	%r2263, 1, 0, %p130;
	add.s32 	%r115, %r2262, %r2263;
	setp.lt.s32 	%p131, %r115, 4;
	@%p131 bra 	$L__BB1_101;
	mov.b64 	%rd841, -1;
	shl.b64 	%rd842, %rd841, %r115;
	add.s64 	%rd843, %rd842, %rd125;
	add.s32 	%r2265, %r115, -4;
	shr.s64 	%rd902, %rd843, %r2265;
	bra.uni 	$L__BB1_102;
$L__BB1_101:
	mov.b64 	%rd838, -1;
	shl.b64 	%rd839, %rd838, %r115;
	add.s64 	%rd840, %rd839, %rd125;
	sub.s32 	%r2264, 4, %r115;
	shl.b64 	%rd902, %rd840, %r2264;
$L__BB1_102:
	shl.b32 	%r2266, %r115, 4;
	cvt.s64.s32 	%rd844, %r2266;
	add.s64 	%rd845, %rd844, %rd902;
	add.s64 	%rd903, %rd845, -64;
$L__BB1_103:
	cvt.u32.u16 	%r2267, %rs28;
	and.b32  	%r2268, %r2267, 255;
	add.s32 	%r2269, %r7, %r2268;
	ld.shared.s8 	%rd846, [%r2269+128];
	add.s64 	%rd847, %rd855, %rd903;
	sub.s64 	%rd848, %rd847, %rd846;
	add.s64 	%rd855, %rd848, -128;
$L__BB1_104:
	add.s32 	%r2290, %r2290, 1;
	setp.ne.s32 	%p132, %r2290, 256;
	@%p132 bra 	$L__BB1_5;
	setp.ne.s32 	%p133, %r3, 0;
	@%p133 bra 	$L__BB1_107;
	ld.param.u64 	%rd853, [_Z21train_sequence_kernelPKhliPK8EggModelPaPij_param_5];
	cvta.to.global.u64 	%rd849, %rd853;
	mul.wide.s32 	%rd850, %r4, 4;
	add.s64 	%rd851, %rd849, %rd850;
	st.global.u32 	[%rd851], %rd855;
$L__BB1_107:
	ld.local.u32 	%r2270, [%rd2];
	bfe.u32 	%r2271, %r2270, 0, 8;
	bfe.u32 	%r2272, %r2270, 8, 8;
	bfe.u32 	%r2273, %r2270, 16, 8;
	bfe.u32 	%r2274, %r2270, 24, 8;
	st.global.u8 	[%rd3], %r2271;
	ld.local.u32 	%r2275, [%rd2+8];
	bfe.u32 	%r2276, %r2275, 0, 8;
	bfe.u32 	%r2277, %r2275, 8, 8;
	bfe.u32 	%r2278, %r2275, 16, 8;
	bfe.u32 	%r2279, %r2275, 24, 8;
	st.global.u8 	[%rd3+128], %r2276;
	ld.local.u32 	%r2280, [%rd2+16];
	bfe.u32 	%r2281, %r2280, 0, 8;
	bfe.u32 	%r2282, %r2280, 8, 8;
	bfe.u32 	%r2283, %r2280, 16, 8;
	bfe.u32 	%r2284, %r2280, 24, 8;
	st.global.u8 	[%rd3+256], %r2281;
	ld.local.u32 	%r2285, [%rd2+24];
	bfe.u32 	%r2286, %r2285, 0, 8;
	bfe.u32 	%r2287, %r2285, 8, 8;
	bfe.u32 	%r2288, %r2285, 16, 8;
	bfe.u32 	%r2289, %r2285, 24, 8;
	st.global.u8 	[%rd3+384], %r2286;
	st.global.u8 	[%rd3+32], %r2272;
	st.global.u8 	[%rd3+160], %r2277;
	st.global.u8 	[%rd3+288], %r2282;
	st.global.u8 	[%rd3+416], %r2287;
	st.global.u8 	[%rd3+64], %r2273;
	st.global.u8 	[%rd3+192], %r2278;
	st.global.u8 	[%rd3+320], %r2283;
	st.global.u8 	[%rd3+448], %r2288;
	st.global.u8 	[%rd3+96], %r2274;
	st.global.u8 	[%rd3+224], %r2279;
	st.global.u8 	[%rd3+352], %r2284;
	st.global.u8 	[%rd3+480], %r2289;
$L__BB1_108:
	ret;

}
	// .globl	_Z22compute_fitness_kernelPKiPii
.visible .entry _Z22compute_fitness_kernelPKiPii(
	.param .u64 .ptr .align 1 _Z22compute_fitness_kernelPKiPii_param_0,
	.param .u64 .ptr .align 1 _Z22compute_fitness_kernelPKiPii_param_1,
	.param .u32 _Z22compute_fitness_kernelPKiPii_param_2
)
{
	.reg .pred 	%p<4>;
	.reg .b32 	%r<11>;
	.reg .b64 	%rd<9>;

	ld.param.u64 	%rd1, [_Z22compute_fitness_kernelPKiPii_param_0];
	ld.param.u64 	%rd2, [_Z22compute_fitness_kernelPKiPii_param_1];
	ld.param.u32 	%r2, [_Z22compute_fitness_kernelPKiPii_param_2];
	mov.u32 	%r3, %ctaid.x;
	mov.u32 	%r4, %ntid.x;
	mov.u32 	%r5, %tid.x;
	mad.lo.s32 	%r1, %r3, %r4, %r5;
	setp.ge.s32 	%p1, %r1, %r2;
	@%p1 bra 	$L__BB2_2;
	cvta.to.global.u64 	%rd3, %rd1;
	cvta.to.global.u64 	%rd4, %rd2;
	shl.b32 	%r6, %r1, 1;
	mul.wide.s32 	%rd5, %r6, 4;
	add.s64 	%rd6, %rd3, %rd5;
	ld.global.nc.u32 	%r7, [%rd6];
	ld.global.nc.u32 	%r8, [%rd6+4];
	setp.lt.s32 	%p2, %r8, %r7;
	setp.gt.s32 	%p3, %r8, %r7;
	selp.b32 	%r9, 1, 0, %p3;
	selp.b32 	%r10, -1, %r9, %p2;
	mul.wide.s32 	%rd7, %r1, 4;
	add.s64 	%rd8, %rd4, %rd7;
	st.global.u32 	[%rd8], %r10;
$L__BB2_2:
	ret;

}
	// .globl	_Z20update_matrix_kernelPaiiiiiPKiji
.visible .entry _Z20update_matrix_kernelPaiiiiiPKiji(
	.param .u64 .ptr .align 1 _Z20update_matrix_kernelPaiiiiiPKiji_param_0,
	.param .u32 _Z20update_matrix_kernelPaiiiiiPKiji_param_1,
	.param .u32 _Z20update_matrix_kernelPaiiiiiPKiji_param_2,
	.param .u32 _Z20update_matrix_kernelPaiiiiiPKiji_param_3,
	.param .u32 _Z20update_matrix_kernelPaiiiiiPKiji_param_4,
	.param .u32 _Z20update_matrix_kernelPaiiiiiPKiji_param_5,
	.param .u64 .ptr .align 1 _Z20update_matrix_kernelPaiiiiiPKiji_param_6,
	.param .u32 _Z20update_matrix_kernelPaiiiiiPKiji_param_7,
	.param .u32 _Z20update_matrix_kernelPaiiiiiPKiji_param_8
)
{
	.reg .pred 	%p<21>;
	.reg .b16 	%rs<11>;
	.reg .b32 	%r<153>;
	.reg .b64 	%rd<36>;

	ld.param.u64 	%rd14, [_Z20update_matrix_kernelPaiiiiiPKiji_param_0];
	ld.param.u32 	%r16, [_Z20update_matrix_kernelPaiiiiiPKiji_param_1];
	ld.param.u32 	%r22, [_Z20update_matrix_kernelPaiiiiiPKiji_param_2];
	ld.param.u32 	%r17, [_Z20update_matrix_kernelPaiiiiiPKiji_param_3];
	ld.param.u32 	%r18, [_Z20update_matrix_kernelPaiiiiiPKiji_param_4];
	ld.param.u32 	%r19, [_Z20update_matrix_kernelPaiiiiiPKiji_param_5];
	ld.param.u64 	%rd15, [_Z20update_matrix_kernelPaiiiiiPKiji_param_6];
	ld.param.u32 	%r20, [_Z20update_matrix_kernelPaiiiiiPKiji_param_7];
	ld.param.u32 	%r21, [_Z20update_matrix_kernelPaiiiiiPKiji_param_8];
	mov.u32 	%r23, %ctaid.x;
	mov.u32 	%r24, %ntid.x;
	mov.u32 	%r25, %tid.x;
	mad.lo.s32 	%r1, %r23, %r24, %r25;
	mul.lo.s32 	%r26, %r22, %r16;
	setp.ge.s32 	%p1, %r1, %r26;
	@%p1 bra 	$L__BB3_16;
	div.s32 	%r3, %r1, %r16;
	mul.lo.s32 	%r28, %r3, %r16;
	sub.s32 	%r2, %r1, %r28;
	add.s32 	%r29, %r20, %r19;
	add.s32 	%r30, %r29, %r18;
	mul.lo.s32 	%r31, %r3, 1640531527;
	sub.s32 	%r32, %r30, %r31;
	add.s32 	%r151, %r32, 1;
	add.s32 	%r33, %r29, %r17;
	mul.lo.s32 	%r34, %r2, 1640531527;
	sub.s32 	%r35, %r33, %r34;
	add.s32 	%r150, %r35, 1;
	cvta.to.global.u64 	%rd17, %rd15;
	add.s64 	%rd30, %rd17, 8;
	mov.b64 	%rd32, 0;
	mov.b32 	%r152, 0;
$L__BB3_2:
	ld.global.nc.u32 	%r9, [%rd30+-8];
	setp.eq.s32 	%p2, %r9, 0;
	@%p2 bra 	$L__BB3_4;
	add.s32 	%r36, %r150, -1;
	shr.u32 	%r37, %r36, 16;
	xor.b32  	%r38, %r37, %r36;
	mul.lo.s32 	%r39, %r38, -2048144789;
	shr.u32 	%r40, %r39, 13;
	xor.b32  	%r41, %r40, %r39;
	mul.lo.s32 	%r42, %r41, -1028477387;
	shr.u32 	%r43, %r42, 16;
	xor.b32  	%r44, %r43, %r42;
	and.b32  	%r45, %r44, 1;
	setp.eq.b32 	%p3, %r45, 1;
	shr.u32 	%r46, %r44, 1;
	and.b32  	%r47, %r46, 31;
	neg.s32 	%r48, %r47;
	selp.b32 	%r49, %r47, %r48, %p3;
	add.s32 	%r50, %r151, -1;
	shr.u32 	%r51, %r50, 16;
	xor.b32  	%r52, %r51, %r50;
	mul.lo.s32 	%r53, %r52, -2048144789;
	shr.u32 	%r54, %r53, 13;
	xor.b32  	%r55, %r54, %r53;
	mul.lo.s32 	%r56, %r55, -1028477387;
	shr.u32 	%r57, %r56, 16;
	xor.b32  	%r58, %r57, %r56;
	and.b32  	%r59, %r58, 1;
	setp.eq.b32 	%p4, %r59, 1;
	shr.u32 	%r60, %r58, 1;
	and.b32  	%r61, %r60, 31;
	neg.s32 	%r62, %r61;
	selp.b32 	%r63, %r61, %r62, %p4;
	mul.wide.s32 	%rd18, %r63, %r49;
	cvt.s64.s32 	%rd19, %r9;
	mad.lo.s64 	%rd32, %rd18, %rd19, %rd32;
$L__BB3_4:
	ld.global.nc.u32 	%r10, [%rd30+-4];
	setp.eq.s32 	%p5, %r10, 0;
	@%p5 bra 	$L__BB3_6;
	shr.u32 	%r64, %r150, 16;
	xor.b32  	%r65, %r64, %r150;
	mul.lo.s32 	%r66, %r65, -2048144789;
	shr.u32 	%r67, %r66, 13;
	xor.b32  	%r68, %r67, %r66;
	mul.lo.s32 	%r69, %r68, -1028477387;
	shr.u32 	%r70, %r69, 16;
	xor.b32  	%r71, %r70, %r69;
	and.b32  	%r72, %r71, 1;
	setp.eq.b32 	%p6, %r72, 1;
	shr.u32 	%r73, %r71, 1;
	and.b32  	%r74, %r73, 31;
	neg.s32 	%r75, %r74;
	selp.b32 	%r76, %r74, %r75, %p6;
	shr.u32 	%r77, %r151, 16;
	xor.b32  	%r78, %r77, %r151;
	mul.lo.s32 	%r79, %r78, -2048144789;
	shr.u32 	%r80, %r79, 13;
	xor.b32  	%r81, %r80, %r79;
	mul.lo.s32 	%r82, %r81, -1028477387;
	shr.u32 	%r83, %r82, 16;
	xor.b32  	%r84, %r83, %r82;
	and.b32  	%r85, %r84, 1;
	setp.eq.b32 	%p7, %r85, 1;
	shr.u32 	%r86, %r84, 1;
	and.b32  	%r87, %r86, 31;
	neg.s32 	%r88, %r87;
	selp.b32 	%r89, %r87, %r88, %p7;
	mul.wide.s32 	%rd20, %r89, %r76;
	cvt.s64.s32 	%rd21, %r10;
	mad.lo.s64 	%rd32, %rd20, %rd21, %rd32;
$L__BB3_6:
	ld.global.nc.u32 	%r11, [%rd30];
	setp.eq.s32 	%p8, %r11, 0;
	@%p8 bra 	$L__BB3_8;
	add.s32 	%r90, %r150, 1;
	shr.u32 	%r91, %r90, 16;
	xor.b32  	%r92, %r91, %r90;
	mul.lo.s32 	%r93, %r92, -2048144789;
	shr.u32 	%r94, %r93, 13;
	xor.b32  	%r95, %r94, %r93;
	mul.lo.s32 	%r96, %r95, -1028477387;
	shr.u32 	%r97, %r96, 16;
	xor.b32  	%r98, %r97, %r96;
	and.b32  	%r99, %r98, 1;
	setp.eq.b32 	%p9, %r99, 1;
	shr.u32 	%r100, %r98, 1;
	and.b32  	%r101, %r100, 31;
	neg.s32 	%r102, %r101;
	selp.b32 	%r103, %r101, %r102, %p9;
	add.s32 	%r104, %r151, 1;
	shr.u32 	%r105, %r104, 16;
	xor.b32  	%r106, %r105, %r104;
	mul.lo.s32 	%r107, %r106, -2048144789;
	shr.u32 	%r108, %r107, 13;
	xor.b32  	%r109, %r108, %r107;
	mul.lo.s32 	%r110, %r109, -1028477387;
	shr.u32 	%r111, %r110, 16;
	xor.b32  	%r112, %r111, %r110;
	and.b32  	%r113, %r112, 1;
	setp.eq.b32 	%p10, %r113, 1;
	shr.u32 	%r114, %r112, 1;
	and.b32  	%r115, %r114, 31;
	neg.s32 	%r116, %r115;
	selp.b32 	%r117, %r115, %r116, %p10;
	mul.wide.s32 	%rd22, %r117, %r103;
	cvt.s64.s32 	%rd23, %r11;
	mad.lo.s64 	%rd32, %rd22, %rd23, %rd32;
$L__BB3_8:
	ld.global.nc.u32 	%r12, [%rd30+4];
	setp.eq.s32 	%p11, %r12, 0;
	@%p11 bra 	$L__BB3_10;
	add.s32 	%r118, %r150, 2;
	shr.u32 	%r119, %r118, 16;
	xor.b32  	%r120, %r119, %r118;
	mul.lo.s32 	%r121, %r120, -2048144789;
	shr.u32 	%r122, %r121, 13;
	xor.b32  	%r123, %r122, %r121;
	mul.lo.s32 	%r124, %r123, -1028477387;
	shr.u32 	%r125, %r124, 16;
	xor.b32  	%r126, %r125, %r124;
	and.b32  	%r127, %r126, 1;
	setp.eq.b32 	%p12, %r127, 1;
	shr.u32 	%r128, %r126, 1;
	and.b32  	%r129, %r128, 31;
	neg.s32 	%r130, %r129;
	selp.b32 	%r131, %r129, %r130, %p12;
	add.s32 	%r132, %r151, 2;
	shr.u32 	%r133, %r132, 16;
	xor.b32  	%r134, %r133, %r132;
	mul.lo.s32 	%r135, %r134, -2048144789;
	shr.u32 	%r136, %r135, 13;
	xor.b32  	%r137, %r136, %r135;
	mul.lo.s32 	%r138, %r137, -1028477387;
	shr.u32 	%r139, %r138, 16;
	xor.b32  	%r140, %r139, %r138;
	and.b32  	%r141, %r140, 1;
	setp.eq.b32 	%p13, %r141, 1;
	shr.u32 	%r142, %r140, 1;
	and.b32  	%r143, %r142, 31;
	neg.s32 	%r144, %r143;
	selp.b32 	%r145, %r143, %r144, %p13;
	mul.wide.s32 	%rd24, %r145, %r131;
	cvt.s64.s32 	%rd25, %r12;
	mad.lo.s64 	%rd32, %rd24, %rd25, %rd32;
$L__BB3_10:
	add.s32 	%r152, %r152, 4;
	add.s32 	%r151, %r151, 4;
	add.s32 	%r150, %r150, 4;
	add.s64 	%rd30, %rd30, 16;
	setp.ne.s32 	%p14, %r152, 32768;
	@%p14 bra 	$L__BB3_2;
	mad.lo.s32 	%r146, %r3, %r16, %r2;
	cvt.s64.s32 	%rd26, %r146;
	cvta.to.global.u64 	%rd27, %rd14;
	add.s64 	%rd13, %rd27, %rd26;
	ld.global.u8 	%rs5, [%rd13];
	cvt.s16.s8 	%rs10, %rs5;
	cvt.s64.s32 	%rd28, %r21;
	setp.le.s64 	%p15, %rd32, %rd28;
	setp.eq.s16 	%p16, %rs5, 127;
	or.pred  	%p17, %p15, %p16;
	@%p17 bra 	$L__BB3_13;
	add.s16 	%rs10, %rs10, 1;
	atom.global.add.u32 	%r149, [d_debug_updates], 1;
	bra.uni 	$L__BB3_15;
$L__BB3_13:
	neg.s32 	%r147, %r21;
	cvt.s64.s32 	%rd29, %r147;
	setp.ge.s64 	%p18, %rd32, %rd29;
	cvt.s16.s8 	%rs9, %rs10;
	setp.lt.s16 	%p19, %rs9, -126;
	or.pred  	%p20, %p18, %p19;
	@%p20 bra 	$L__BB3_15;
	add.s16 	%rs10, %rs10, -1;
	atom.global.add.u32 	%r148, [d_debug_updates+4], 1;
$L__BB3_15:
	st.global.u8 	[%rd13], %rs10;
$L__BB3_16:
	ret;

}
	// .globl	_Z20update_vector_kernelPaiiiPKiji
.visible .entry _Z20update_vector_kernelPaiiiPKiji(
	.param .u64 .ptr .align 1 _Z20update_vector_kernelPaiiiPKiji_param_0,
	.param .u32 _Z20update_vector_kernelPaiiiPKiji_param_1,
	.param .u32 _Z20update_vector_kernelPaiiiPKiji_param_2,
	.param .u32 _Z20update_vector_kernelPaiiiPKiji_param_3,
	.param .u64 .ptr .align 1 _Z20update_vector_kernelPaiiiPKiji_param_4,
	.param .u32 _Z20update_vector_kernelPaiiiPKiji_param_5,
	.param .u32 _Z20update_vector_kernelPaiiiPKiji_param_6
)
{
	.reg .pred 	%p<17>;
	.reg .b16 	%rs<11>;
	.reg .b32 	%r<84>;
	.reg .b64 	%rd<32>;

	ld.param.u64 	%rd14, [_Z20update_vector_kernelPaiiiPKiji_param_0];
	ld.param.u32 	%r15, [_Z20update_vector_kernelPaiiiPKiji_param_1];
	ld.param.u32 	%r11, [_Z20update_vector_kernelPaiiiPKiji_param_2];
	ld.param.u32 	%r12, [_Z20update_vector_kernelPaiiiPKiji_param_3];
	ld.param.u64 	%rd15, [_Z20update_vector_kernelPaiiiPKiji_param_4];
	ld.param.u32 	%r13, [_Z20update_vector_kernelPaiiiPKiji_param_5];
	ld.param.u32 	%r14, [_Z20update_vector_kernelPaiiiPKiji_param_6];
	mov.u32 	%r16, %ctaid.x;
	mov.u32 	%r17, %ntid.x;
	mov.u32 	%r18, %tid.x;
	mad.lo.s32 	%r1, %r16, %r17, %r18;
	setp.ge.s32 	%p1, %r1, %r15;
	@%p1 bra 	$L__BB4_16;
	add.s32 	%r20, %r13, %r12;
	add.s32 	%r21, %r20, %r11;
	mul.lo.s32 	%r22, %r1, 1640531527;
	sub.s32 	%r23, %r21, %r22;
	add.s32 	%r82, %r23, 1;
	cvta.to.global.u64 	%rd17, %rd15;
	add.s64 	%rd26, %rd17, 8;
	mov.b64 	%rd28, 0;
	mov.b32 	%r83, 0;
$L__BB4_2:
	ld.global.nc.u32 	%r5, [%rd26+-8];
	setp.eq.s32 	%p2, %r5, 0;
	@%p2 bra 	$L__BB4_4;
	add.s32 	%r24, %r82, -1;
	shr.u32 	%r25, %r24, 16;
	xor.b32  	%r26, %r25, %r24;
	mul.lo.s32 	%r27, %r26, -2048144789;
	shr.u32 	%r28, %r27, 13;
	xor.b32  	%r29, %r28, %r27;
	mul.lo.s32 	%r30, %r29, -1028477387;
	shr.u32 	%r31, %r30, 16;
	xor.b32  	%r32, %r31, %r30;
	and.b32  	%r33, %r32, 1;
	setp.eq.b32 	%p3, %r33, 1;
	shr.u32 	%r34, %r32, 1;
	and.b32  	%r35, %r34, 31;
	neg.s32 	%r36, %r35;
	selp.b32 	%r37, %r35, %r36, %p3;
	mul.wide.s32 	%rd18, %r37, %r5;
	add.s64 	%rd28, %rd18, %rd28;
$L__BB4_4:
	ld.global.nc.u32 	%r6, [%rd26+-4];
	setp.eq.s32 	%p4, %r6, 0;
	@%p4 bra 	$L__BB4_6;
	shr.u32 	%r38, %r82, 16;
	xor.b32  	%r39, %r38, %r82;
	mul.lo.s32 	%r40, %r39, -2048144789;
	shr.u32 	%r41, %r40, 13;
	xor.b32  	%r42, %r41, %r40;
	mul.lo.s32 	%r43, %r42, -1028477387;
	shr.u32 	%r44, %r43, 16;
	xor.b32  	%r45, %r44, %r43;
	and.b32  	%r46, %r45, 1;
	setp.eq.b32 	%p5, %r46, 1;
	shr.u32 	%r47, %r45, 1;
	and.b32  	%r48, %r47, 31;
	neg.s32 	%r49, %r48;
	selp.b32 	%r50, %r48, %r49, %p5;
	mul.wide.s32 	%rd19, %r50, %r6;
	add.s64 	%rd28, %rd19, %rd28;
$L__BB4_6:
	ld.global.nc.u32 	%r7, [%rd26];
	setp.eq.s32 	%p6, %r7, 0;
	@%p6 bra 	$L__BB4_8;
	add.s32 	%r51, %r82, 1;
	shr.u32 	%r52, %r51, 16;
	xor.b32  	%r53, %r52, %r51;
	mul.lo.s32 	%r54, %r53, -2048144789;
	shr.u32 	%r55, %r54, 13;
	xor.b32  	%r56, %r55, %r54;
	mul.lo.s32 	%r57, %r56, -1028477387;
	shr.u32 	%r58, %r57, 16;
	xor.b32  	%r59, %r58, %r57;
	and.b32  	%r60, %r59, 1;
	setp.eq.b32 	%p7, %r60, 1;
	shr.u32 	%r61, %r59, 1;
	and.b32  	%r62, %r61, 31;
	neg.s32 	%r63, %r62;
	selp.b32 	%r64, %r62, %r63, %p7;
	mul.wide.s32 	%rd20, %r64, %r7;
	add.s64 	%rd28, %rd20, %rd28;
$L__BB4_8:
	ld.global.nc.u32 	%r8, [%rd26+4];
	setp.eq.s32 	%p8, %r8, 0;
	@%p8 bra 	$L__BB4_10;
	add.s32 	%r65, %r82, 2;
	shr.u32 	%r66, %r65, 16;
	xor.b32  	%r67, %r66, %r65;
	mul.lo.s32 	%r68, %r67, -2048144789;
	shr.u32 	%r69, %r68, 13;
	xor.b32  	%r70, %r69, %r68;
	mul.lo.s32 	%r71, %r70, -1028477387;
	shr.u32 	%r72, %r71, 16;
	xor.b32  	%r73, %r72, %r71;
	and.b32  	%r74, %r73, 1;
	setp.eq.b32 	%p9, %r74, 1;
	shr.u32 	%r75, %r73, 1;
	and.b32  	%r76, %r75, 31;
	neg.s32 	%r77, %r76;
	selp.b32 	%r78, %r76, %r77, %p9;
	mul.wide.s32 	%rd21, %r78, %r8;
	add.s64 	%rd28, %rd21, %rd28;
$L__BB4_10:
	add.s32 	%r83, %r83, 4;
	add.s32 	%r82, %r82, 4;
	add.s64 	%rd26, %rd26, 16;
	setp.ne.s32 	%p10, %r83, 32768;
	@%p10 bra 	$L__BB4_2;
	cvt.s64.s32 	%rd22, %r1;
	cvta.to.global.u64 	%rd23, %rd14;
	add.s64 	%rd13, %rd23, %rd22;
	ld.global.u8 	%rs5, [%rd13];
	cvt.s16.s8 	%rs10, %rs5;
	cvt.s64.s32 	%rd24, %r14;
	setp.le.s64 	%p11, %rd28, %rd24;
	setp.eq.s16 	%p12, %rs5, 127;
	or.pred  	%p13, %p11, %p12;
	@%p13 bra 	$L__BB4_13;
	add.s16 	%rs10, %rs10, 1;
	atom.global.add.u32 	%r81, [d_debug_updates], 1;
	bra.uni 	$L__BB4_15;
$L__BB4_13:
	neg.s32 	%r79, %r14;
	cvt.s64.s32 	%rd25, %r79;
	setp.ge.s64 	%p14, %rd28, %rd25;
	cvt.s16.s8 	%rs9, %rs10;
	setp.lt.s16 	%p15, %rs9, -126;
	or.pred  	%p16, %p14, %p15;
	@%p16 bra 	$L__BB4_15;
	add.s16 	%rs10, %rs10, -1;
	atom.global.add.u32 	%r80, [d_debug_updates+4], 1;
$L__BB4_15:
	st.global.u8 	[%rd13], %rs10;
$L__BB4_16:
	ret;

}
	// .globl	_ZN3cub18CUB_300001_SM_10006detail11EmptyKernelIvEEvv
.visible .entry _ZN3cub18CUB_300001_SM_10006detail11EmptyKernelIvEEvv()
{


	ret;

}
	// .globl	_ZN3cub18CUB_300001_SM_10006detail6reduce28DeviceReduceSingleTileKernelINS2_10policy_hubIxjN4cuda3std3__44plusIxEEE10Policy1000EN6thrust24THRUST_300001_SM_1000_NS10device_ptrIiEEPxjS9_xxNS7_10__identityEEEvT0_T1_T2_T3_T4_T6_
.visible .entry _ZN3cub18CUB_300001_SM_10006detail6reduce28DeviceReduceSingleTileKernelINS2_10policy_hubIxjN4cuda3std3__44plusIxEEE10Policy1000EN6thrust24THRUST_300001_SM_1000_NS10device_ptrIiEEPxjS9_xxNS7_10__identityEEEvT0_T1_T2_T3_T4_T6_(
	.param .align 8 .b8 _ZN3cub18CUB_300001_SM_10006detail6reduce28DeviceReduceSingleTileKernelINS2_10policy_hubIxjN4cuda3std3__44plusIxEEE10Policy1000EN6thrust24THRUST_300001_SM_1000_NS10device_ptrIiEEPxjS9_xxNS7_10__identityEEEvT0_T1_T2_T3_T4_T6__param_0[8],
	.param .u64 .ptr .align 1 _ZN3cub18CUB_300001_SM_10006detail6reduce28DeviceReduceSingleTileKernelINS2_10policy_hubIxjN4cuda3std3__44plusIxEEE10Policy1000EN6thrust24THRUST_300001_SM_1000_NS10device_ptrIiEEPxjS9_xxNS7_10__identityEEEvT0_T1_T2_T3_T4_T6__param_1,
	.param .u32 _ZN3cub18CUB_300001_SM_10006detail6reduce28DeviceReduceSingleTileKernelINS2_10policy_hubIxjN4cuda3std3__44plusIxEEE10Policy1000EN6thrust24THRUST_300001_SM_1000_NS10device_ptrIiEEPxjS9_xxNS7_10__identityEEEvT0_T1_T2_T3_T4_T6__param_2,
	.param .align 1 .b8 _ZN3cub18CUB_300001_SM_10006detail6reduce28DeviceReduceSingleTileKernelINS2_10policy_hubIxjN4cuda3std3__44plusIxEEE10Policy1000EN6thrust24THRUST_300001_SM_1000_NS10device_ptrIiEEPxjS9_xxNS7_10__identityEEEvT0_T1_T2_T3_T4_T6__param_3[1],
	.param .u64 _ZN3cub18CUB_300001_SM_10006detail6reduce28DeviceReduceSingleTileKernelINS2_10policy_hubIxjN4cuda3std3__44plusIxEEE10Policy1000EN6thrust24THRUST_300001_SM_1000_NS10device_ptrIiEEPxjS9_xxNS7_10__identityEEEvT0_T1_T2_T3_T4_T6__param_4,
	.param .align 1 .b8 _ZN3cub18CUB_300001_SM_10006detail6reduce28DeviceReduceSingleTileKernelINS2_10policy_hubIxjN4cuda3std3__44plusIxEEE10Policy1000EN6thrust24THRUST_300001_SM_1000_NS10device_ptrIiEEPxjS9_xxNS7_10__identityEEEvT0_T1_T2_T3_T4_T6__param_5[1]
)
.maxntid 512
.minnctapersm 1
{
	.reg .pred 	%p<67>;
	.reg .b32 	%r<285>;
	.reg .b64 	%rd<431>;
	// demoted variable
	.shared .align 8 .b8 _ZZN3cub18CUB_300001_SM_10006detail6reduce28DeviceReduceSingleTileKernelINS2_10policy_hubIxjN4cuda3std3__44plusIxEEE10Policy1000EN6thrust24THRUST_300001_SM_1000_NS10device_ptrIiEEPxjS9_xxNS7_10__identityEEEvT0_T1_T2_T3_T4_T6_E12temp_storage[152];
	ld.param.u64 	%rd49, [_ZN3cub18CUB_300001_SM_10006detail6reduce28DeviceReduceSingleTileKernelINS2_10policy_hubIxjN4cuda3std3__44plusIxEEE10Policy1000EN6thrust24THRUST_300001_SM_1000_NS10device_ptrIiEEPxjS9_xxNS7_10__identityEEEvT0_T1_T2_T3_T4_T6__param_0];
	ld.param.u64 	%rd51, [_ZN3cub18CUB_300001_SM_10006detail6reduce28DeviceReduceSingleTileKernelINS2_10policy_hubIxjN4cuda3std3__44plusIxEEE10Policy1000EN6thrust24THRUST_300001_SM_1000_NS10device_ptrIiEEPxjS9_xxNS7_10__identityEEEvT0_T1_T2_T3_T4_T6__param_1];
	ld.param.u32 	%r51, [_ZN3cub18CUB_300001_SM_10006detail6reduce28DeviceReduceSingleTileKernelINS2_10policy_hubIxjN4cuda3std3__44plusIxEEE10Policy1000EN6thrust24THRUST_300001_SM_1000_NS10device_ptrIiEEPxjS9_xxNS7_10__identityEEEvT0_T1_T2_T3_T4_T6__param_2];
	ld.param.u64 	%rd50, [_ZN3cub18CUB_300001_SM_10006detail6reduce28DeviceReduceSingleTileKernelINS2_10policy_hubIxjN4cuda3std3__44plusIxEEE10Policy1000EN6thrust24THRUST_300001_SM_1000_NS10device_ptrIiEEPxjS9_xxNS7_10__identityEEEvT0_T1_T2_T3_T4_T6__param_4];
	cvta.to.global.u64 	%rd1, %rd51;
	setp.ne.s32 	%p1, %r51, 0;
	@%p1 bra 	$L__BB6_3;
	mov.u32 	%r267, %tid.x;
	setp.ne.s32 	%p66, %r267, 0;
	@%p66 bra 	$L__BB6_52;
	st.global.u64 	[%rd1], %rd50;
	bra.uni 	$L__BB6_52;
$L__BB6_3:
	cvta.to.global.u64 	%rd2, %rd49;
	setp.gt.u32 	%p2, %r51, 3583;
	@%p2 bra 	$L__BB6_28;
	mov.u32 	%r1, %tid.x;
	setp.ge.u32 	%p24, %r1, %r51;
	mov.b64 	%rd418, 0;
	mov.u32 	%r271, %r1;
	@%p24 bra 	$L__BB6_6;
	mul.wide.u32 	%rd239, %r1, 4;
	add.s64 	%rd240, %rd2, %rd239;
	ld.global.s32 	%rd418, [%rd240];
	add.s32 	%r271, %r1, 512;
$L__BB6_6:
	setp.ge.u32 	%p25, %r271, %r51;
	@%p25 bra 	$L__BB6_19;
	not.b32 	%r144, %r271;
	add.s32 	%r145, %r51, %r144;
	shr.u32 	%r146, %r145, 9;
	add.s32 	%r4, %r146, 1;
	and.b32  	%r5, %r4, 15;
	setp.lt.u32 	%p26, %r145, 7680;
	@%p26 bra 	$L__BB6_10;
	and.b32  	%r147, %r4, 16777200;
	neg.s32 	%r269, %r147;
	mul.wide.u32 	%rd242, %r271, 4;
	add.s64 	%rd243, %rd242, %rd2;
	add.s64 	%rd408, %rd243, 16384;
$L__BB6_9:
	.pragma "nounroll";
	ld.global.s32 	%rd244, [%rd408+-16384];
	add.s64 	%rd245, %rd418, %rd244;
	ld.global.s32 	%rd246, [%rd408+-14336];
	add.s64 	%rd247, %rd245, %rd246;
	ld.global.s32 	%rd248, [%rd408+-12288];
	add.s64 	%rd249, %rd247, %rd248;
	ld.global.s32 	%rd250, [%rd408+-10240];
	add.s64 	%rd251, %rd249, %rd250;
	ld.global.s32 	%rd252, [%rd408+-8192];
	add.s64 	%rd253, %rd251, %rd252;
	ld.global.s32 	%rd254, [%rd408+-6144];
	add.s64 	%rd255, %rd253, %rd254;
	ld.global.s32 	%rd256, [%rd408+-4096];
	add.s64 	%rd257, %rd255, %rd256;
	ld.global.s32 	%rd258, [%rd408+-2048];
	add.s64 	%rd259, %rd257, %rd258;
	ld.global.s32 	%rd260, [%rd408];
	add.s64 	%rd261, %rd259, %rd260;
	ld.global.s32 	%rd262, [%rd408+2048];
	add.s64 	%rd263, %rd261, %rd262;
	ld.global.s32 	%rd264, [%rd408+4096];
	add.s64 	%rd265, %rd263, %rd264;
	ld.global.s32 	%rd266, [%rd408+6144];
	add.s64 	%rd267, %rd265, %rd266;
	ld.global.s32 	%rd268, [%rd408+8192];
	add.s64 	%rd269, %rd267, %rd268;
	ld.global.s32 	%rd270, [%rd408+10240];
	add.s64 	%rd271, %rd269, %rd270;
	ld.global.s32 	%rd272, [%rd408+12288];
	add.s64 	%rd273, %rd271, %rd272;
	ld.global.s32 	%rd274, [%rd408+14336];
	add.s64 	%rd418, %rd273, %rd274;
	add.s32 	%r271, %r271, 8192;
	add.s32 	%r269, %r269, 16;
	add.s64 	%rd408, %rd408, 32768;
	setp.ne.s32 	%p27, %r269, 0;
	@%p27 bra 	$L__BB6_9;
$L__BB6_10:
	setp.eq.s32 	%p28, %r5, 0;
	@%p28 bra 	$L__BB6_19;
	and.b32  	%r12, %r4, 7;
	setp.lt.u32 	%p29, %r5, 8;
	@%p29 bra 	$L__BB6_13;
	mul.wide.u32 	%rd276, %r271, 4;
	add.s64 	%rd277, %rd2, %rd276;
	ld.global.s32 	%rd278, [%rd277];
	add.s64 	%rd279, %rd418, %rd278;
	ld.global.s32 	%rd280, [%rd277+2048];
	add.s64 	%rd281, %rd279, %rd280;
	ld.global.s32 	%rd282, [%rd277+4096];
	add.s64 	%rd283, %rd281, %rd282;
	ld.global.s32 	%rd284, [%rd277+6144];
	add.s64 	%rd285, %rd283, %rd284;
	ld.global.s32 	%rd286, [%rd277+8192];
	add.s64 	%rd287, %rd285, %rd286;
	ld.global.s32 	%rd288, [%rd277+10240];
	add.s64 	%rd289, %rd287, %rd288;
	ld.global.s32 	%rd290, [%rd277+12288];
	add.s64 	%rd291, %rd289, %rd290;
	ld.global.s32 	%rd292, [%rd277+14336];
	add.s64 	%rd418, %rd291, %rd292;
	add.s32 	%r271, %r271, 4096;
$L__BB6_13:
	setp.eq.s32 	%p30, %r12, 0;
	@%p30 bra 	$L__BB6_19;
	and.b32  	%r15, %r4, 3;
	setp.lt.u32 	%p31, %r12, 4;
	@%p31 bra 	$L__BB6_16;
	mul.wide.u32 	%rd294, %r271, 4;
	add.s64 	%rd295, %rd2, %rd294;
	ld.global.s32 	%rd296, [%rd295];
	add.s64 	%rd297, %rd418, %rd296;
	ld.global.s32 	%rd298, [%rd295+2048];
	add.s64 	%rd299, %rd297, %rd298;
	ld.global.s32 	%rd300, [%rd295+4096];
	add.s64 	%rd301, %rd299, %rd300;
	ld.global.s32 	%rd302, [%rd295+6144];
	add.s64 	%rd418, %rd301, %rd302;
	add.s32 	%r271, %r271, 2048;
$L__BB6_16:
	setp.eq.s32 	%p32, %r15, 0;
	@%p32 bra 	$L__BB6_19;
	mul.wide.u32 	%rd303, %r271, 4;
	add.s64 	%rd416, %rd2, %rd303;
	neg.s32 	%r274, %r15;
$L__BB6_18:
	.pragma "nounroll";
	ld.global.s32 	%rd304, [%rd416];
	add.s64 	%rd418, %rd418, %rd304;
	add.s64 	%rd416, %rd416, 2048;
	add.s32 	%r274, %r274, 1;
	setp.ne.s32 	%p33, %r274, 0;
	@%p33 bra 	$L__BB6_18;
$L__BB6_19:
	setp.lt.u32 	%p34, %r51, 512;
	@%p34 bra 	$L__BB6_24;
	// begin inline asm
	mov.u32 %r211, %laneid;
	// end inline asm
	mov.b64 	{%r213, %r218}, %rd418;
	mov.b32 	%r219, 1;
	mov.b32 	%r260, 31;
	mov.b32 	%r261, -1;
	// begin inline asm
	shfl.sync.down.b32 %r212, %r213, %r219, %r260, %r261;
	// end inline asm
	// begin inline asm
	shfl.sync.down.b32 %r217, %r218, %r219, %r260, %r261;
	// end inline asm
	mov.b64 	%rd363, {%r212, %r217};
	setp.gt.s32 	%p58, %r211, 30;
	selp.b64 	%rd364, 0, %rd363, %p58;
	add.s64 	%rd365, %rd364, %rd418;
	mov.b64 	{%r223, %r228}, %rd365;
	mov.b32 	%r229, 2;
	// begin inline asm
	shfl.sync.down.b32 %r222, %r223, %r229, %r260, %r261;
	// end inline asm
	// begin inline asm
	shfl.sync.down.b32 %r227, %r228, %r229, %r260, %r261;
	// end inline asm
	mov.b64 	%rd366, {%r222, %r227};
	setp.gt.s32 	%p59, %r211, 29;
	selp.b64 	%rd367, 0, %rd366, %p59;
	add.s64 	%rd368, %rd367, %rd365;
	mov.b64 	{%r233, %r238}, %rd368;
	mov.b32 	%r239, 4;
	// begin inline asm
	shfl.sync.down.b32 %r232, %r233, %r239, %r260, %r261;
	// end inline asm
	// begin inline asm
	shfl.sync.down.b32 %r237, %r238, %r239, %r260, %r261;
	// end inline asm
	mov.b64 	%rd369, {%r232, %r237};
	setp.gt.s32 	%p60, %r211, 27;
	selp.b64 	%rd370, 0, %rd369, %p60;
	add.s64 	%rd371, %rd370, %rd368;
	mov.b64 	{%r243, %r248}, %rd371;
	mov.b32 	%r249, 8;
	// begin inline asm
	shfl.sync.down.b32 %r242, %r243, %r249, %r260, %r261;
	// end inline asm
	// begin inline asm
	shfl.sync.down.b32 %r247, %r248, %r249, %r260, %r261;
	// end inline asm
	mov.b64 	%rd372, {%r242, %r247};
	setp.gt.s32 	%p61, %r211, 23;
	selp.b64 	%rd373, 0, %rd372, %p61;
	add.s64 	%rd374, %rd373, %rd371;
	mov.b64 	{%r253, %r258}, %rd374;
	mov.b32 	%r259, 16;
	// begin inline asm
	shfl.sync.down.b32 %r252, %r253, %r259, %r260, %r261;
	// end inline asm
	// begin inline asm
	shfl.sync.down.b32 %r257, %r258, %r259, %r260, %r261;
	// end inline asm
	mov.b64 	%rd375, {%r252, %r257};
	setp.gt.s32 	%p62, %r211, 15;
	selp.b64 	%rd376, 0, %rd375, %p62;
	add.s64 	%rd430, %rd376, %rd374;
	setp.ne.s32 	%p63, %r211, 0;
	@%p63 bra 	$L__BB6_22;
	shr.u32 	%r262, %r1, 2;
	and.b32  	%r263, %r262, 248;
	mov.u32 	%r264, _ZZN3cub18CUB_300001_SM_10006detail6reduce28DeviceReduceSingleTileKernelINS2_10policy_hubIxjN4cuda3std3__44plusIxEEE10Policy1000EN6thrust24THRUST_300001_SM_1000_NS10device_ptrIiEEPxjS9_xxNS7_10__identityEEEvT0_T1_T2_T3_T4_T6_E12temp_storage;
	add.s32 	%r265, %r264, %r263;
	st.shared.u64 	[%r265+16], %rd430;
$L__BB6_22:
	bar.sync 	0;
	setp.ne.s32 	%p64, %r1, 0;
	@%p64 bra 	$L__BB6_50;
	ld.shared.u64 	%rd377, [_ZZN3cub18CUB_300001_SM_10006detail6reduce28DeviceReduceSingleTileKernelINS2_10policy_hubIxjN4cuda3std3__44plusIxEEE10Policy1000EN6thrust24THRUST_300001_SM_1000_NS10device_ptrIiEEPxjS9_xxNS7_10__identityEEEvT0_T1_T2_T3_T4_T6_E12temp_storage+24];
	add.s64 	%rd378, %rd377, %rd430;
	ld.shared.u64 	%rd379, [_ZZN3cub18CUB_300001_SM_10006detail6reduce28DeviceReduceSingleTileKernelINS2_10policy_hubIxjN4cuda3std3__44plusIxEEE10Policy1000EN6thrust24THRUST_300001_SM_1000_NS10device_ptrIiEEPxjS9_xxNS7_10__identityEEEvT0_T1_T2_T3_T4_T6_E12temp_storage+32];
	add.s64 	%rd380, %rd378, %rd379;
	ld.shared.u64 	%rd381, [_ZZN3cub18CUB_300001_SM_10006detail6reduce28DeviceReduceSingleTileKernelINS2_10policy_hubIxjN4cuda3std3__44plusIxEEE10Policy1000EN6thrust24THRUST_300001_SM_1000_NS10device_ptrIiEEPxjS9_xxNS7_10__identityEEEvT0_T1_T2_T3_T4_T6_E12temp_storage+40];
	add.s64 	%rd382, %rd380, %rd381;
	ld.shared.u64 	%rd383, [_ZZN3cub18CUB_300001_SM_10006detail6reduce28DeviceReduceSingleTileKernelINS2_10policy_hubIxjN4cuda3std3__44plusIxEEE10Policy1000EN6thrust24THRUST_300001_SM_1000_NS10device_ptrIiEEPxjS9_xxNS7_10__identityEEEvT0_T1_T2_T3_T4_T6_E12temp_storage+48];
	add.s64 	%rd384, %rd382, %rd383;
	ld.shared.u64 	%rd385, [_ZZN3cub18CUB_300001_SM_10006detail6reduce28DeviceReduceSingleTileKernelINS2_10policy_hubIxjN4cuda3std3__44plusIxEEE10Policy1000EN6thrust24THRUST_300001_SM_1000_NS10device_ptrIiEEPxjS9_xxNS7_10__identityEEEvT0_T1_T2_T3_T4_T6_E12temp_storage+56];
	add.s64 	%rd386, %rd384, %rd385;
	ld.shared.u64 	%rd387, [_ZZN3cub18CUB_300001_SM_10006detail6reduce28DeviceReduceSingleTileKernelINS2_10policy_hubIxjN4cuda3std3__44plusIxEEE10Policy1000EN6thrust24THRUST_300001_SM_1000_NS10device_ptrIiEEPxjS9_xxNS7_10__identityEEEvT0_T1_T2_T3_T4_T6_E12temp_storage+64];
	add.s64 	%rd388, %rd386, %rd387;
	ld.shared.u64 	%rd389, [_ZZN3cub18CUB_300001_SM_10006detail6reduce28DeviceReduceSingleTileKernelINS2_10policy_hubIxjN4cuda3std3__44plusIxEEE10Policy1000EN6thrust24THRUST_300001_SM_1000_NS10device_ptrIiEEPxjS9_xxNS7_10__identityEEEvT0_T1_T2_T3_T4_T6_E12temp_storage+72];
	add.s64 	%rd390, %rd388, %rd389;
	ld.shared.u64 	%rd391, [_ZZN3cub18CUB_300001_SM_10006detail6reduce28DeviceReduceSingleTileKernelINS2_10policy_hubIxjN4cuda3std3__44plusIxEEE10Policy1000EN6thrust24THRUST_300001_SM_1000_NS10device_ptrIiEEPxjS9_xxNS7_10__identityEEEvT0_T1_T2_T3_T4_T6_E12temp_storage+80];
	add.s64 	%rd392, %rd390, %rd391;
	ld.shared.u64 	%rd393, [_ZZN3cub18CUB_300001_SM_10006detail6reduce28DeviceReduceSingleTileKernelINS2_10policy_hubIxjN4cuda3std3__44plusIxEEE10Policy1000EN6thrust24THRUST_300001_SM_1000_NS10device_ptrIiEEPxjS9_xxNS7_10__identityEEEvT0_T1_T2_T3_T4_T6_E12temp_storage+88];
	add.s64 	%rd394, %rd392, %rd393;
	ld.shared.u64 	%rd395, [_ZZN3cub18CUB_300001_SM_10006detail6reduce28DeviceReduceSingleTileKernelINS2_10policy_hubIxjN4cuda3std3__44plusIxEEE10Policy1000EN6thrust24THRUST_300001_SM_1000_NS10device_ptrIiEEPxjS9_xxNS7_10__identityEEEvT0_T1_T2_T3_T4_T6_E12temp_storage+96];
	add.s64 	%rd396, %rd394, %rd395;
	ld.shared.u64 	%rd397, [_ZZN3cub18CUB_300001_SM_10006detail6reduce28DeviceReduceSingleTileKernelINS2_10policy_hubIxjN4cuda3std3__44plusIxEEE10Policy1000EN6thrust24THRUST_300001_SM_1000_NS10device_ptrIiEEPxjS9_xxNS7_10__identityEEEvT0_T1_T2_T3_T4_T6_E12temp_storage+104];
	add.s64 	%rd398, %rd396, %rd397;
	ld.shared.u64 	%rd399, [_ZZN3cub18CUB_300001_SM_10006detail6reduce28DeviceReduceSingleTileKernelINS2_10policy_hubIxjN4cuda3std3__44plusIxEEE10Policy1000EN6thrust24THRUST_300001_SM_1000_NS10device_ptrIiEEPxjS9_xxNS7_10__identityEEEvT0_T1_T2_T3_T4_T6_E12temp_storage+112];
	add.s64 	%rd400, %rd398, %rd399;
	ld.shared.u64 	%rd401, [_ZZN3cub18CUB_300001_SM_10006detail6reduce28DeviceReduceSingleTileKernelINS2_10policy_hubIxjN4cuda3std3__44plusIxEEE10Policy1000EN6thrust24THRUST_300001_SM_1000_NS10device_ptrIiEEPxjS9_xxNS7_10__identityEEEvT0_T1_T2_T3_T4_T6_E12temp_storage+120];
	add.s64 	%rd402, %rd400, %rd401;
	ld.shared.u64 	%rd403, [_ZZN3cub18CUB_300001_SM_10006detail6reduce28DeviceReduceSingleTileKernelINS2_10policy_hubIxjN4cuda3std3__44plusIxEEE10Policy1000EN6thrust24THRUST_300001_SM_1000_NS10device_ptrIiEEPxjS9_xxNS7_10__identityEEEvT0_T1_T2_T3_T4_T6_E12temp_storage+128];
	add.s64 	%rd404, %rd402, %rd403;
	ld.shared.u64 	%rd405, [_ZZN3cub18CUB_300001_SM_10006detail6reduce28DeviceReduceSingleTileKernelINS2_10policy_hubIxjN4cuda3std3__44plusIxEEE10Policy1000EN6thrust24THRUST_300001_SM_1000_NS10device_ptrIiEEPxjS9_xxNS7_10__identityEEEvT0_T1_T2_T3_T4_T6_E12temp_storage+136];
	add.s64 	%rd430, %rd404, %rd405;
	bra.uni 	$L__BB6_50;
$L__BB6_24:
	// begin inline asm
	mov.u32 %r148, %laneid;
	// end inline asm
	and.b32  	%r199, %r1, 992;
	add.s32 	%r200, %r199, 32;
	setp.gt.u32 	%p35, %r200, %r51;
	not.b32 	%r201, %r199;
	add.s32 	%r202, %r51, %r201;
	selp.b32 	%r197, %r202, 31, %p35;
	mov.b64 	{%r150, %r155}, %rd418;
	mov.b32 	%r156, 1;
	mov.b32 	%r198, -1;
	// begin inline asm
	shfl.sync.down.b32 %r149, %r150, %r156, %r197, %r198;
	// end inline asm
	// begin inline asm
	shfl.sync.down.b32 %r154, %r155, %r156, %r197, %r198;
	// end inline asm
	mov.b64 	%rd305, {%r149, %r154};
	setp.lt.s32 	%p36, %r148, %r197;
	selp.b64 	%rd306, %rd305, 0, %p36;
	add.s64 	%rd307, %rd306, %rd418;
	mov.b64 	{%r160, %r165}, %rd307;
	mov.b32 	%r166, 2;
	// begin inline asm
	shfl.sync.down.b32 %r159, %r160, %r166, %r197, %r198;
	// end inline asm
	// begin inline asm
	shfl.sync.down.b32 %r164, %r165, %r166, %r197, %r198;
	// end inline asm
	mov.b64 	%rd308, {%r159, %r164};
	add.s32 	%r203, %r148, 2;
	setp.gt.s32 	%p37, %r203, %r197;
	selp.b64 	%rd309, 0, %rd308, %p37;
	add.s64 	%rd310, %rd309, %rd307;
	mov.b64 	{%r170, %r175}, %rd310;
	mov.b32 	%r176, 4;
	// begin inline asm
	shfl.sync.down.b32 %r169, %r170, %r176, %r197, %r198;
	// end inline asm
	// begin inline asm
	shfl.sync.down.b32 %r174, %r175, %r176, %r197, %r198;
	// end inline asm
	mov.b64 	%rd311, {%r169, %r174};
	add.s32 	%r204, %r148, 4;
	setp.gt.s32 	%p38, %r204, %r197;
	selp.b64 	%rd312, 0, %rd311, %p38;
	add.s64 	%rd313, %rd312, %rd310;
	mov.b64 	{%r180, %r185}, %rd313;
	mov.b32 	%r186, 8;
	// begin inline asm
	shfl.sync.down.b32 %r179, %r180, %r186, %r197, %r198;
	// end inline asm
	// begin inline asm
	shfl.sync.down.b32 %r184, %r185, %r186, %r197, %r198;
	// end inline asm
	mov.b64 	%rd314, {%r179, %r184};
	add.s32 	%r205, %r148, 8;
	setp.gt.s32 	%p39, %r205, %r197;
	selp.b64 	%rd315, 0, %rd314, %p39;
	add.s64 	%rd316, %rd315, %rd313;
	mov.b64 	{%r190, %r195}, %rd316;
	mov.b32 	%r196, 16;
	// begin inline asm
	shfl.sync.down.b32 %r189, %r190, %r196, %r197, %r198;
	// end inline asm
	// begin inline asm
	shfl.sync.down.b32 %r194, %r195, %r196, %r197, %r198;
	// end inline asm
	mov.b64 	%rd317, {%r189, %r194};
	add.s32 	%r206, %r148, 16;
	setp.gt.s32 	%p40, %r206, %r197;
	selp.b64 	%rd318, 0, %rd317, %p40;
	add.s64 	%rd430, %rd318, %rd316;
	setp.ne.s32 	%p41, %r148, 0;
	@%p41 bra 	$L__BB6_26;
	shr.u32 	%r207, %r1, 2;
	and.b32  	%r208, %r207, 248;
	mov.u32 	%r209, _ZZN3cub18CUB_300001_SM_10006detail6reduce28DeviceReduceSingleTileKernelINS2_10policy_hubIxjN4cuda3std3__44plusIxEEE10Policy1000EN6thrust24THRUST_300001_SM_1000_NS10device_ptrIiEEPxjS9_xxNS7_10__identityEEEvT0_T1_T2_T3_T4_T6_E12temp_storage;
	add.s32 	%r210, %r209, %r208;
	st.shared.u64 	[%r210+16], %rd430;
$L__BB6_26:
	bar.sync 	0;
	setp.ne.s32 	%p42, %r1, 0;
	@%p42 bra 	$L__BB6_50;
	setp.gt.u32 	%p43, %r51, 32;
	ld.shared.u64 	%rd319, [_ZZN3cub18CUB_300001_SM_10006detail6reduce28DeviceReduceSingleTileKernelINS2_10policy_hubIxjN4cuda3std3__44plusIxEEE10Policy1000EN6thrust24THRUST_300001_SM_1000_NS10device_ptrIiEEPxjS9_xxNS7_10__identityEEEvT0_T1_T2_T3_T4_T6_E12temp_storage+24];
	selp.b64 	%rd320, %rd319, 0, %p43;
	add.s64 	%rd321, %rd320, %rd430;
	setp.gt.u32 	%p44, %r51, 64;
	ld.shared.u64 	%rd322, [_ZZN3cub18CUB_300001_SM_10006detail6reduce28DeviceReduceSingleTileKernelINS2_10policy_hubIxjN4cuda3std3__44plusIxEEE10Policy1000EN6thrust24THRUST_300001_SM_1000_NS10device_ptrIiEEPxjS9_xxNS7_10__identityEEEvT0_T1_T2_T3_T4_T6_E12temp_storage+32];
	selp.b64 	%rd323, %rd322, 0, %p44;
	add.s64 	%rd324, %rd321, %rd323;
	setp.gt.u32 	%p45, %r51, 96;
	ld.shared.u64 	%rd325, [_ZZN3cub18CUB_300001_SM_10006detail6reduce28DeviceReduceSingleTileKernelINS2_10policy_hubIxjN4cuda3std3__44plusIxEEE10Policy1000EN6thrust24THRUST_300001_SM_1000_NS10device_ptrIiEEPxjS9_xxNS7_10__identityEEEvT0_T1_T2_T3_T4_T6_E12temp_storage+40];
	selp.b64 	%rd326, %rd325, 0, %p45;
	add.s64 	%rd327, %rd324, %rd326;
	setp.gt.u32 	%p46, %r51, 128;
	ld.shared.u64 	%rd328, [_ZZN3cub18CUB_300001_SM_10006detail6reduce28DeviceReduceSingleTileKernelINS2_10policy_hubIxjN4cuda3std3__44plusIxEEE10Policy1000EN6thrust24THRUST_300001_SM_1000_NS10device_ptrIiEEPxjS9_xxNS7_10__identityEEEvT0_T1_T2_T3_T4_T6_E12temp_storage+48];
	selp.b64 	%rd329, %rd328, 0, %p46;
	add.s64 	%rd330, %rd327, %rd329;
	setp.gt.u32 	%p47, %r51, 160;
	ld.shared.u64 	%rd331, [_ZZN3cub18CUB_300001_SM_10006detail6reduce28DeviceReduceSingleTileKernelINS2_10policy_hubIxjN4cuda3std3__44plusIxEEE10Policy1000EN6thrust24THRUST_300001_SM_1000_NS10device_ptrIiEEPxjS9_xxNS7_10__identityEEEvT0_T1_T2_T3_T4_T6_E12temp_storage+56];
	selp.b64 	%rd332, %rd331, 0, %p47;
	add.s64 	%rd333, %rd330, %rd332;
	setp.gt.u32 	%p48, %r51, 192;
	ld.shared.u64 	%rd334, [_ZZN3cub18CUB_300001_SM_10006detail6reduce28DeviceReduceSingleTileKernelINS2_10policy_hubIxjN4cuda3std3__44plusIxEEE10Policy1000EN6thrust24THRUST_300001_SM_1000_NS10device_ptrIiEEPxjS9_xxNS7_10__identityEEEvT0_T1_T2_T3_T4_T6_E12temp_storage+64];
	selp.b64 	%rd335, %rd334, 0, %p48;
	add.s64 	%rd336, %rd333, %rd335;
	setp.gt.u32 	%p49, %r51, 224;
	ld.shared.u64 	%rd337, [_ZZN3cub18CUB_300001_SM_10006detail6reduce28DeviceReduceSingleTileKernelINS2_10policy_hubIxjN4cuda3std3__44plusIxEEE10Policy1000EN6thrust24THRUST_300001_SM_1000_NS10device_ptrIiEEPxjS9_xxNS7_10__identityEEEvT0_T1_T2_T3_T4_T6_E12temp_storage+72];
	selp.b64 	%rd338, %rd337, 0, %p49;
	add.s64 	%rd339, %rd336, %rd338;
	setp.gt.u32 	%p50, %r51, 256;
	ld.shared.u64 	%rd340, [_ZZN3cub18CUB_300001_SM_10006detail6reduce28DeviceReduceSingleTileKernelINS2_10policy_hubIxjN4cuda3std3__44plusIxEEE10Policy1000EN6thrust24THRUST_300001_SM_1000_NS10device_ptrIiEEPxjS9_xxNS7_10__identityEEEvT0_T1_T2_T3_T4_T6_E12temp_storage+80];
	selp.b64 	%rd341, %rd340, 0, %p50;
	add.s64 	%rd342, %rd339, %rd341;
	setp.gt.u32 	%p51, %r51, 288;
	ld.shared.u64 	%rd343, [_ZZN3cub18CUB_300001_SM_10006detail6reduce28DeviceReduceSingleTileKernelINS2_10policy_hubIxjN4cuda3std3__44plusIxEEE10Policy1000EN6thrust24THRUST_300001_SM_1000_NS10device_ptrIiEEPxjS9_xxNS7_10__identityEEEvT0_T1_T2_T3_T4_T6_E12temp_storage+88];
	selp.b64 	%rd344, %rd343, 0, %p51;
	add.s64 	%rd345, %rd342, %rd344;
	setp.gt.u32 	%p52, %r51, 320;
	ld.shared.u64 	%rd346, [_ZZN3cub18CUB_300001_SM_10006detail6reduce28DeviceReduceSingleTileKernelINS2_10policy_hubIxjN4cuda3std3__44plusIxEEE10Policy1000EN6thrust24THRUST_300001_SM_1000_NS10device_ptrIiEEPxjS9_xxNS7_10__identityEEEvT0_T1_T2_T3_T4_T6_E12temp_storage+96];
	selp.b64 	%rd347, %rd346, 0, %p52;
	add.s64 	%rd348, %rd345, %rd347;
	setp.gt.u32 	%p53, %r51, 352;
	ld.shared.u64 	%rd349, [_ZZN3cub18CUB_300001_SM_10006detail6reduce28DeviceReduceSingleTileKernelINS2_10policy_hubIxjN4cuda3std3__44plusIxEEE10Policy1000EN6thrust24THRUST_300001_SM_1000_NS10device_ptrIiEEPxjS9_xxNS7_10__identityEEEvT0_T1_T2_T3_T4_T6_E12temp_storage+104];
	selp.b64 	%rd350, %rd349, 0, %p53;
	add.s64 	%rd351, %rd348, %rd350;
	setp.gt.u32 	%p54, %r51, 384;
	ld.shared.u64 	%rd352, [_ZZN3cub18CUB_300001_SM_10006detail6reduce28DeviceReduceSingleTileKernelINS2_10policy_hubIxjN4cuda3std3__44plusIxEEE10Policy1000EN6thrust24THRUST_300001_SM_1000_NS10device_ptrIiEEPxjS9_xxNS7_10__identityEEEvT0_T1_T2_T3_T4_T6_E12temp_storage+112];
	selp.b64 	%rd353, %rd352, 0, %p54;
	add.s64 	%rd354, %rd351, %rd353;
	setp.gt.u32 	%p55, %r51, 416;
	ld.shared.u64 	%rd355, [_ZZN3cub18CUB_300001_SM_10006detail6reduce28DeviceReduceSingleTileKernelINS2_10policy_hubIxjN4cuda3std3__44plusIxEEE10Policy1000EN6thrust24THRUST_300001_SM_1000_NS10device_ptrIiEEPxjS9_xxNS7_10__identityEEEvT0_T1_T2_T3_T4_T6_E12temp_storage+120];
	selp.b64 	%rd356, %rd355, 0, %p55;
	add.s64 	%rd357, %rd354, %rd356;
	setp.gt.u32 	%p56, %r51, 448;
	ld.shared.u64 	%rd358, [_ZZN3cub18CUB_300001_SM_10006detail6reduce28DeviceReduceSingleTileKernelINS2_10policy_hubIxjN4cuda3std3__44plusIxEEE10Policy1000EN6thrust24THRUST_300001_SM_1000_NS10device_ptrIiEEPxjS9_xxNS7_10__identityEEEvT0_T1_T2_T3_T4_T6_E12temp_storage+128];
	selp.b64 	%rd359, %rd358, 0, %p56;
	add.s64 	%rd360, %rd357, %rd359;
	setp.gt.u32 	%p57, %r51, 480;
	ld.shared.u64 	%rd361, [_ZZN3cub18CUB_300001_SM_10006detail6reduce28DeviceReduceSingleTileKernelINS2_10policy_hubIxjN4cuda3std3__44plusIxEEE10Policy1000EN6thrust24THRUST_300001_SM_1000_NS10device_ptrIiEEPxjS9_xxNS7_10__identityEEEvT0_T1_T2_T3_T4_T6_E12temp_storage+136];
	selp.b64 	%rd362, %rd361, 0, %p57;
	add.s64 	%rd430, %rd360, %rd362;
	bra.uni 	$L__BB6_50;
$L__BB6_28:
	mov.u32 	%r21, %tid.x;
	mul.wide.u32 	%rd52, %r21, 4;
	add.s64 	%rd28, %rd2, %rd52;
	ld.global.s32 	%rd53, [%rd28];
	ld.global.s32 	%rd54, [%rd28+2048];
	ld.global.s32 	%rd55, [%rd28+4096];
	ld.global.s32 	%rd56, [%rd28+6144];
	ld.global.s32 	%rd57, [%rd28+8192];
	ld.global.s32 	%rd58, [%rd28+10240];
	ld.global.s32 	%rd59, [%rd28+12288];
	add.s64 	%rd60, %rd54, %rd53;
	add.s64 	%rd61, %rd60, %rd55;
	add.s64 	%rd62, %rd61, %rd56;
	add.s64 	%rd63, %rd62, %rd57;
	add.s64 	%rd64, %rd63, %rd58;
	add.s64 	%rd429, %rd64, %rd59;
	add.s32 	%r22, %r51, -3584;
	setp.lt.u32 	%p3, %r22, 3584;
	mov.b32 	%r276, 3584;
	@%p3 bra 	$L__BB6_32;
	mov.b32 	%r276, 3584;
$L__BB6_30:
	mul.wide.u32 	%rd65, %r276, 4;
	add.s64 	%rd66, %rd28, %rd65;
	ld.global.s32 	%rd67, [%rd66];
	ld.global.s32 	%rd68, [%rd66+2048];
	ld.global.s32 	%rd69, [%rd66+4096];
	ld.global.s32 	%rd70, [%rd66+6144];
	ld.global.s32 	%rd71, [%rd66+8192];
	ld.global.s32 	%rd72, [%rd66+10240];
	ld.global.s32 	%rd73, [%rd66+12288];
	add.s64 	%rd74, %rd429, %rd67;
	add.s64 	%rd75, %rd74, %rd68;
	add.s64 	%rd76, %rd75, %rd69;
	add.s64 	%rd77, %rd76, %rd70;
	add.s64 	%rd78, %rd77, %rd71;
	add.s64 	%rd79, %rd78, %rd72;
	add.s64 	%rd429, %rd79, %rd73;
	sub.s32 	%r54, %r51, %r276;
	setp.lt.u32 	%p4, %r54, 3584;
	@%p4 bra 	$L__BB6_46;
	add.s32 	%r276, %r276, 3584;
	setp.le.u32 	%p5, %r276, %r22;
	@%p5 bra 	$L__BB6_30;
$L__BB6_32:
	setp.le.u32 	%p6, %r51, %r276;
	sub.s32 	%r55, %r51, %r276;
	setp.ge.s32 	%p7, %r21, %r55;
	or.pred  	%p8, %p6, %p7;
	@%p8 bra 	$L__BB6_46;
	not.b32 	%r57, %r21;
	add.s32 	%r58, %r51, %r57;
	sub.s32 	%r59, %r58, %r276;
	shr.u32 	%r60, %r59, 9;
	add.s32 	%r26, %r60, 1;
	and.b32  	%r27, %r26, 15;
	setp.lt.u32 	%p9, %r59, 7680;
	mov.u32 	%r281, %r21;
	@%p9 bra 	$L__BB6_37;
	or.b32  	%r279, %r21, 4096;
	add.s32 	%r278, %r21, %r276;
	and.b32  	%r61, %r26, 16777200;
	neg.s32 	%r277, %r61;
$L__BB6_35:
	.pragma "nounroll";
	mul.wide.u32 	%rd81, %r278, 4;
	add.s64 	%rd82, %rd2, %rd81;
	ld.global.s32 	%rd83, [%rd82];
	add.s64 	%rd84, %rd429, %rd83;
	add.s32 	%r62, %r278, 512;
	mul.wide.u32 	%rd85, %r62, 4;
	add.s64 	%rd86, %rd2, %rd85;
	ld.global.s32 	%rd87, [%rd86];
	add.s64 	%rd88, %rd84, %rd87;
	add.s32 	%r63, %r278, 1024;
	mul.wide.u32 	%rd89, %r63, 4;
	add.s64 	%rd90, %rd2, %rd89;
	ld.global.s32 	%rd91, [%rd90];
	add.s64 	%rd92, %rd88, %rd91;
	add.s32 	%r64, %r278, 1536;
	mul.wide.u32 	%rd93, %r64, 4;
	add.s64 	%rd94, %rd2, %rd93;
	ld.global.s32 	%rd95, [%rd94];
	add.s64 	%rd96, %rd92, %rd95;
	add.s32 	%r65, %r278, 2048;
	mul.wide.u32 	%rd97, %r65, 4;
	add.s64 	%rd98, %rd2, %rd97;
	ld.global.s32 	%rd99, [%rd98];
	add.s64 	%rd100, %rd96, %rd99;
	add.s32 	%r66, %r278, 2560;
	mul.wide.u32 	%rd101, %r66, 4;
	add.s64 	%rd102, %rd2, %rd101;
	ld.global.s32 	%rd103, [%rd102];
	add.s64 	%rd104, %rd100, %rd103;
	add.s32 	%r67, %r278, 3072;
	mul.wide.u32 	%rd105, %r67, 4;
	add.s64 	%rd106, %rd2, %rd105;
	ld.global.s32 	%rd107, [%rd106];
	add.s64 	%rd108, %rd104, %rd107;
	add.s32 	%r68, %r278, 3584;
	mul.wide.u32 	%rd109, %r68, 4;
	add.s64 	%rd110, %rd2, %rd109;
	ld.global.s32 	%rd111, [%rd110];
	add.s64 	%rd112, %rd108, %rd111;
	add.s32 	%r69, %r278, 4096;
	mul.wide.u32 	%rd113, %r69, 4;
	add.s64 	%rd114, %rd2, %rd113;
	ld.global.s32 	%rd115, [%rd114];
	add.s64 	%rd116, %rd112, %rd115;
	add.s32 	%r70, %r278, 4608;
	mul.wide.u32 	%rd117, %r70, 4;
	add.s64 	%rd118, %rd2, %rd117;
	ld.global.s32 	%rd119, [%rd118];
	add.s64 	%rd120, %rd116, %rd119;
	add.s32 	%r71, %r278, 5120;
	mul.wide.u32 	%rd121, %r71, 4;
	add.s64 	%rd122, %rd2, %rd121;
	ld.global.s32 	%rd123, [%rd122];
	add.s64 	%rd124, %rd120, %rd123;
	add.s32 	%r72, %r278, 5632;
	mul.wide.u32 	%rd125, %r72, 4;
	add.s64 	%rd126, %rd2, %rd125;
	ld.global.s32 	%rd127, [%rd126];
	add.s64 	%rd128, %rd124, %rd127;
	add.s32 	%r73, %r278, 6144;
	mul.wide.u32 	%rd129, %r73, 4;
	add.s64 	%rd130, %rd2, %rd129;
	ld.global.s32 	%rd131, [%rd130];
	add.s64 	%rd132, %rd128, %rd131;
	add.s32 	%r74, %r278, 6656;
	mul.wide.u32 	%rd133, %r74, 4;
	add.s64 	%rd134, %rd2, %rd133;
	ld.global.s32 	%rd135, [%rd134];
	add.s64 	%rd136, %rd132, %rd135;
	add.s32 	%r75, %r278, 7168;
	mul.wide.u32 	%rd137, %r75, 4;
	add.s64 	%rd138, %rd2, %rd137;
	ld.global.s32 	%rd139, [%rd138];
	add.s64 	%rd140, %rd136, %rd139;
	add.s32 	%r76, %r278, 7680;
	mul.wide.u32 	%rd141, %r76, 4;
	add.s64 	%rd142, %rd2, %rd141;
	ld.global.s32 	%rd143, [%rd142];
	add.s64 	%rd429, %rd140, %rd143;
	add.s32 	%r279, %r279, 8192;
	add.s32 	%r278, %r278, 8192;
	add.s32 	%r277, %r277, 16;
	setp.ne.s32 	%p10, %r277, 0;
	@%p10 bra 	$L__BB6_35;
	add.s32 	%r281, %r279, -4096;
$L__BB6_37:
	setp.eq.s32 	%p11, %r27, 0;
	@%p11 bra 	$L__BB6_46;
	and.b32  	%r39, %r26, 7;
	setp.lt.u32 	%p12, %r27, 8;
	@%p12 bra 	$L__BB6_40;
	add.s32 	%r77, %r281, %r276;
	mul.wide.u32 	%rd145, %r77, 4;
	add.s64 	%rd146, %rd2, %rd145;
	ld.global.s32 	%rd147, [%rd146];
	add.s64 	%rd148, %rd429, %rd147;
	add.s32 	%r78, %r77, 512;
	mul.wide.u32 	%rd149, %r78, 4;
	add.s64 	%rd150, %rd2, %rd149;
	ld.global.s32 	%rd151, [%rd150];
	add.s64 	%rd152, %rd148, %rd151;
	add.s32 	%r79, %r77, 1024;
	mul.wide.u32 	%rd153, %r79, 4;
	add.s64 	%rd154, %rd2, %rd153;
	ld.global.s32 	%rd155, [%rd154];
	add.s64 	%rd156, %rd152, %rd155;
	add.s32 	%r80, %r77, 1536;
	mul.wide.u32 	%rd157, %r80, 4;
	add.s64 	%rd158, %rd2, %rd157;
	ld.global.s32 	%rd159, [%rd158];
	add.s64 	%rd160, %rd156, %rd159;
	add.s32 	%r81, %r77, 2048;
	mul.wide.u32 	%rd161, %r81, 4;
	add.s64 	%rd162, %rd2, %rd161;
	ld.global.s32 	%rd163, [%rd162];
	add.s64 	%rd164, %rd160, %rd163;
	add.s32 	%r82, %r77, 2560;
	mul.wide.u32 	%rd165, %r82, 4;
	add.s64 	%rd166, %rd2, %rd165;
	ld.global.s32 	%rd167, [%rd166];
	add.s64 	%rd168, %rd164, %rd167;
	add.s32 	%r83, %r77, 3072;
	mul.wide.u32 	%rd169, %r83, 4;
	add.s64 	%rd170, %rd2, %rd169;
	ld.global.s32 	%rd171, [%rd170];
	add.s64 	%rd172, %rd168, %rd171;
	add.s32 	%r84, %r77, 3584;
	mul.wide.u32 	%rd173, %r84, 4;
	add.s64 	%rd174, %rd2, %rd173;
	ld.global.s32 	%rd175, [%rd174];
	add.s64 	%rd429, %rd172, %rd175;
	add.s32 	%r281, %r281, 4096;
$L__BB6_40:
	setp.eq.s32 	%p13, %r39, 0;
	@%p13 bra 	$L__BB6_46;
	and.b32  	%r42, %r26, 3;
	setp.lt.u32 	%p14, %r39, 4;
	@%p14 bra 	$L__BB6_43;
	add.s32 	%r85, %r281, %r276;
	mul.wide.u32 	%rd177, %r85, 4;
	add.s64 	%rd178, %rd2, %rd177;
	ld.global.s32 	%rd179, [%rd178];
	add.s64 	%rd180, %rd429, %rd179;
	add.s32 	%r86, %r85, 512;
	mul.wide.u32 	%rd181, %r86, 4;
	add.s64 	%rd182, %rd2, %rd181;
	ld.global.s32 	%rd183, [%rd182];
	add.s64 	%rd184, %rd180, %rd183;
	add.s32 	%r87, %r85, 1024;
	mul.wide.u32 	%rd185, %r87, 4;
	add.s64 	%rd186, %rd2, %rd185;
	ld.global.s32 	%rd187, [%rd186];
	add.s64 	%rd188, %rd184, %rd187;
	add.s32 	%r88, %r85, 1536;
	mul.wide.u32 	%rd189, %r88, 4;
	add.s64 	%rd190, %rd2, %rd189;
	ld.global.s32 	%rd191, [%rd190];
	add.s64 	%rd429, %rd188, %rd191;
	add.s32 	%r281, %r281, 2048;
$L__BB6_43:
	setp.eq.s32 	%p15, %r42, 0;
	@%p15 bra 	$L__BB6_46;
	add.s32 	%r284, %r281, %r276;
	neg.s32 	%r283, %r42;
$L__BB6_45:
	.pragma "nounroll";
	mul.wide.u32 	%rd192, %r284, 4;
	add.s64 	%rd193, %rd2, %rd192;
	ld.global.s32 	%rd194, [%rd193];
	add.s64 	%rd429, %rd429, %rd194;
	add.s32 	%r284, %r284, 512;
	add.s32 	%r283, %r283, 1;
	setp.ne.s32 	%p16, %r283, 0;
	@%p16 bra 	$L__BB6_45;
$L__BB6_46:
	// begin inline asm
	mov.u32 %r89, %laneid;
	// end inline asm
	mov.b64 	{%r91, %r96}, %rd429;
	mov.b32 	%r97, 1;
	mov.b32 	%r138, 31;
	mov.b32 	%r139, -1;
	// begin inline asm
	shfl.sync.down.b32 %r90, %r91, %r97, %r138, %r139;
	// end inline asm
	// begin inline asm
	shfl.sync.down.b32 %r95, %r96, %r97, %r138, %r139;
	// end inline asm
	mov.b64 	%rd195, {%r90, %r95};
	setp.gt.s32 	%p17, %r89, 30;
	selp.b64 	%rd196, 0, %rd195, %p17;
	add.s64 	%rd197, %rd196, %rd429;
	mov.b64 	{%r101, %r106}, %rd197;
	mov.b32 	%r107, 2;
	// begin inline asm
	shfl.sync.down.b32 %r100, %r101, %r107, %r138, %r139;
	// end inline asm
	// begin inline asm
	shfl.sync.down.b32 %r105, %r106, %r107, %r138, %r139;
	// end inline asm
	mov.b64 	%rd198, {%r100, %r105};
	setp.gt.s32 	%p18, %r89, 29;
	selp.b64 	%rd199, 0, %rd198, %p18;
	add.s64 	%rd200, %rd199, %rd197;
	mov.b64 	{%r111, %r116}, %rd200;
	mov.b32 	%r117, 4;
	// begin inline asm
	shfl.sync.down.b32 %r110, %r111, %r117, %r138, %r139;
	// end inline asm
	// begin inline asm
	shfl.sync.down.b32 %r115, %r116, %r117, %r138, %r139;
	// end inline asm
	mov.b64 	%rd201, {%r110, %r115};
	setp.gt.s32 	%p19, %r89, 27;
	selp.b64 	%rd202, 0, %rd201, %p19;
	add.s64 	%rd203, %rd202, %rd200;
	mov.b64 	{%r121, %r126}, %rd203;
	mov.b32 	%r127, 8;
	// begin inline asm
	shfl.sync.down.b32 %r120, %r121, %r127, %r138, %r139;
	// end inline asm
	// begin inline asm
	shfl.sync.down.b32 %r125, %r126, %r127, %r138, %r139;
	// end inline asm
	mov.b64 	%rd204, {%r120, %r125};
	setp.gt.s32 	%p20, %r89, 23;
	selp.b64 	%rd205, 0, %rd204, %p20;
	add.s64 	%rd206, %rd205, %rd203;
	mov.b64 	{%r131, %r136}, %rd206;
	mov.b32 	%r137, 16;
	// begin inline asm
	shfl.sync.down.b32 %r130, %r131, %r137, %r138, %r139;
	// end inline asm
	// begin inline asm
	shfl.sync.down.b32 %r135, %r136, %r137, %r138, %r139;
	// end inline asm
	mov.b64 	%rd207, {%r130, %r135};
	setp.gt.s32 	%p21, %r89, 15;
	selp.b64 	%rd208, 0, %rd207, %p21;
	add.s64 	%rd430, %rd208, %rd206;
	setp.ne.s32 	%p22, %r89, 0;
	@%p22 bra 	$L__BB6_48;
	shr.u32 	%r140, %r21, 2;
	and.b32  	%r141, %r140, 248;
	mov.u32 	%r142, _ZZN3cub18CUB_300001_SM_10006detail6reduce28DeviceReduceSingleTileKernelINS2_10policy_hubIxjN4cuda3std3__44plusIxEEE10Policy1000EN6thrust24THRUST_300001_SM_1000_NS10device_ptrIiEEPxjS9_xxNS7_10__identityEEEvT0_T1_T2_T3_T4_T6_E12temp_storage;
	add.s32 	%r143, %r142, %r141;
	st.shared.u64 	[%r143+16], %rd430;
$L__BB6_48:
	bar.sync 	0;
	setp.ne.s32 	%p23, %r21, 0;
	@%p23 bra 	$L__BB6_50;
	ld.shared.u64 	%rd209, [_ZZN3cub18CUB_300001_SM_10006detail6reduce28DeviceReduceSingleTileKernelINS2_10policy_hubIxjN4cuda3std3__44plusIxEEE10Policy1000EN6thrust24THRUST_300001_SM_1000_NS10device_ptrIiEEPxjS9_xxNS7_10__identityEEEvT0_T1_T2_T3_T4_T6_E12temp_storage+24];
	add.s64 	%rd210, %rd209, %rd430;
	ld.shared.u64 	%rd211, [_ZZN3cub18CUB_300001_SM_10006detail6reduce28DeviceReduceSingleTileKernelINS2_10policy_hubIxjN4cuda3std3__44plusIxEEE10Policy1000EN6thrust24THRUST_300001_SM_1000_NS10device_ptrIiEEPxjS9_xxNS7_10__identityEEEvT0_T1_T2_T3_T4_T6_E12temp_storage+32];
	add.s64 	%rd212, %rd210, %rd211;
	ld.shared.u64 	%rd213, [_ZZN3cub18CUB_300001_SM_10006detail6reduce28DeviceReduceSingleTileKernelINS2_10policy_hubIxjN4cuda3std3__44plusIxEEE10Policy1000EN6thrust24THRUST_300001_SM_1000_NS10device_ptrIiEEPxjS9_xxNS7_10__identityEEEvT0_T1_T2_T3_T4_T6_E12temp_storage+40];
	add.s64 	%rd214, %rd212, %rd213;
	ld.shared.u64 	%rd215, [_ZZN3cub18CUB_300001_SM_10006detail6reduce28DeviceReduceSingleTileKernelINS2_10policy_hubIxjN4cuda3std3__44plusIxEEE10Policy1000EN6thrust24THRUST_300001_SM_1000_NS10device_ptrIiEEPxjS9_xxNS7_10__identityEEEvT0_T1_T2_T3_T4_T6_E12temp_storage+48];
	add.s64 	%rd216, %rd214, %rd215;
	ld.shared.u64 	%rd217, [_ZZN3cub18CUB_300001_SM_10006detail6reduce28DeviceReduceSingleTileKernelINS2_10policy_hubIxjN4cuda3std3__44plusIxEEE10Policy1000EN6thrust24THRUST_300001_SM_1000_NS10device_ptrIiEEPxjS9_xxNS7_10__identityEEEvT0_T1_T2_T3_T4_T6_E12temp_storage+56];
	add.s64 	%rd218, %rd216, %rd217;
	ld.shared.u64 	%rd219, [_ZZN3cub18CUB_300001_SM_10006detail6reduce28DeviceReduceSingleTileKernelINS2_10policy_hubIxjN4cuda3std3__44plusIxEEE10Policy1000EN6thrust24THRUST_300001_SM_1000_NS10device_ptrIiEEPxjS9_xxNS7_10__identityEEEvT0_T1_T2_T3_T4_T6_E12temp_storage+64];
	add.s64 	%rd220, %rd218, %rd219;
	ld.shared.u64 	%rd221, [_ZZN3cub18CUB_300001_SM_10006detail6reduce28DeviceReduceSingleTileKernelINS2_10policy_hubIxjN4cuda3std3__44plusIxEEE10Policy1000EN6thrust24THRUST_300001_SM_1000_NS10device_ptrIiEEPxjS9_xxNS7_10__identityEEEvT0_T1_T2_T3_T4_T6_E12temp_storage+72];
	add.s64 	%rd222, %rd220, %rd221;
	ld.shared.u64 	%rd223, [_ZZN3cub18CUB_300001_SM_10006detail6reduce28DeviceReduceSingleTileKernelINS2_10policy_hubIxjN4cuda3std3__44plusIxEEE10Policy1000EN6thrust24THRUST_300001_SM_1000_NS10device_ptrIiEEPxjS9_xxNS7_10__identityEEEvT0_T1_T2_T3_T4_T6_E12temp_storage+80];
	add.s64 	%rd224, %rd222, %rd223;
	ld.shared.u64 	%rd225, [_ZZN3cub18CUB_300001_SM_10006detail6reduce28DeviceReduceSingleTileKernelINS2_10policy_hubIxjN4cuda3std3__44plusIxEEE10Policy1000EN6thrust24THRUST_300001_SM_1000_NS10device_ptrIiEEPxjS9_xxNS7_10__identityEEEvT0_T1_T2_T3_T4_T6_E12temp_storage+88];
	add.s64 	%rd226, %rd224, %rd225;
	ld.shared.u64 	%rd227, [_ZZN3cub18CUB_300001_SM_10006detail6reduce28DeviceReduceSingleTileKernelINS2_10policy_hubIxjN4cuda3std3__44plusIxEEE10Policy1000EN6thrust24THRUST_300001_SM_1000_NS10device_ptrIiEEPxjS9_xxNS7_10__identityEEEvT0_T1_T2_T3_T4_T6_E12temp_storage+96];
	add.s64 	%rd228, %rd226, %rd227;
	ld.shared.u64 	%rd229, [_ZZN3cub18CUB_300001_SM_10006detail6reduce28DeviceReduceSingleTileKernelINS2_10policy_hubIxjN4cuda3std3__44plusIxEEE10Policy1000EN6thrust24THRUST_300001_SM_1000_NS10device_ptrIiEEPxjS9_xxNS7_10__identityEEEvT0_T1_T2_T3_T4_T6_E12temp_storage+104];
	add.s64 	%rd230, %rd228, %rd229;
	ld.shared.u64 	%rd231, [_ZZN3cub18CUB_300001_SM_10006detail6reduce28DeviceReduceSingleTileKernelINS2_10policy_hubIxjN4cuda3std3__44plusIxEEE10Policy1000EN6thrust24THRUST_300001_SM_1000_NS10device_ptrIiEEPxjS9_xxNS7_10__identityEEEvT0_T1_T2_T3_T4_T6_E12temp_storage+112];
	add.s64 	%rd232, %rd230, %rd231;
	ld.shared.u64 	%rd233, [_ZZN3cub18CUB_300001_SM_10006detail6reduce28DeviceReduceSingleTileKernelINS2_10policy_hubIxjN4cuda3std3__44plusIxEEE10Policy1000EN6thrust24THRUST_300001_SM_1000_NS10device_ptrIiEEPxjS9_xxNS7_10__identityEEEvT0_T1_T2_T3_T4_T6_E12temp_storage+120];
	add.s64 	%rd234, %rd232, %rd233;
	ld.shared.u64 	%rd235, [_ZZN3cub18CUB_300001_SM_10006detail6reduce28DeviceReduceSingleTileKernelINS2_10policy_hubIxjN4cuda3std3__44plusIxEEE10Policy1000EN6thrust24THRUST_300001_SM_1000_NS10device_ptrIiEEPxjS9_xxNS7_10__identityEEEvT0_T1_T2_T3_T4_T6_E12temp_storage+128];
	add.s64 	%rd236, %rd234, %rd235;
	ld.shared.u64 	%rd237, [_ZZN3cub18CUB_300001_SM_10006detail6reduce28DeviceReduceSingleTileKernelINS2_10policy_hubIxjN4cuda3std3__44plusIxEEE10Policy1000EN6thrust24THRUST_300001_SM_1000_NS10device_ptrIiEEPxjS9_xxNS7_10__identityEEEvT0_T1_T2_T3_T4_T6_E12temp_storage+136];
	add.s64 	%rd430, %rd236, %rd237;
$L__BB6_50:
	mov.u32 	%r266, %tid.x;
	setp.ne.s32 	%p65, %r266, 0;
	@%p65 bra 	$L__BB6_52;
	add.s64 	%rd406, %rd430, %rd50;
	st.global.u64 	[%rd1], %rd406;
$L__BB6_52:
	ret;

}
	// .globl	_ZN3cub18CUB_300001_SM_10006detail6reduce18DeviceReduceKernelINS2_10policy_hubIxjN4cuda3std3__44plusIxEEE10Policy1000EN6thrust24THRUST_300001_SM_1000_NS10device_ptrIiEEjS9_xNS7_10__identityEEEvT0_PT3_T1_NS0_13GridEvenShareISK_EET2_T4_
.visible .entry _ZN3cub18CUB_300001_SM_10006detail6reduce18DeviceReduceKernelINS2_10policy_hubIxjN4cuda3std3__44plusIxEEE10Policy1000EN6thrust24THRUST_300001_SM_1000_NS10device_ptrIiEEjS9_xNS7_10__identityEEEvT0_PT3_T1_NS0_13GridEvenShareISK_EET2_T4_(
	.param .align 8 .b8 _ZN3cub18CUB_300001_SM_10006detail6reduce18DeviceReduceKernelINS2_10policy_hubIxjN4cuda3std3__44plusIxEEE10Policy1000EN6thrust24THRUST_300001_SM_1000_NS10device_ptrIiEEjS9_xNS7_10__identityEEEvT0_PT3_T1_NS0_13GridEvenShareISK_EET2_T4__param_0[8],
	.param .u64 .ptr .align 1 _ZN3cub18CUB_300001_SM_10006detail6reduce18DeviceReduceKernelINS2_10policy_hubIxjN4cuda3std3__44plusIxEEE10Policy1000EN6thrust24THRUST_300001_SM_1000_NS10device_ptrIiEEjS9_xNS7_10__identityEEEvT0_PT3_T1_NS0_13GridEvenShareISK_EET2_T4__param_1,
	.param .u32 _ZN3cub18CUB_300001_SM_10006detail6reduce18DeviceReduceKernelINS2_10policy_hubIxjN4cuda3std3__44plusIxEEE10Policy1000EN6thrust24THRUST_300001_SM_1000_NS10device_ptrIiEEjS9_xNS7_10__identityEEEvT0_PT3_T1_NS0_13GridEvenShareISK_EET2_T4__param_2,
	.param .align 4 .b8 _ZN3cub18CUB_300001_SM_10006detail6reduce18DeviceReduceKernelINS2_10policy_hubIxjN4cuda3std3__44plusIxEEE10Policy1000EN6thrust24THRUST_300001_SM_1000_NS10device_ptrIiEEjS9_xNS7_10__identityEEEvT0_PT3_T1_NS0_13GridEvenShareISK_EET2_T4__param_3[40],
	.param .align 1 .b8 _ZN3cub18CUB_300001_SM_10006detail6reduce18DeviceReduceKernelINS2_10policy_hubIxjN4cuda3std3__44plusIxEEE10Policy1000EN6thrust24THRUST_300001_SM_1000_NS10device_ptrIiEEjS9_xNS7_10__identityEEEvT0_PT3_T1_NS0_13GridEvenShareISK_EET2_T4__param_4[1],
	.param .align 1 .b8 _ZN3cub18CUB_300001_SM_10006detail6reduce18DeviceReduceKernelINS2_10policy_hubIxjN4cuda3std3__44plusIxEEE10Policy1000EN6thrust24THRUST_300001_SM_1000_NS10device_ptrIiEEjS9_xNS7_10__identityEEEvT0_PT3_T1_NS0_13GridEvenShareISK_EET2_T4__param_5[1]
)
.maxntid 512
{
	.reg .pred 	%p<65>;
	.reg .b16 	%rs<4>;
	.reg .b32 	%r<350>;
	.reg .b64 	%rd<476>;
	// demoted variable
	.shared .align 8 .b8 _ZZN3cub18CUB_300001_SM_10006detail6reduce18DeviceReduceKernelINS2_10policy_hubIxjN4cuda3std3__44plusIxEEE10Policy1000EN6thrust24THRUST_300001_SM_1000_NS10device_ptrIiEEjS9_xNS7_10__identityEEEvT0_PT3_T1_NS0_13GridEvenShareISK_EET2_T4_E12temp_storage[152];
	ld.param.u32 	%r1, [_ZN3cub18CUB_300001_SM_10006detail6reduce18DeviceReduceKernelINS2_10policy_hubIxjN4cuda3std3__44plusIxEEE10Policy1000EN6thrust24THRUST_300001_SM_1000_NS10device_ptrIiEEjS9_xNS7_10__identityEEEvT0_PT3_T1_NS0_13GridEvenShareISK_EET2_T4__param_3+20];
	ld.param.u32 	%r2, [_ZN3cub18CUB_300001_SM_10006detail6reduce18DeviceReduceKernelINS2_10policy_hubIxjN4cuda3std3__44plusIxEEE10Policy1000EN6thrust24THRUST_300001_SM_1000_NS10device_ptrIiEEjS9_xNS7_10__identityEEEvT0_PT3_T1_NS0_13GridEvenShareISK_EET2_T4__param_3+24];
	ld.param.u64 	%rd41, [_ZN3cub18CUB_300001_SM_10006detail6reduce18DeviceReduceKernelINS2_10policy_hubIxjN4cuda3std3__44plusIxEEE10Policy1000EN6thrust24THRUST_300001_SM_1000_NS10device_ptrIiEEjS9_xNS7_10__identityEEEvT0_PT3_T1_NS0_13GridEvenShareISK_EET2_T4__param_0];
	cvta.to.global.u64 	%rd1, %rd41;
	mov.u32 	%r3, %ctaid.x;
	mul.lo.s32 	%r4, %r2, 3584;
	mul.lo.s32 	%r341, %r3, 3584;
	sub.s32 	%r6, %r1, %r341;
	setp.gt.u32 	%p1, %r6, 3583;
	@%p1 bra 	$L__BB7_26;
	mov.u32 	%r7, %tid.x;
	setp.ge.u32 	%p23, %r7, %r6;
	mov.b64 	%rd464, 0;
	mov.u32 	%r332, %r7;
	@%p23 bra 	$L__BB7_3;
	add.s32 	%r176, %r341, %r7;
	mul.wide.u32 	%rd233, %r176, 4;
	add.s64 	%rd234, %rd1, %rd233;
	ld.global.s32 	%rd464, [%rd234];
	add.s32 	%r332, %r7, 512;
$L__BB7_3:
	setp.ge.u32 	%p24, %r332, %r6;
	@%p24 bra 	$L__BB7_17;
	not.b32 	%r177, %r332;
	add.s32 	%r178, %r1, %r177;
	sub.s32 	%r179, %r178, %r341;
	shr.u32 	%r180, %r179, 9;
	add.s32 	%r10, %r180, 1;
	and.b32  	%r11, %r10, 15;
	setp.lt.u32 	%p25, %r179, 7680;
	@%p25 bra 	$L__BB7_8;
	or.b32  	%r331, %r332, 4096;
	add.s32 	%r330, %r332, %r341;
	and.b32  	%r181, %r10, 16777200;
	neg.s32 	%r329, %r181;
$L__BB7_6:
	.pragma "nounroll";
	mul.wide.u32 	%rd236, %r330, 4;
	add.s64 	%rd237, %rd1, %rd236;
	ld.global.s32 	%rd238, [%rd237];
	add.s64 	%rd239, %rd464, %rd238;
	add.s32 	%r182, %r330, 512;
	mul.wide.u32 	%rd240, %r182, 4;
	add.s64 	%rd241, %rd1, %rd240;
	ld.global.s32 	%rd242, [%rd241];
	add.s64 	%rd243, %rd239, %rd242;
	add.s32 	%r183, %r330, 1024;
	mul.wide.u32 	%rd244, %r183, 4;
	add.s64 	%rd245, %rd1, %rd244;
	ld.global.s32 	%rd246, [%rd245];
	add.s64 	%rd247, %rd243, %rd246;
	add.s32 	%r184, %r330, 1536;
	mul.wide.u32 	%rd248, %r184, 4;
	add.s64 	%rd249, %rd1, %rd248;
	ld.global.s32 	%rd250, [%rd249];
	add.s64 	%rd251, %rd247, %rd250;
	add.s32 	%r185, %r330, 2048;
	mul.wide.u32 	%rd252, %r185, 4;
	add.s64 	%rd253, %rd1, %rd252;
	ld.global.s32 	%rd254, [%rd253];
	add.s64 	%rd255, %rd251, %rd254;
	add.s32 	%r186, %r330, 2560;
	mul.wide.u32 	%rd256, %r186, 4;
	add.s64 	%rd257, %rd1, %rd256;
	ld.global.s32 	%rd258, [%rd257];
	add.s64 	%rd259, %rd255, %rd258;
	add.s32 	%r187, %r330, 3072;
	mul.wide.u32 	%rd260, %r187, 4;
	add.s64 	%rd261, %rd1, %rd260;
	ld.global.s32 	%rd262, [%rd261];
	add.s64 	%rd263, %rd259, %rd262;
	add.s32 	%r188, %r330, 3584;
	mul.wide.u32 	%rd264, %r188, 4;
	add.s64 	%rd265, %rd1, %rd264;
	ld.global.s32 	%rd266, [%rd265];
	add.s64 	%rd267, %rd263, %rd266;
	add.s32 	%r189, %r330, 4096;
	mul.wide.u32 	%rd268, %r189, 4;
	add.s64 	%rd269, %rd1, %rd268;
	ld.global.s32 	%rd270, [%rd269];
	add.s64 	%rd271, %rd267, %rd270;
	add.s32 	%r190, %r330, 4608;
	mul.wide.u32 	%rd272, %r190, 4;
	add.s64 	%rd273, %rd1, %rd272;
	ld.global.s32 	%rd274, [%rd273];
	add.s64 	%rd275, %rd271, %rd274;
	add.s32 	%r191, %r330, 5120;
	mul.wide.u32 	%rd276, %r191, 4;
	add.s64 	%rd277, %rd1, %rd276;
	ld.global.s32 	%rd278, [%rd277];
	add.s64 	%rd279, %rd275, %rd278;
	add.s32 	%r192, %r330, 5632;
	mul.wide.u32 	%rd280, %r192, 4;
	add.s64 	%rd281, %rd1, %rd280;
	ld.global.s32 	%rd282, [%rd281];
	add.s64 	%rd283, %rd279, %rd282;
	add.s32 	%r193, %r330, 6144;
	mul.wide.u32 	%rd284, %r193, 4;
	add.s64 	%rd285, %rd1, %rd284;
	ld.global.s32 	%rd286, [%rd285];
	add.s64 	%rd287, %rd283, %rd286;
	add.s32 	%r194, %r330, 6656;
	mul.wide.u32 	%rd288, %r194, 4;
	add.s64 	%rd289, %rd1, %rd288;
	ld.global.s32 	%rd290, [%rd289];
	add.s64 	%rd291, %rd287, %rd290;
	add.s32 	%r195, %r330, 7168;
	mul.wide.u32 	%rd292, %r195, 4;
	add.s64 	%rd293, %rd1, %rd292;
	ld.global.s32 	%rd294, [%rd293];
	add.s64 	%rd295, %rd291, %rd294;
	add.s32 	%r196, %r330, 7680;
	mul.wide.u32 	%rd296, %r196, 4;
	add.s64 	%rd297, %rd1, %rd296;
	ld.global.s32 	%rd298, [%rd297];
	add.s64 	%rd464, %rd295, %rd298;
	add.s32 	%r331, %r331, 8192;
	add.s32 	%r330, %r330, 8192;
	add.s32 	%r329, %r329, 16;
	setp.ne.s32 	%p26, %r329, 0;
	@%p26 bra 	$L__BB7_6;
	add.s32 	%r332, %r331, -4096;
$L__BB7_8:
	setp.eq.s32 	%p27, %r11, 0;
	@%p27 bra 	$L__BB7_17;
	and.b32  	%r23, %r10, 7;
	setp.lt.u32 	%p28, %r11, 8;
	@%p28 bra 	$L__BB7_11;
	add.s32 	%r197, %r332, %r341;
	mul.wide.u32 	%rd300, %r197, 4;
	add.s64 	%rd301, %rd1, %rd300;
	ld.global.s32 	%rd302, [%rd301];
	add.s64 	%rd303, %rd464, %rd302;
	add.s32 	%r198, %r197, 512;
	mul.wide.u32 	%rd304, %r198, 4;
	add.s64 	%rd305, %rd1, %rd304;
	ld.global.s32 	%rd306, [%rd305];
	add.s64 	%rd307, %rd303, %rd306;
	add.s32 	%r199, %r197, 1024;
	mul.wide.u32 	%rd308, %r199, 4;
	add.s64 	%rd309, %rd1, %rd308;
	ld.global.s32 	%rd310, [%rd309];
	add.s64 	%rd311, %rd307, %rd310;
	add.s32 	%r200, %r197, 1536;
	mul.wide.u32 	%rd312, %r200, 4;
	add.s64 	%rd313, %rd1, %rd312;
	ld.global.s32 	%rd314, [%rd313];
	add.s64 	%rd315, %rd311, %rd314;
	add.s32 	%r201, %r197, 2048;
	mul.wide.u32 	%rd316, %r201, 4;
	add.s64 	%rd317, %rd1, %rd316;
	ld.global.s32 	%rd318, [%rd317];
	add.s64 	%rd319, %rd315, %rd318;
	add.s32 	%r202, %r197, 2560;
	mul.wide.u32 	%rd320, %r202, 4;
	add.s64 	%rd321, %rd1, %rd320;
	ld.global.s32 	%rd322, [%rd321];
	add.s64 	%rd323, %rd319, %rd322;
	add.s32 	%r203, %r197, 3072;
	mul.wide.u32 	%rd324, %r203, 4;
	add.s64 	%rd325, %rd1, %rd324;
	ld.global.s32 	%rd326, [%rd325];
	add.s64 	%rd327, %rd323, %rd326;
	add.s32 	%r204, %r197, 3584;
	mul.wide.u32 	%rd328, %r204, 4;
	add.s64 	%rd329, %rd1, %rd328;
	ld.global.s32 	%rd330, [%rd329];
	add.s64 	%rd464, %rd327, %rd330;
	add.s32 	%r332, %r332, 4096;
$L__BB7_11:
	setp.eq.s32 	%p29, %r23, 0;
	@%p29 bra 	$L__BB7_17;
	and.b32  	%r26, %r10, 3;
	setp.lt.u32 	%p30, %r23, 4;
	@%p30 bra 	$L__BB7_14;
	add.s32 	%r205, %r332, %r341;
	mul.wide.u32 	%rd332, %r205, 4;
	add.s64 	%rd333, %rd1, %rd332;
	ld.global.s32 	%rd334, [%rd333];
	add.s64 	%rd335, %rd464, %rd334;
	add.s32 	%r206, %r205, 512;
	mul.wide.u32 	%rd336, %r206, 4;
	add.s64 	%rd337, %rd1, %rd336;
	ld.global.s32 	%rd338, [%rd337];
	add.s64 	%rd339, %rd335, %rd338;
	add.s32 	%r207, %r205, 1024;
	mul.wide.u32 	%rd340, %r207, 4;
	add.s64 	%rd341, %rd1, %rd340;
	ld.global.s32 	%rd342, [%rd341];
	add.s64 	%rd343, %rd339, %rd342;
	add.s32 	%r208, %r205, 1536;
	mul.wide.u32 	%rd344, %r208, 4;
	add.s64 	%rd345, %rd1, %rd344;
	ld.global.s32 	%rd346, [%rd345];
	add.s64 	%rd464, %rd343, %rd346;
	add.s32 	%r332, %r332, 2048;
$L__BB7_14:
	setp.eq.s32 	%p31, %r26, 0;
	@%p31 bra 	$L__BB7_17;
	add.s32 	%r336, %r332, %r341;
	neg.s32 	%r335, %r26;
$L__BB7_16:
	.pragma "nounroll";
	mul.wide.u32 	%rd347, %r336, 4;
	add.s64 	%rd348, %rd1, %rd347;
	ld.global.s32 	%rd349, [%rd348];
	add.s64 	%rd464, %rd464, %rd349;
	add.s32 	%r336, %r336, 512;
	add.s32 	%r335, %r335, 1;
	setp.ne.s32 	%p32, %r335, 0;
	@%p32 bra 	$L__BB7_16;
$L__BB7_17:
	setp.lt.u32 	%p33, %r6, 512;
	@%p33 bra 	$L__BB7_22;
	// begin inline asm
	mov.u32 %r272, %laneid;
	// end inline asm
	mov.b64 	{%r274, %r279}, %rd464;
	mov.b32 	%r280, 1;
	mov.b32 	%r321, 31;
	mov.b32 	%r322, -1;
	// begin inline asm
	shfl.sync.down.b32 %r273, %r274, %r280, %r321, %r322;
	// end inline asm
	// begin inline asm
	shfl.sync.down.b32 %r278, %r279, %r280, %r321, %r322;
	// end inline asm
	mov.b64 	%rd408, {%r273, %r278};
	setp.gt.s32 	%p57, %r272, 30;
	selp.b64 	%rd409, 0, %rd408, %p57;
	add.s64 	%rd410, %rd409, %rd464;
	mov.b64 	{%r284, %r289}, %rd410;
	mov.b32 	%r290, 2;
	// begin inline asm
	shfl.sync.down.b32 %r283, %r284, %r290, %r321, %r322;
	// end inline asm
	// begin inline asm
	shfl.sync.down.b32 %r288, %r289, %r290, %r321, %r322;
	// end inline asm
	mov.b64 	%rd411, {%r283, %r288};
	setp.gt.s32 	%p58, %r272, 29;
	selp.b64 	%rd412, 0, %rd411, %p58;
	add.s64 	%rd413, %rd412, %rd410;
	mov.b64 	{%r294, %r299}, %rd413;
	mov.b32 	%r300, 4;
	// begin inline asm
	shfl.sync.down.b32 %r293, %r294, %r300, %r321, %r322;
	// end inline asm
	// begin inline asm
	shfl.sync.down.b32 %r298, %r299, %r300, %r321, %r322;
	// end inline asm
	mov.b64 	%rd414, {%r293, %r298};
	setp.gt.s32 	%p59, %r272, 27;
	selp.b64 	%rd415, 0, %rd414, %p59;
	add.s64 	%rd416, %rd415, %rd413;
	mov.b64 	{%r304, %r309}, %rd416;
	mov.b32 	%r310, 8;
	// begin inline asm
	shfl.sync.down.b32 %r303, %r304, %r310, %r321, %r322;
	// end inline asm
	// begin inline asm
	shfl.sync.down.b32 %r308, %r309, %r310, %r321, %r322;
	// end inline asm
	mov.b64 	%rd417, {%r303, %r308};
	setp.gt.s32 	%p60, %r272, 23;
	selp.b64 	%rd418, 0, %rd417, %p60;
	add.s64 	%rd419, %rd418, %rd416;
	mov.b64 	{%r314, %r319}, %rd419;
	mov.b32 	%r320, 16;
	// begin inline asm
	shfl.sync.down.b32 %r313, %r314, %r320, %r321, %r322;
	// end inline asm
	// begin inline asm
	shfl.sync.down.b32 %r318, %r319, %r320, %r321, %r322;
	// end inline asm
	mov.b64 	%rd420, {%r313, %r318};
	setp.gt.s32 	%p61, %r272, 15;
	selp.b64 	%rd421, 0, %rd420, %p61;
	add.s64 	%rd475, %rd421, %rd419;
	setp.ne.s32 	%p62, %r272, 0;
	@%p62 bra 	$L__BB7_20;
	shr.u32 	%r323, %r7, 2;
	and.b32  	%r324, %r323, 248;
	mov.u32 	%r325, _ZZN3cub18CUB_300001_SM_10006detail6reduce18DeviceReduceKernelINS2_10policy_hubIxjN4cuda3std3__44plusIxEEE10Policy1000EN6thrust24THRUST_300001_SM_1000_NS10device_ptrIiEEjS9_xNS7_10__identityEEEvT0_PT3_T1_NS0_13GridEvenShareISK_EET2_T4_E12temp_storage;
	add.s32 	%r326, %r325, %r324;
	st.shared.u64 	[%r326+16], %rd475;
$L__BB7_20:
	bar.sync 	0;
	setp.ne.s32 	%p63, %r7, 0;
	@%p63 bra 	$L__BB7_48;
	ld.shared.u64 	%rd422, [_ZZN3cub18CUB_300001_SM_10006detail6reduce18DeviceReduceKernelINS2_10policy_hubIxjN4cuda3std3__44plusIxEEE10Policy1000EN6thrust24THRUST_300001_SM_1000_NS10device_ptrIiEEjS9_xNS7_10__identityEEEvT0_PT3_T1_NS0_13GridEvenShareISK_EET2_T4_E12temp_storage+24];
	add.s64 	%rd423, %rd422, %rd475;
	ld.shared.u64 	%rd424, [_ZZN3cub18CUB_300001_SM_10006detail6reduce18DeviceReduceKernelINS2_10policy_hubIxjN4cuda3std3__44plusIxEEE10Policy1000EN6thrust24THRUST_300001_SM_1000_NS10device_ptrIiEEjS9_xNS7_10__identityEEEvT0_PT3_T1_NS0_13GridEvenShareISK_EET2_T4_E12temp_storage+32];
	add.s64 	%rd425, %rd423, %rd424;
	ld.shared.u64 	%rd426, [_ZZN3cub18CUB_300001_SM_10006detail6reduce18DeviceReduceKernelINS2_10policy_hubIxjN4cuda3std3__44plusIxEEE10Policy1000EN6thrust24THRUST_300001_SM_1000_NS10device_ptrIiEEjS9_xNS7_10__identityEEEvT0_PT3_T1_NS0_13GridEvenShareISK_EET2_T4_E12temp_storage+40];
	add.s64 	%rd427, %rd425, %rd426;
	ld.shared.u64 	%rd428, [_ZZN3cub18CUB_300001_SM_10006detail6reduce18DeviceReduceKernelINS2_10policy_hubIxjN4cuda3std3__44plusIxEEE10Policy1000EN6thrust24THRUST_300001_SM_1000_NS10device_ptrIiEEjS9_xNS7_10__identityEEEvT0_PT3_T1_NS0_13GridEvenShareISK_EET2_T4_E12temp_storage+48];
	add.s64 	%rd429, %rd427, %rd428;
	ld.shared.u64 	%rd430, [_ZZN3cub18CUB_300001_SM_10006detail6reduce18DeviceReduceKernelINS2_10policy_hubIxjN4cuda3std3__44plusIxEEE10Policy1000EN6thrust24THRUST_300001_SM_1000_NS10device_ptrIiEEjS9_xNS7_10__identityEEEvT0_PT3_T1_NS0_13GridEvenShareISK_EET2_T4_E12temp_storage+56];
	add.s64 	%rd431, %rd429, %rd430;
	ld.shared.u64 	%rd432, [_ZZN3cub18CUB_300001_SM_10006detail6reduce18DeviceReduceKernelINS2_10policy_hubIxjN4cuda3std3__44plusIxEEE10Policy1000EN6thrust24THRUST_300001_SM_1000_NS10device_ptrIiEEjS9_xNS7_10__identityEEEvT0_PT3_T1_NS0_13GridEvenShareISK_EET2_T4_E12temp_storage+64];
	add.s64 	%rd433, %rd431, %rd432;
	ld.shared.u64 	%rd434, [_ZZN3cub18CUB_300001_SM_10006detail6reduce18DeviceReduceKernelINS2_10policy_hubIxjN4cuda3std3__44plusIxEEE10Policy1000EN6thrust24THRUST_300001_SM_1000_NS10device_ptrIiEEjS9_xNS7_10__identityEEEvT0_PT3_T1_NS0_13GridEvenShareISK_EET2_T4_E12temp_storage+72];
	add.s64 	%rd435, %rd433, %rd434;
	ld.shared.u64 	%rd436, [_ZZN3cub18CUB_300001_SM_10006detail6reduce18DeviceReduceKernelINS2_10policy_hubIxjN4cuda3std3__44plusIxEEE10Policy1000EN6thrust24THRUST_300001_SM_1000_NS10device_ptrIiEEjS9_xNS7_10__identityEEEvT0_PT3_T1_NS0_13GridEvenShareISK_EET2_T4_E12temp_storage+80];
	add.s64 	%rd437, %rd435, %rd436;
	ld.shared.u64 	%rd438, [_ZZN3cub18CUB_300001_SM_10006detail6reduce18DeviceReduceKernelINS2_10policy_hubIxjN4cuda3std3__44plusIxEEE10Policy1000EN6thrust24THRUST_300001_SM_1000_NS10device_ptrIiEEjS9_xNS7_10__identityEEEvT0_PT3_T1_NS0_13GridEvenShareISK_EET2_T4_E12temp_storage+88];
	add.s64 	%rd439, %rd437, %rd438;
	ld.shared.u64 	%rd440, [_ZZN3cub18CUB_300001_SM_10006detail6reduce18DeviceReduceKernelINS2_10policy_hubIxjN4cuda3std3__44plusIxEEE10Policy1000EN6thrust24THRUST_300001_SM_1000_NS10device_ptrIiEEjS9_xNS7_10__identityEEEvT0_PT3_T1_NS0_13GridEvenShareISK_EET2_T4_E12temp_storage+96];
	add.s64 	%rd441, %rd439, %rd440;
	ld.shared.u64 	%rd442, [_ZZN3cub18CUB_300001_SM_10006detail6reduce18DeviceReduceKernelINS2_10policy_hubIxjN4cuda3std3__44plusIxEEE10Policy1000EN6thrust24THRUST_300001_SM_1000_NS10device_ptrIiEEjS9_xNS7_10__identityEEEvT0_PT3_T1_NS0_13GridEvenShareISK_EET2_T4_E12temp_storage+104];
	add.s64 	%rd443, %rd441, %rd442;
	ld.shared.u64 	%rd444, [_ZZN3cub18CUB_300001_SM_10006detail6reduce18DeviceReduceKernelINS2_10policy_hubIxjN4cuda3std3__44plusIxEEE10Policy1000EN6thrust24THRUST_300001_SM_1000_NS10device_ptrIiEEjS9_xNS7_10__identityEEEvT0_PT3_T1_NS0_13GridEvenShareISK_EET2_T4_E12temp_storage+112];
	add.s64 	%rd445, %rd443, %rd444;
	ld.shared.u64 	%rd446, [_ZZN3cub18CUB_300001_SM_10006detail6reduce18DeviceReduceKernelINS2_10policy_hubIxjN4cuda3std3__44plusIxEEE10Policy1000EN6thrust24THRUST_300001_SM_1000_NS10device_ptrIiEEjS9_xNS7_10__identityEEEvT0_PT3_T1_NS0_13GridEvenShareISK_EET2_T4_E12temp_storage+120];
	add.s64 	%rd447, %rd445, %rd446;
	ld.shared.u64 	%rd448, [_ZZN3cub18CUB_300001_SM_10006detail6reduce18DeviceReduceKernelINS2_10policy_hubIxjN4cuda3std3__44plusIxEEE10Policy1000EN6thrust24THRUST_300001_SM_1000_NS10device_ptrIiEEjS9_xNS7_10__identityEEEvT0_PT3_T1_NS0_13GridEvenShareISK_EET2_T4_E12temp_storage+128];
	add.s64 	%rd449, %rd447, %rd448;
	ld.shared.u64 	%rd450, [_ZZN3cub18CUB_300001_SM_10006detail6reduce18DeviceReduceKernelINS2_10policy_hubIxjN4cuda3std3__44plusIxEEE10Policy1000EN6thrust24THRUST_300001_SM_1000_NS10device_ptrIiEEjS9_xNS7_10__identityEEEvT0_PT3_T1_NS0_13GridEvenShareISK_EET2_T4_E12temp_storage+136];
	add.s64 	%rd475, %rd449, %rd450;
	bra.uni 	$L__BB7_48;
$L__BB7_22:
	// begin inline asm
	mov.u32 %r209, %laneid;
	// end inline asm
	and.b32  	%r260, %r7, 992;
	add.s32 	%r261, %r260, 32;
	setp.gt.u32 	%p34, %r261, %r6;
	not.b32 	%r262, %r260;
	add.s32 	%r263, %r6, %r262;
	selp.b32 	%r258, %r263, 31, %p34;
	mov.b64 	{%r211, %r216}, %rd464;
	mov.b32 	%r217, 1;
	mov.b32 	%r259, -1;
	// begin inline asm
	shfl.sync.down.b32 %r210, %r211, %r217, %r258, %r259;
	// end inline asm
	// begin inline asm
	shfl.sync.down.b32 %r215, %r216, %r217, %r258, %r259;
	// end inline asm
	mov.b64 	%rd350, {%r210, %r215};
	setp.lt.s32 	%p35, %r209, %r258;
	selp.b64 	%rd351, %rd350, 0, %p35;
	add.s64 	%rd352, %rd351, %rd464;
	mov.b64 	{%r221, %r226}, %rd352;
	mov.b32 	%r227, 2;
	// begin inline asm
	shfl.sync.down.b32 %r220, %r221, %r227, %r258, %r259;
	// end inline asm
	// begin inline asm
	shfl.sync.down.b32 %r225, %r226, %r227, %r258, %r259;
	// end inline asm
	mov.b64 	%rd353, {%r220, %r225};
	add.s32 	%r264, %r209, 2;
	setp.gt.s32 	%p36, %r264, %r258;
	selp.b64 	%rd354, 0, %rd353, %p36;
	add.s64 	%rd355, %rd354, %rd352;
	mov.b64 	{%r231, %r236}, %rd355;
	mov.b32 	%r237, 4;
	// begin inline asm
	shfl.sync.down.b32 %r230, %r231, %r237, %r258, %r259;
	// end inline asm
	// begin inline asm
	shfl.sync.down.b32 %r235, %r236, %r237, %r258, %r259;
	// end inline asm
	mov.b64 	%rd356, {%r230, %r235};
	add.s32 	%r265, %r209, 4;
	setp.gt.s32 	%p37, %r265, %r258;
	selp.b64 	%rd357, 0, %rd356, %p37;
	add.s64 	%rd358, %rd357, %rd355;
	mov.b64 	{%r241, %r246}, %rd358;
	mov.b32 	%r247, 8;
	// begin inline asm
	shfl.sync.down.b32 %r240, %r241, %r247, %r258, %r259;
	// end inline asm
	// begin inline asm
	shfl.sync.down.b32 %r245, %r246, %r247, %r258, %r259;
	// end inline asm
	mov.b64 	%rd359, {%r240, %r245};
	add.s32 	%r266, %r209, 8;
	setp.gt.s32 	%p38, %r266, %r258;
	selp.b64 	%rd360, 0, %rd359, %p38;
	add.s64 	%rd361, %rd360, %rd358;
	mov.b64 	{%r251, %r256}, %rd361;
	mov.b32 	%r257, 16;
	// begin inline asm
	shfl.sync.down.b32 %r250, %r251, %r257, %r258, %r259;
	// end inline asm
	// begin inline asm
	shfl.sync.down.b32 %r255, %r256, %r257, %r258, %r259;
	// end inline asm
	mov.b64 	%rd362, {%r250, %r255};
	add.s32 	%r267, %r209, 16;
	setp.gt.s32 	%p39, %r267, %r258;
	selp.b64 	%rd363, 0, %rd362, %p39;
	add.s64 	%rd475, %rd363, %rd361;
	setp.ne.s32 	%p40, %r209, 0;
	@%p40 bra 	$L__BB7_24;
	shr.u32 	%r268, %r7, 2;
	and.b32  	%r269, %r268, 248;
	mov.u32 	%r270, _ZZN3cub18CUB_300001_SM_10006detail6reduce18DeviceReduceKernelINS2_10policy_hubIxjN4cuda3std3__44plusIxEEE10Policy1000EN6thrust24THRUST_300001_SM_1000_NS10device_ptrIiEEjS9_xNS7_10__identityEEEvT0_PT3_T1_NS0_13GridEvenShareISK_EET2_T4_E12temp_storage;
	add.s32 	%r271, %r270, %r269;
	st.shared.u64 	[%r271+16], %rd475;
$L__BB7_24:
	bar.sync 	0;
	setp.ne.s32 	%p41, %r7, 0;
	@%p41 bra 	$L__BB7_48;
	setp.gt.u32 	%p42, %r6, 32;
	ld.shared.u64 	%rd364, [_ZZN3cub18CUB_300001_SM_10006detail6reduce18DeviceReduceKernelINS2_10policy_hubIxjN4cuda3std3__44plusIxEEE10Policy1000EN6thrust24THRUST_300001_SM_1000_NS10device_ptrIiEEjS9_xNS7_10__identityEEEvT0_PT3_T1_NS0_13GridEvenShareISK_EET2_T4_E12temp_storage+24];
	selp.b64 	%rd365, %rd364, 0, %p42;
	add.s64 	%rd366, %rd365, %rd475;
	setp.gt.u32 	%p43, %r6, 64;
	ld.shared.u64 	%rd367, [_ZZN3cub18CUB_300001_SM_10006detail6reduce18DeviceReduceKernelINS2_10policy_hubIxjN4cuda3std3__44plusIxEEE10Policy1000EN6thrust24THRUST_300001_SM_1000_NS10device_ptrIiEEjS9_xNS7_10__identityEEEvT0_PT3_T1_NS0_13GridEvenShareISK_EET2_T4_E12temp_storage+32];
	selp.b64 	%rd368, %rd367, 0, %p43;
	add.s64 	%rd369, %rd366, %rd368;
	setp.gt.u32 	%p44, %r6, 96;
	ld.shared.u64 	%rd370, [_ZZN3cub18CUB_300001_SM_10006detail6reduce18DeviceReduceKernelINS2_10policy_hubIxjN4cuda3std3__44plusIxEEE10Policy1000EN6thrust24THRUST_300001_SM_1000_NS10device_ptrIiEEjS9_xNS7_10__identityEEEvT0_PT3_T1_NS0_13GridEvenShareISK_EET2_T4_E12temp_storage+40];
	selp.b64 	%rd371, %rd370, 0, %p44;
	add.s64 	%rd372, %rd369, %rd371;
	setp.gt.u32 	%p45, %r6, 128;
	ld.shared.u64 	%rd373, [_ZZN3cub18CUB_300001_SM_10006detail6reduce18DeviceReduceKernelINS2_10policy_hubIxjN4cuda3std3__44plusIxEEE10Policy1000EN6thrust24THRUST_300001_SM_1000_NS10device_ptrIiEEjS9_xNS7_10__identityEEEvT0_PT3_T1_NS0_13GridEvenShareISK_EET2_T4_E12temp_storage+48];
	selp.b64 	%rd374, %rd373, 0, %p45;
	add.s64 	%rd375, %rd372, %rd374;
	setp.gt.u32 	%p46, %r6, 160;
	ld.shared.u64 	%rd376, [_ZZN3cub18CUB_300001_SM_10006detail6reduce18DeviceReduceKernelINS2_10policy_hubIxjN4cuda3std3__44plusIxEEE10Policy1000EN6thrust24THRUST_300001_SM_1000_NS10device_ptrIiEEjS9_xNS7_10__identityEEEvT0_PT3_T1_NS0_13GridEvenShareISK_EET2_T4_E12temp_storage+56];
	selp.b64 	%rd377, %rd376, 0, %p46;
	add.s64 	%rd378, %rd375, %rd377;
	setp.gt.u32 	%p47, %r6, 192;
	ld.shared.u64 	%rd379, [_ZZN3cub18CUB_300001_SM_10006detail6reduce18DeviceReduceKernelINS2_10policy_hubIxjN4cuda3std3__44plusIxEEE10Policy1000EN6thrust24THRUST_300001_SM_1000_NS10device_ptrIiEEjS9_xNS7_10__identityEEEvT0_PT3_T1_NS0_13GridEvenShareISK_EET2_T4_E12temp_storage+64];
	selp.b64 	%rd380, %rd379, 0, %p47;
	add.s64 	%rd381, %rd378, %rd380;
	setp.gt.u32 	%p48, %r6, 224;
	ld.shared.u64 	%rd382, [_ZZN3cub18CUB_300001_SM_10006detail6reduce18DeviceReduceKernelINS2_10policy_hubIxjN4cuda3std3__44plusIxEEE10Policy1000EN6thrust24THRUST_300001_SM_1000_NS10device_ptrIiEEjS9_xNS7_10__identityEEEvT0_PT3_T1_NS0_13GridEvenShareISK_EET2_T4_E12temp_storage+72];
	selp.b64 	%rd383, %rd382, 0, %p48;
	add.s64 	%rd384, %rd381, %rd383;
	setp.gt.u32 	%p49, %r6, 256;
	ld.shared.u64 	%rd385, [_ZZN3cub18CUB_300001_SM_10006detail6reduce18DeviceReduceKernelINS2_10policy_hubIxjN4cuda3std3__44plusIxEEE10Policy1000EN6thrust24THRUST_300001_SM_1000_NS10device_ptrIiEEjS9_xNS7_10__identityEEEvT0_PT3_T1_NS0_13GridEvenShareISK_EET2_T4_E12temp_storage+80];
	selp.b64 	%rd386, %rd385, 0, %p49;
	add.s64 	%rd387, %rd384, %rd386;
	setp.gt.u32 	%p50, %r6, 288;
	ld.shared.u64 	%rd388, [_ZZN3cub18CUB_300001_SM_10006detail6reduce18DeviceReduceKernelINS2_10policy_hubIxjN4cuda3std3__44plusIxEEE10Policy1000EN6thrust24THRUST_300001_SM_1000_NS10device_ptrIiEEjS9_xNS7_10__identityEEEvT0_PT3_T1_NS0_13GridEvenShareISK_EET2_T4_E12temp_storage+88];
	selp.b64 	%rd389, %rd388, 0, %p50;
	add.s64 	%rd390, %rd387, %rd389;
	setp.gt.u32 	%p51, %r6, 320;
	ld.shared.u64 	%rd391, [_ZZN3cub18CUB_300001_SM_10006detail6reduce18DeviceReduceKernelINS2_10policy_hubIxjN4cuda3std3__44plusIxEEE10Policy1000EN6thrust24THRUST_300001_SM_1000_NS10device_ptrIiEEjS9_xNS7_10__identityEEEvT0_PT3_T1_NS0_13GridEvenShareISK_EET2_T4_E12temp_storage+96];
	selp.b64 	%rd392, %rd391, 0, %p51;
	add.s64 	%rd393, %rd390, %rd392;
	setp.gt.u32 	%p52, %r6, 352;
	ld.shared.u64 	%rd394, [_ZZN3cub18CUB_300001_SM_10006detail6reduce18DeviceReduceKernelINS2_10policy_hubIxjN4cuda3std3__44plusIxEEE10Policy1000EN6thrust24THRUST_300001_SM_1000_NS10device_ptrIiEEjS9_xNS7_10__identityEEEvT0_PT3_T1_NS0_13GridEvenShareISK_EET2_T4_E12temp_storage+104];
	selp.b64 	%rd395, %rd394, 0, %p52;
	add.s64 	%rd396, %rd393, %rd395;
	setp.gt.u32 	%p53, %r6, 384;
	ld.shared.u64 	%rd397, [_ZZN3cub18CUB_300001_SM_10006detail6reduce18DeviceReduceKernelINS2_10policy_hubIxjN4cuda3std3__44plusIxEEE10Policy1000EN6thrust24THRUST_300001_SM_1000_NS10device_ptrIiEEjS9_xNS7_10__identityEEEvT0_PT3_T1_NS0_13GridEvenShareISK_EET2_T4_E12temp_storage+112];
	selp.b64 	%rd398, %rd397, 0, %p53;
	add.s64 	%rd399, %rd396, %rd398;
	setp.gt.u32 	%p54, %r6, 416;
	ld.shared.u64 	%rd400, [_ZZN3cub18CUB_300001_SM_10006detail6reduce18DeviceReduceKernelINS2_10policy_hubIxjN4cuda3std3__44plusIxEEE10Policy1000EN6thrust24THRUST_300001_SM_1000_NS10device_ptrIiEEjS9_xNS7_10__identityEEEvT0_PT3_T1_NS0_13GridEvenShareISK_EET2_T4_E12temp_storage+120];
	selp.b64 	%rd401, %rd400, 0, %p54;
	add.s64 	%rd402, %rd399, %rd401;
	setp.gt.u32 	%p55, %r6, 448;
	ld.shared.u64 	%rd403, [_ZZN3cub18CUB_300001_SM_10006detail6reduce18DeviceReduceKernelINS2_10policy_hubIxjN4cuda3std3__44plusIxEEE10Policy1000EN6thrust24THRUST_300001_SM_1000_NS10device_ptrIiEEjS9_xNS7_10__identityEEEvT0_PT3_T1_NS0_13GridEvenShareISK_EET2_T4_E12temp_storage+128];
	selp.b64 	%rd404, %rd403, 0, %p55;
	add.s64 	%rd405, %rd402, %rd404;
	setp.gt.u32 	%p56, %r6, 480;
	ld.shared.u64 	%rd406, [_ZZN3cub18CUB_300001_SM_10006detail6reduce18DeviceReduceKernelINS2_10policy_hubIxjN4cuda3std3__44plusIxEEE10Policy1000EN6thrust24THRUST_300001_SM_1000_NS10device_ptrIiEEjS9_xNS7_10__identityEEEvT0_PT3_T1_NS0_13GridEvenShareISK_EET2_T4_E12temp_storage+136];
	selp.b64 	%rd407, %rd406, 0, %p56;
	add.s64 	%rd475, %rd405, %rd407;
	bra.uni 	$L__BB7_48;
$L__BB7_26:
	mov.u32 	%r35, %tid.x;
	add.s32 	%r72, %r341, %r35;
	mul.wide.u32 	%rd42, %r72, 4;
	add.s64 	%rd43, %rd1, %rd42;
	ld.global.s32 	%rd44, [%rd43];
	ld.global.s32 	%rd45, [%rd43+2048];
	ld.global.s32 	%rd46, [%rd43+4096];
	ld.global.s32 	%rd47, [%rd43+6144];
	ld.global.s32 	%rd48, [%rd43+8192];
	ld.global.s32 	%rd49, [%rd43+10240];
	ld.global.s32 	%rd50, [%rd43+12288];
	add.s64 	%rd51, %rd45, %rd44;
	add.s64 	%rd52, %rd51, %rd46;
	add.s64 	%rd53, %rd52, %rd47;
	add.s64 	%rd54, %rd53, %rd48;
	add.s64 	%rd55, %rd54, %rd49;
	add.s64 	%rd474, %rd55, %rd50;
	setp.lt.u32 	%p2, %r6, %r4;
	@%p2 bra 	$L__BB7_44;
	add.s32 	%r36, %r4, %r341;
	not.b32 	%r74, %r35;
	add.s32 	%r75, %r74, %r1;
	sub.s32 	%r76, %r75, %r4;
	sub.s32 	%r338, %r76, %r341;
	add.s32 	%r77, %r36, %r35;
	add.s32 	%r337, %r77, 4096;
	mov.b32 	%r340, 0;
	cvt.u64.u32 	%rd57, %r35;
	mov.u32 	%r339, %r36;
$L__BB7_28:
	add.s32 	%r341, %r341, %r4;
	add.s32 	%r78, %r1, -3584;
	setp.gt.u32 	%p3, %r341, %r78;
	@%p3 bra 	$L__BB7_30;
	cvt.u64.u32 	%rd56, %r341;
	add.s64 	%rd58, %rd57, %rd56;
	shl.b64 	%rd59, %rd58, 2;
	add.s64 	%rd60, %rd1, %rd59;
	ld.global.s32 	%rd61, [%rd60];
	ld.global.s32 	%rd62, [%rd60+2048];
	ld.global.s32 	%rd63, [%rd60+4096];
	ld.global.s32 	%rd64, [%rd60+6144];
	ld.global.s32 	%rd65, [%rd60+8192];
	ld.global.s32 	%rd66, [%rd60+10240];
	ld.global.s32 	%rd67, [%rd60+12288];
	add.s64 	%rd68, %rd474, %rd61;
	add.s64 	%rd69, %rd68, %rd62;
	add.s64 	%rd70, %rd69, %rd63;
	add.s64 	%rd71, %rd70, %rd64;
	add.s64 	%rd72, %rd71, %rd65;
	add.s64 	%rd73, %rd72, %rd66;
	add.s64 	%rd474, %rd73, %rd67;
	sub.s32 	%r79, %r1, %r341;
	setp.lt.u32 	%p4, %r79, %r4;
	add.s32 	%r340, %r340, 1;
	add.s32 	%r339, %r339, %r4;
	sub.s32 	%r338, %r338, %r4;
	add.s32 	%r337, %r337, %r4;
	@%p4 bra 	$L__BB7_44;
	bra.uni 	$L__BB7_28;
$L__BB7_30:
	setp.le.u32 	%p5, %r1, %r341;
	sub.s32 	%r80, %r1, %r341;
	setp.ge.s32 	%p6, %r35, %r80;
	or.pred  	%p7, %p5, %p6;
	@%p7 bra 	$L__BB7_44;
	not.b32 	%r82, %r35;
	add.s32 	%r83, %r1, %r82;
	sub.s32 	%r84, %r83, %r36;
	mul.lo.s32 	%r85, %r2, %r340;
	mad.lo.s32 	%r86, %r85, -3584, %r84;
	shr.u32 	%r87, %r86, 9;
	add.s32 	%r49, %r87, 1;
	and.b32  	%r50, %r49, 15;
	setp.lt.u32 	%p8, %r86, 7680;
	mov.u32 	%r346, %r35;
	@%p8 bra 	$L__BB7_35;
	or.b32  	%r344, %r35, 4096;
	shr.u32 	%r88, %r338, 9;
	add.s32 	%r89, %r88, 1;
	and.b32  	%r90, %r89, 16777200;
	neg.s32 	%r342, %r90;
$L__BB7_33:
	.pragma "nounroll";
	add.s32 	%r91, %r337, -4096;
	mul.wide.u32 	%rd75, %r91, 4;
	add.s64 	%rd76, %rd1, %rd75;
	ld.global.s32 	%rd77, [%rd76];
	add.s64 	%rd78, %rd474, %rd77;
	add.s32 	%r92, %r337, -3584;
	mul.wide.u32 	%rd79, %r92, 4;
	add.s64 	%rd80, %rd1, %rd79;
	ld.global.s32 	%rd81, [%rd80];
	add.s64 	%rd82, %rd78, %rd81;
	add.s32 	%r93, %r337, -3072;
	mul.wide.u32 	%rd83, %r93, 4;
	add.s64 	%rd84, %rd1, %rd83;
	ld.global.s32 	%rd85, [%rd84];
	add.s64 	%rd86, %rd82, %rd85;
	add.s32 	%r94, %r337, -2560;
	mul.wide.u32 	%rd87, %r94, 4;
	add.s64 	%rd88, %rd1, %rd87;
	ld.global.s32 	%rd89, [%rd88];
	add.s64 	%rd90, %rd86, %rd89;
	add.s32 	%r95, %r337, -2048;
	mul.wide.u32 	%rd91, %r95, 4;
	add.s64 	%rd92, %rd1, %rd91;
	ld.global.s32 	%rd93, [%rd92];
	add.s64 	%rd94, %rd90, %rd93;
	add.s32 	%r96, %r337, -1536;
	mul.wide.u32 	%rd95, %r96, 4;
	add.s64 	%rd96, %rd1, %rd95;
	ld.global.s32 	%rd97, [%rd96];
	add.s64 	%rd98, %rd94, %rd97;
	add.s32 	%r97, %r337, -1024;
	mul.wide.u32 	%rd99, %r97, 4;
	add.s64 	%rd100, %rd1, %rd99;
	ld.global.s32 	%rd101, [%rd100];
	add.s64 	%rd102, %rd98, %rd101;
	add.s32 	%r98, %r337, 3584;
	add.s32 	%r99, %r337, -512;
	mul.wide.u32 	%rd103, %r99, 4;
	add.s64 	%rd104, %rd1, %rd103;
	ld.global.s32 	%rd105, [%rd104];
	add.s64 	%rd106, %rd102, %rd105;
	mul.wide.u32 	%rd107, %r337, 4;
	add.s64 	%rd108, %rd1, %rd107;
	ld.global.s32 	%rd109, [%rd108];
	add.s64 	%rd110, %rd106, %rd109;
	add.s32 	%r100, %r337, 512;
	mul.wide.u32 	%rd111, %r100, 4;
	add.s64 	%rd112, %rd1, %rd111;
	ld.global.s32 	%rd113, [%rd112];
	add.s64 	%rd114, %rd110, %rd113;
	add.s32 	%r101, %r337, 1024;
	mul.wide.u32 	%rd115, %r101, 4;
	add.s64 	%rd116, %rd1, %rd115;
	ld.global.s32 	%rd117, [%rd116];
	add.s64 	%rd118, %rd114, %rd117;
	add.s32 	%r102, %r337, 1536;
	mul.wide.u32 	%rd119, %r102, 4;
	add.s64 	%rd120, %rd1, %rd119;
	ld.global.s32 	%rd121, [%rd120];
	add.s64 	%rd122, %rd118, %rd121;
	add.s32 	%r103, %r337, 2048;
	mul.wide.u32 	%rd123, %r103, 4;
	add.s64 	%rd124, %rd1, %rd123;
	ld.global.s32 	%rd125, [%rd124];
	add.s64 	%rd126, %rd122, %rd125;
	add.s32 	%r104, %r337, 2560;
	mul.wide.u32 	%rd127, %r104, 4;
	add.s64 	%rd128, %rd1, %rd127;
	ld.global.s32 	%rd129, [%rd128];
	add.s64 	%rd130, %rd126, %rd129;
	add.s32 	%r105, %r337, 3072;
	mul.wide.u32 	%rd131, %r105, 4;
	add.s64 	%rd132, %rd1, %rd131;
	ld.global.s32 	%rd133, [%rd132];
	add.s64 	%rd134, %rd130, %rd133;
	mul.wide.u32 	%rd135, %r98, 4;
	add.s64 	%rd136, %rd1, %rd135;
	ld.global.s32 	%rd137, [%rd136];
	add.s64 	%rd474, %rd134, %rd137;
	add.s32 	%r344, %r344, 8192;
	add.s32 	%r337, %r337, 8192;
	add.s32 	%r342, %r342, 16;
	setp.ne.s32 	%p9, %r342, 0;
	@%p9 bra 	$L__BB7_33;
	add.s32 	%r346, %r344, -4096;
$L__BB7_35:
	setp.eq.s32 	%p10, %r50, 0;
	@%p10 bra 	$L__BB7_44;
	and.b32  	%r61, %r49, 7;
	setp.lt.u32 	%p11, %r50, 8;
	@%p11 bra 	$L__BB7_38;
	add.s32 	%r106, %r346, %r341;
	mul.wide.u32 	%rd139, %r106, 4;
	add.s64 	%rd140, %rd1, %rd139;
	ld.global.s32 	%rd141, [%rd140];
	add.s64 	%rd142, %rd474, %rd141;
	add.s32 	%r107, %r106, 512;
	mul.wide.u32 	%rd143, %r107, 4;
	add.s64 	%rd144, %rd1, %rd143;
	ld.global.s32 	%rd145, [%rd144];
	add.s64 	%rd146, %rd142, %rd145;
	add.s32 	%r108, %r106, 1024;
	mul.wide.u32 	%rd147, %r108, 4;
	add.s64 	%rd148, %rd1, %rd147;
	ld.global.s32 	%rd149, [%rd148];
	add.s64 	%rd150, %rd146, %rd149;
	add.s32 	%r109, %r106, 1536;
	mul.wide.u32 	%rd151, %r109, 4;
	add.s64 	%rd152, %rd1, %rd151;
	ld.global.s32 	%rd153, [%rd152];
	add.s64 	%rd154, %rd150, %rd153;
	add.s32 	%r110, %r106, 2048;
	mul.wide.u32 	%rd155, %r110, 4;
	add.s64 	%rd156, %rd1, %rd155;
	ld.global.s32 	%rd157, [%rd156];
	add.s64 	%rd158, %rd154, %rd157;
	add.s32 	%r111, %r106, 2560;
	mul.wide.u32 	%rd159, %r111, 4;
	add.s64 	%rd160, %rd1, %rd159;
	ld.global.s32 	%rd161, [%rd160];
	add.s64 	%rd162, %rd158, %rd161;
	add.s32 	%r112, %r106, 3072;
	mul.wide.u32 	%rd163, %r112, 4;
	add.s64 	%rd164, %rd1, %rd163;
	ld.global.s32 	%rd165, [%rd164];
	add.s64 	%rd166, %rd162, %rd165;
	add.s32 	%r113, %r106, 3584;
	mul.wide.u32 	%rd167, %r113, 4;
	add.s64 	%rd168, %rd1, %rd167;
	ld.global.s32 	%rd169, [%rd168];
	add.s64 	%rd474, %rd166, %rd169;
	add.s32 	%r346, %r346, 4096;
$L__BB7_38:
	setp.eq.s32 	%p12, %r61, 0;
	@%p12 bra 	$L__BB7_44;
	setp.lt.u32 	%p13, %r61, 4;
	@%p13 bra 	$L__BB7_41;
	add.s32 	%r114, %r346, %r341;
	mul.wide.u32 	%rd171, %r114, 4;
	add.s64 	%rd172, %rd1, %rd171;
	ld.global.s32 	%rd173, [%rd172];
	add.s64 	%rd174, %rd474, %rd173;
	add.s32 	%r115, %r114, 512;
	mul.wide.u32 	%rd175, %r115, 4;
	add.s64 	%rd176, %rd1, %rd175;
	ld.global.s32 	%rd177, [%rd176];
	add.s64 	%rd178, %rd174, %rd177;
	add.s32 	%r116, %r114, 1024;
	mul.wide.u32 	%rd179, %r116, 4;
	add.s64 	%rd180, %rd1, %rd179;
	ld.global.s32 	%rd181, [%rd180];
	add.s64 	%rd182, %rd178, %rd181;
	add.s32 	%r117, %r114, 1536;
	mul.wide.u32 	%rd183, %r117, 4;
	add.s64 	%rd184, %rd1, %rd183;
	ld.global.s32 	%rd185, [%rd184];
	add.s64 	%rd474, %rd182, %rd185;
	add.s32 	%r346, %r346, 2048;
$L__BB7_41:
	and.b32  	%r118, %r49, 3;
	setp.eq.s32 	%p14, %r118, 0;
	@%p14 bra 	$L__BB7_44;
	add.s32 	%r349, %r346, %r339;
	cvt.u16.u32 	%rs1, %r338;
	shr.u16 	%rs2, %rs1, 9;
	add.s16 	%rs3, %rs2, 1;
	cvt.u32.u16 	%r119, %rs3;
	and.b32  	%r120, %r119, 3;
	neg.s32 	%r348, %r120;
$L__BB7_43:
	.pragma "nounroll";
	mul.wide.u32 	%rd186, %r349, 4;
	add.s64 	%rd187, %rd1, %rd186;
	ld.global.s32 	%rd188, [%rd187];
	add.s64 	%rd474, %rd474, %rd188;
	add.s32 	%r349, %r349, 512;
	add.s32 	%r348, %r348, 1;
	setp.ne.s32 	%p15, %r348, 0;
	@%p15 bra 	$L__BB7_43;
$L__BB7_44:
	// begin inline asm
	mov.u32 %r121, %laneid;
	// end inline asm
	mov.b64 	{%r123, %r128}, %rd474;
	mov.b32 	%r129, 1;
	mov.b32 	%r170, 31;
	mov.b32 	%r171, -1;
	// begin inline asm
	shfl.sync.down.b32 %r122, %r123, %r129, %r170, %r171;
	// end inline asm
	// begin inline asm
	shfl.sync.down.b32 %r127, %r128, %r129, %r170, %r171;
	// end inline asm
	mov.b64 	%rd189, {%r122, %r127};
	setp.gt.s32 	%p16, %r121, 30;
	selp.b64 	%rd190, 0, %rd189, %p16;
	add.s64 	%rd191, %rd190, %rd474;
	mov.b64 	{%r133, %r138}, %rd191;
	mov.b32 	%r139, 2;
	// begin inline asm
	shfl.sync.down.b32 %r132, %r133, %r139, %r170, %r171;
	// end inline asm
	// begin inline asm
	shfl.sync.down.b32 %r137, %r138, %r139, %r170, %r171;
	// end inline asm
	mov.b64 	%rd192, {%r132, %r137};
	setp.gt.s32 	%p17, %r121, 29;
	selp.b64 	%rd193, 0, %rd192, %p17;
	add.s64 	%rd194, %rd193, %rd191;
	mov.b64 	{%r143, %r148}, %rd194;
	mov.b32 	%r149, 4;
	// begin inline asm
	shfl.sync.down.b32 %r142, %r143, %r149, %r170, %r171;
	// end inline asm
	// begin inline asm
	shfl.sync.down.b32 %r147, %r148, %r149, %r170, %r171;
	// end inline asm
	mov.b64 	%rd195, {%r142, %r147};
	setp.gt.s32 	%p18, %r121, 27;
	selp.b64 	%rd196, 0, %rd195, %p18;
	add.s64 	%rd197, %rd196, %rd194;
	mov.b64 	{%r153, %r158}, %rd197;
	mov.b32 	%r159, 8;
	// begin inline asm
	shfl.sync.down.b32 %r152, %r153, %r159, %r170, %r171;
	// end inline asm
	// begin inline asm
	shfl.sync.down.b32 %r157, %r158, %r159, %r170, %r171;
	// end inline asm
	mov.b64 	%rd198, {%r152, %r157};
	setp.gt.s32 	%p19, %r121, 23;
	selp.b64 	%rd199, 0, %rd198, %p19;
	add.s64 	%rd200, %rd199, %rd197;
	mov.b64 	{%r163, %r168}, %rd200;
	mov.b32 	%r169, 16;
	// begin inline asm
	shfl.sync.down.b32 %r162, %r163, %r169, %r170, %r171;
	// end inline asm
	// begin inline asm
	shfl.sync.down.b32 %r167, %r168, %r169, %r170, %r171;
	// end inline asm
	mov.b64 	%rd201, {%r162, %r167};
	setp.gt.s32 	%p20, %r121, 15;
	selp.b64 	%rd202, 0, %rd201, %p20;
	add.s64 	%rd475, %rd202, %rd200;
	setp.ne.s32 	%p21, %r121, 0;
	@%p21 bra 	$L__BB7_46;
	shr.u32 	%r172, %r35, 2;
	and.b32  	%r173, %r172, 248;
	mov.u32 	%r174, _ZZN3cub18CUB_300001_SM_10006detail6reduce18DeviceReduceKernelINS2_10policy_hubIxjN4cuda3std3__44plusIxEEE10Policy1000EN6thrust24THRUST_300001_SM_1000_NS10device_ptrIiEEjS9_xNS7_10__identityEEEvT0_PT3_T1_NS0_13GridEvenShareISK_EET2_T4_E12temp_storage;
	add.s32 	%r175, %r174, %r173;
	st.shared.u64 	[%r175+16], %rd475;
$L__BB7_46:
	bar.sync 	0;
	setp.ne.s32 	%p22, %r35, 0;
	@%p22 bra 	$L__BB7_48;
	ld.shared.u64 	%rd203, [_ZZN3cub18CUB_300001_SM_10006detail6reduce18DeviceReduceKernelINS2_10policy_hubIxjN4cuda3std3__44plusIxEEE10Policy1000EN6thrust24THRUST_300001_SM_1000_NS10device_ptrIiEEjS9_xNS7_10__identityEEEvT0_PT3_T1_NS0_13GridEvenShareISK_EET2_T4_E12temp_storage+24];
	add.s64 	%rd204, %rd203, %rd475;
	ld.shared.u64 	%rd205, [_ZZN3cub18CUB_300001_SM_10006detail6reduce18DeviceReduceKernelINS2_10policy_hubIxjN4cuda3std3__44plusIxEEE10Policy1000EN6thrust24THRUST_300001_SM_1000_NS10device_ptrIiEEjS9_xNS7_10__identityEEEvT0_PT3_T1_NS0_13GridEvenShareISK_EET2_T4_E12temp_storage+32];
	add.s64 	%rd206, %rd204, %rd205;
	ld.shared.u64 	%rd207, [_ZZN3cub18CUB_300001_SM_10006detail6reduce18DeviceReduceKernelINS2_10policy_hubIxjN4cuda3std3__44plusIxEEE10Policy1000EN6thrust24THRUST_300001_SM_1000_NS10device_ptrIiEEjS9_xNS7_10__identityEEEvT0_PT3_T1_NS0_13GridEvenShareISK_EET2_T4_E12temp_storage+40];
	add.s64 	%rd208, %rd206, %rd207;
	ld.shared.u64 	%rd209, [_ZZN3cub18CUB_300001_SM_10006detail6reduce18DeviceReduceKernelINS2_10policy_hubIxjN4cuda3std3__44plusIxEEE10Policy1000EN6thrust24THRUST_300001_SM_1000_NS10device_ptrIiEEjS9_xNS7_10__identityEEEvT0_PT3_T1_NS0_13GridEvenShareISK_EET2_T4_E12temp_storage+48];
	add.s64 	%rd210, %rd208, %rd209;
	ld.shared.u64 	%rd211, [_ZZN3cub18CUB_300001_SM_10006detail6reduce18DeviceReduceKernelINS2_10policy_hubIxjN4cuda3std3__44plusIxEEE10Policy1000EN6thrust24THRUST_300001_SM_1000_NS10device_ptrIiEEjS9_xNS7_10__identityEEEvT0_PT3_T1_NS0_13GridEvenShareISK_EET2_T4_E12temp_storage+56];
	add.s64 	%rd212, %rd210, %rd211;
	ld.shared.u64 	%rd213, [_ZZN3cub18CUB_300001_SM_10006detail6reduce18DeviceReduceKernelINS2_10policy_hubIxjN4cuda3std3__44plusIxEEE10Policy1000EN6thrust24THRUST_300001_SM_1000_NS10device_ptrIiEEjS9_xNS7_10__identityEEEvT0_PT3_T1_NS0_13GridEvenShareISK_EET2_T4_E12temp_storage+64];
	add.s64 	%rd214, %rd212, %rd213;
	ld.shared.u64 	%rd215, [_ZZN3cub18CUB_300001_SM_10006detail6reduce18DeviceReduceKernelINS2_10policy_hubIxjN4cuda3std3__44plusIxEEE10Policy1000EN6thrust24THRUST_300001_SM_1000_NS10device_ptrIiEEjS9_xNS7_10__identityEEEvT0_PT3_T1_NS0_13GridEvenShareISK_EET2_T4_E12temp_storage+72];
	add.s64 	%rd216, %rd214, %rd215;
	ld.shared.u64 	%rd217, [_ZZN3cub18CUB_300001_SM_10006detail6reduce18DeviceReduceKernelINS2_10policy_hubIxjN4cuda3std3__44plusIxEEE10Policy1000EN6thrust24THRUST_300001_SM_1000_NS10device_ptrIiEEjS9_xNS7_10__identityEEEvT0_PT3_T1_NS0_13GridEvenShareISK_EET2_T4_E12temp_storage+80];
	add.s64 	%rd218, %rd216, %rd217;
	ld.shared.u64 	%rd219, [_ZZN3cub18CUB_300001_SM_10006detail6reduce18DeviceReduceKernelINS2_10policy_hubIxjN4cuda3std3__44plusIxEEE10Policy1000EN6thrust24THRUST_300001_SM_1000_NS10device_ptrIiEEjS9_xNS7_10__identityEEEvT0_PT3_T1_NS0_13GridEvenShareISK_EET2_T4_E12temp_storage+88];
	add.s64 	%rd220, %rd218, %rd219;
	ld.shared.u64 	%rd221, [_ZZN3cub18CUB_300001_SM_10006detail6reduce18DeviceReduceKernelINS2_10policy_hubIxjN4cuda3std3__44plusIxEEE10Policy1000EN6thrust24THRUST_300001_SM_1000_NS10device_ptrIiEEjS9_xNS7_10__identityEEEvT0_PT3_T1_NS0_13GridEvenShareISK_EET2_T4_E12temp_storage+96];
	add.s64 	%rd222, %rd220, %rd221;
	ld.shared.u64 	%rd223, [_ZZN3cub18CUB_300001_SM_10006detail6reduce18DeviceReduceKernelINS2_10policy_hubIxjN4cuda3std3__44plusIxEEE10Policy1000EN6thrust24THRUST_300001_SM_1000_NS10device_ptrIiEEjS9_xNS7_10__identityEEEvT0_PT3_T1_NS0_13GridEvenShareISK_EET2_T4_E12temp_storage+104];
	add.s64 	%rd224, %rd222, %rd223;
	ld.shared.u64 	%rd225, [_ZZN3cub18CUB_300001_SM_10006detail6reduce18DeviceReduceKernelINS2_10policy_hubIxjN4cuda3std3__44plusIxEEE10Policy1000EN6thrust24THRUST_300001_SM_1000_NS10device_ptrIiEEjS9_xNS7_10__identityEEEvT0_PT3_T1_NS0_13GridEvenShareISK_EET2_T4_E12temp_storage+112];
	add.s64 	%rd226, %rd224, %rd225;
	ld.shared.u64 	%rd227, [_ZZN3cub18CUB_300001_SM_10006detail6reduce18DeviceReduceKernelINS2_10policy_hubIxjN4cuda3std3__44plusIxEEE10Policy1000EN6thrust24THRUST_300001_SM_1000_NS10device_ptrIiEEjS9_xNS7_10__identityEEEvT0_PT3_T1_NS0_13GridEvenShareISK_EET2_T4_E12temp_storage+120];
	add.s64 	%rd228, %rd226, %rd227;
	ld.shared.u64 	%rd229, [_ZZN3cub18CUB_300001_SM_10006detail6reduce18DeviceReduceKernelINS2_10policy_hubIxjN4cuda3std3__44plusIxEEE10Policy1000EN6thrust24THRUST_300001_SM_1000_NS10device_ptrIiEEjS9_xNS7_10__identityEEEvT0_PT3_T1_NS0_13GridEvenShareISK_EET2_T4_E12temp_storage+128];
	add.s64 	%rd230, %rd228, %rd229;
	ld.shared.u64 	%rd231, [_ZZN3cub18CUB_300001_SM_10006detail6reduce18DeviceReduceKernelINS2_10policy_hubIxjN4cuda3std3__44plusIxEEE10Policy1000EN6thrust24THRUST_300001_SM_1000_NS10device_ptrIiEEjS9_xNS7_10__identityEEEvT0_PT3_T1_NS0_13GridEvenShareISK_EET2_T4_E12temp_storage+136];
	add.s64 	%rd475, %rd230, %rd231;
$L__BB7_48:
	mov.u32 	%r327, %tid.x;
	setp.ne.s32 	%p64, %r327, 0;
	@%p64 bra 	$L__BB7_50;
	ld.param.u64 	%rd454, [_ZN3cub18CUB_300001_SM_10006detail6reduce18DeviceReduceKernelINS2_10policy_hubIxjN4cuda3std3__44plusIxEEE10Policy1000EN6thrust24THRUST_300001_SM_1000_NS10device_ptrIiEEjS9_xNS7_10__identityEEEvT0_PT3_T1_NS0_13GridEvenShareISK_EET2_T4__param_1];
	cvta.to.global.u64 	%rd451, %rd454;
	mul.wide.u32 	%rd452, %r3, 8;
	add.s64 	%rd453, %rd451, %rd452;
	st.global.u64 	[%rd453], %rd475;
$L__BB7_50:
	ret;

}
	// .globl	_ZN3cub18CUB_300001_SM_10006detail6reduce28DeviceReduceSingleTileKernelINS2_10policy_hubIxjN4cuda3std3__44plusIxEEE10Policy1000EPxSC_iS9_xxNS7_10__identityEEEvT0_T1_T2_T3_T4_T6_
.visible .entry _ZN3cub18CUB_300001_SM_10006detail6reduce28DeviceReduceSingleTileKernelINS2_10policy_hubIxjN4cuda3std3__44plusIxEEE10Policy1000EPxSC_iS9_xxNS7_10__identityEEEvT0_T1_T2_T3_T4_T6_(
	.param .u64 .ptr .align 1 _ZN3cub18CUB_300001_SM_10006detail6reduce28DeviceReduceSingleTileKernelINS2_10policy_hubIxjN4cuda3std3__44plusIxEEE10Policy1000EPxSC_iS9_xxNS7_10__identityEEEvT0_T1_T2_T3_T4_T6__param_0,
	.param .u64 .ptr .align 1 _ZN3cub18CUB_300001_SM_10006detail6reduce28DeviceReduceSingleTileKernelINS2_10policy_hubIxjN4cuda3std3__44plusIxEEE10Policy1000EPxSC_iS9_xxNS7_10__identityEEEvT0_T1_T2_T3_T4_T6__param_1,
	.param .u32 _ZN3cub18CUB_300001_SM_10006detail6reduce28DeviceReduceSingleTileKernelINS2_10policy_hubIxjN4cuda3std3__44plusIxEEE10Policy1000EPxSC_iS9_xxNS7_10__identityEEEvT0_T1_T2_T3_T4_T6__param_2,
	.param .align 1 .b8 _ZN3cub18CUB_300001_SM_10006detail6reduce28DeviceReduceSingleTileKernelINS2_10policy_hubIxjN4cuda3std3__44plusIxEEE10Policy1000EPxSC_iS9_xxNS7_10__identityEEEvT0_T1_T2_T3_T4_T6__param_3[1],
	.param .u64 _ZN3cub18CUB_300001_SM_10006detail6reduce28DeviceReduceSingleTileKernelINS2_10policy_hubIxjN4cuda3std3__44plusIxEEE10Policy1000EPxSC_iS9_xxNS7_10__identityEEEvT0_T1_T2_T3_T4_T6__param_4,
	.param .align 1 .b8 _ZN3cub18CUB_300001_SM_10006detail6reduce28DeviceReduceSingleTileKernelINS2_10policy_hubIxjN4cuda3std3__44plusIxEEE10Policy1000EPxSC_iS9_xxNS7_10__identityEEEvT0_T1_T2_T3_T4_T6__param_5[1]
)
.maxntid 512
.minnctapersm 1
{
	.reg .pred 	%p<58>;
	.reg .b32 	%r<238>;
	.reg .b64 	%rd<281>;
	// demoted variable
	.shared .align 8 .b8 _ZZN3cub18CUB_300001_SM_10006detail6reduce28DeviceReduceSingleTileKernelINS2_10policy_hubIxjN4cuda3std3__44plusIxEEE10Policy1000EPxSC_iS9_xxNS7_10__identityEEEvT0_T1_T2_T3_T4_T6_E12temp_storage[152];
	ld.param.u64 	%rd35, [_ZN3cub18CUB_300001_SM_10006detail6reduce28DeviceReduceSingleTileKernelINS2_10policy_hubIxjN4cuda3std3__44plusIxEEE10Policy1000EPxSC_iS9_xxNS7_10__identityEEEvT0_T1_T2_T3_T4_T6__param_0];
	ld.param.u64 	%rd37, [_ZN3cub18CUB_300001_SM_10006detail6reduce28DeviceReduceSingleTileKernelINS2_10policy_hubIxjN4cuda3std3__44plusIxEEE10Policy1000EPxSC_iS9_xxNS7_10__identityEEEvT0_T1_T2_T3_T4_T6__param_1];
	ld.param.u32 	%r34, [_ZN3cub18CUB_300001_SM_10006detail6reduce28DeviceReduceSingleTileKernelINS2_10policy_hubIxjN4cuda3std3__44plusIxEEE10Policy1000EPxSC_iS9_xxNS7_10__identityEEEvT0_T1_T2_T3_T4_T6__param_2];
	ld.param.u64 	%rd36, [_ZN3cub18CUB_300001_SM_10006detail6reduce28DeviceReduceSingleTileKernelINS2_10policy_hubIxjN4cuda3std3__44plusIxEEE10Policy1000EPxSC_iS9_xxNS7_10__identityEEEvT0_T1_T2_T3_T4_T6__param_4];
	cvta.to.global.u64 	%rd1, %rd37;
	setp.ne.s32 	%p1, %r34, 0;
	@%p1 bra 	$L__BB8_3;
	mov.u32 	%r224, %tid.x;
	setp.ne.s32 	%p57, %r224, 0;
	@%p57 bra 	$L__BB8_39;
	st.global.u64 	[%rd1], %rd36;
	bra.uni 	$L__BB8_39;
$L__BB8_3:
	setp.gt.s32 	%p2, %r34, 3583;
	@%p2 bra 	$L__BB8_21;
	mov.u32 	%r1, %tid.x;
	setp.ge.s32 	%p19, %r1, %r34;
	mov.b64 	%rd271, 0;
	mov.u32 	%r228, %r1;
	@%p19 bra 	$L__BB8_6;
	mul.wide.u32 	%rd146, %r1, 8;
	add.s64 	%rd145, %rd35, %rd146;
	// begin inline asm
	ld.global.nc.u64 %rd271, [%rd145];
	// end inline asm
	add.s32 	%r228, %r1, 512;
$L__BB8_6:
	setp.ge.s32 	%p20, %r228, %r34;
	@%p20 bra 	$L__BB8_12;
	not.b32 	%r100, %r228;
	add.s32 	%r4, %r34, %r100;
	and.b32  	%r101, %r4, 1536;
	setp.eq.s32 	%p21, %r101, 1536;
	@%p21 bra 	$L__BB8_10;
	mul.wide.u32 	%rd148, %r228, 8;
	add.s64 	%rd266, %rd35, %rd148;
	shr.u32 	%r102, %r4, 9;
	add.s32 	%r103, %r102, 1;
	and.b32  	%r104, %r103, 3;
	neg.s32 	%r226, %r104;
$L__BB8_9:
	.pragma "nounroll";
	// begin inline asm
	ld.global.nc.u64 %rd149, [%rd266];
	// end inline asm
	add.s64 	%rd271, %rd149, %rd271;
	add.s32 	%r228, %r228, 512;
	add.s64 	%rd266, %rd266, 4096;
	add.s32 	%r226, %r226, 1;
	setp.ne.s32 	%p22, %r226, 0;
	@%p22 bra 	$L__BB8_9;
$L__BB8_10:
	setp.lt.u32 	%p23, %r4, 1536;
	@%p23 bra 	$L__BB8_12;
$L__BB8_11:
	mul.wide.s32 	%rd159, %r228, 8;
	add.s64 	%rd152, %rd35, %rd159;
	// begin inline asm
	ld.global.nc.u64 %rd151, [%rd152];
	// end inline asm
	add.s64 	%rd160, %rd151, %rd271;
	add.s64 	%rd154, %rd152, 4096;
	// begin inline asm
	ld.global.nc.u64 %rd153, [%rd154];
	// end inline asm
	add.s64 	%rd161, %rd153, %rd160;
	add.s64 	%rd156, %rd152, 8192;
	// begin inline asm
	ld.global.nc.u64 %rd155, [%rd156];
	// end inline asm
	add.s64 	%rd162, %rd155, %rd161;
	add.s64 	%rd158, %rd152, 12288;
	// begin inline asm
	ld.global.nc.u64 %rd157, [%rd158];
	// end inline asm
	add.s64 	%rd271, %rd157, %rd162;
	add.s32 	%r228, %r228, 2048;
	setp.lt.s32 	%p24, %r228, %r34;
	@%p24 bra 	$L__BB8_11;
$L__BB8_12:
	setp.lt.s32 	%p25, %r34, 512;
	@%p25 bra 	$L__BB8_17;
	// begin inline asm
	mov.u32 %r168, %laneid;
	// end inline asm
	mov.b64 	{%r170, %r175}, %rd271;
	mov.b32 	%r176, 1;
	mov.b32 	%r217, 31;
	mov.b32 	%r218, -1;
	// begin inline asm
	shfl.sync.down.b32 %r169, %r170, %r176, %r217, %r218;
	// end inline asm
	// begin inline asm
	shfl.sync.down.b32 %r174, %r175, %r176, %r217, %r218;
	// end inline asm
	mov.b64 	%rd221, {%r169, %r174};
	setp.gt.s32 	%p49, %r168, 30;
	selp.b64 	%rd222, 0, %rd221, %p49;
	add.s64 	%rd223, %rd222, %rd271;
	mov.b64 	{%r180, %r185}, %rd223;
	mov.b32 	%r186, 2;
	// begin inline asm
	shfl.sync.down.b32 %r179, %r180, %r186, %r217, %r218;
	// end inline asm
	// begin inline asm
	shfl.sync.down.b32 %r184, %r185, %r186, %r217, %r218;
	// end inline asm
	mov.b64 	%rd224, {%r179, %r184};
	setp.gt.s32 	%p50, %r168, 29;
	selp.b64 	%rd225, 0, %rd224, %p50;
	add.s64 	%rd226, %rd225, %rd223;
	mov.b64 	{%r190, %r195}, %rd226;
	mov.b32 	%r196, 4;
	// begin inline asm
	shfl.sync.down.b32 %r189, %r190, %r196, %r217, %r218;
	// end inline asm
	// begin inline asm
	shfl.sync.down.b32 %r194, %r195, %r196, %r217, %r218;
	// end inline asm
	mov.b64 	%rd227, {%r189, %r194};
	setp.gt.s32 	%p51, %r168, 27;
	selp.b64 	%rd228, 0, %rd227, %p51;
	add.s64 	%rd229, %rd228, %rd226;
	mov.b64 	{%r200, %r205}, %rd229;
	mov.b32 	%r206, 8;
	// begin inline asm
	shfl.sync.down.b32 %r199, %r200, %r206, %r217, %r218;
	// end inline asm
	// begin inline asm
	shfl.sync.down.b32 %r204, %r205, %r206, %r217, %r218;
	// end inline asm
	mov.b64 	%rd230, {%r199, %r204};
	setp.gt.s32 	%p52, %r168, 23;
	selp.b64 	%rd231, 0, %rd230, %p52;
	add.s64 	%rd232, %rd231, %rd229;
	mov.b64 	{%r210, %r215}, %rd232;
	mov.b32 	%r216, 16;
	// begin inline asm
	shfl.sync.down.b32 %r209, %r210, %r216, %r217, %r218;
	// end inline asm
	// begin inline asm
	shfl.sync.down.b32 %r214, %r215, %r216, %r217, %r218;
	// end inline asm
	mov.b64 	%rd233, {%r209, %r214};
	setp.gt.s32 	%p53, %r168, 15;
	selp.b64 	%rd234, 0, %rd233, %p53;
	add.s64 	%rd280, %rd234, %rd232;
	setp.ne.s32 	%p54, %r168, 0;
	@%p54 bra 	$L__BB8_15;
	shr.u32 	%r219, %r1, 2;
	and.b32  	%r220, %r219, 248;
	mov.u32 	%r221, _ZZN3cub18CUB_300001_SM_10006detail6reduce28DeviceReduceSingleTileKernelINS2_10policy_hubIxjN4cuda3std3__44plusIxEEE10Policy1000EPxSC_iS9_xxNS7_10__identityEEEvT0_T1_T2_T3_T4_T6_E12temp_storage;
	add.s32 	%r222, %r221, %r220;
	st.shared.u64 	[%r222+16], %rd280;
$L__BB8_15:
	bar.sync 	0;
	setp.ne.s32 	%p55, %r1, 0;
	@%p55 bra 	$L__BB8_37;
	ld.shared.u64 	%rd235, [_ZZN3cub18CUB_300001_SM_10006detail6reduce28DeviceReduceSingleTileKernelINS2_10policy_hubIxjN4cuda3std3__44plusIxEEE10Policy1000EPxSC_iS9_xxNS7_10__identityEEEvT0_T1_T2_T3_T4_T6_E12temp_storage+24];
	add.s64 	%rd236, %rd235, %rd280;
	ld.shared.u64 	%rd237, [_ZZN3cub18CUB_300001_SM_10006detail6reduce28DeviceReduceSingleTileKernelINS2_10policy_hubIxjN4cuda3std3__44plusIxEEE10Policy1000EPxSC_iS9_xxNS7_10__identityEEEvT0_T1_T2_T3_T4_T6_E12temp_storage+32];
	add.s64 	%rd238, %rd236, %rd237;
	ld.shared.u64 	%rd239, [_ZZN3cub18CUB_300001_SM_10006detail6reduce28DeviceReduceSingleTileKernelINS2_10policy_hubIxjN4cuda3std3__44plusIxEEE10Policy1000EPxSC_iS9_xxNS7_10__identityEEEvT0_T1_T2_T3_T4_T6_E12temp_storage+40];
	add.s64 	%rd240, %rd238, %rd239;
	ld.shared.u64 	%rd241, [_ZZN3cub18CUB_300001_SM_10006detail6reduce28DeviceReduceSingleTileKernelINS2_10policy_hubIxjN4cuda3std3__44plusIxEEE10Policy1000EPxSC_iS9_xxNS7_10__identityEEEvT0_T1_T2_T3_T4_T6_E12temp_storage+48];
	add.s64 	%rd242, %rd240, %rd241;
	ld.shared.u64 	%rd243, [_ZZN3cub18CUB_300001_SM_10006detail6reduce28DeviceReduceSingleTileKernelINS2_10policy_hubIxjN4cuda3std3__44plusIxEEE10Policy1000EPxSC_iS9_xxNS7_10__identityEEEvT0_T1_T2_T3_T4_T6_E12temp_storage+56];
	add.s64 	%rd244, %rd242, %rd243;
	ld.shared.u64 	%rd245, [_ZZN3cub18CUB_300001_SM_10006detail6reduce28DeviceReduceSingleTileKernelINS2_10policy_hubIxjN4cuda3std3__44plusIxEEE10Policy1000EPxSC_iS9_xxNS7_10__identityEEEvT0_T1_T2_T3_T4_T6_E12temp_storage+64];
	add.s64 	%rd246, %rd244, %rd245;
	ld.shared.u64 	%rd247, [_ZZN3cub18CUB_300001_SM_10006detail6reduce28DeviceReduceSingleTileKernelINS2_10policy_hubIxjN4cuda3std3__44plusIxEEE10Policy1000EPxSC_iS9_xxNS7_10__identityEEEvT0_T1_T2_T3_T4_T6_E12temp_storage+72];
	add.s64 	%rd248, %rd246, %rd247;
	ld.shared.u64 	%rd249, [_ZZN3cub18CUB_300001_SM_10006detail6reduce28DeviceReduceSingleTileKernelINS2_10policy_hubIxjN4cuda3std3__44plusIxEEE10Policy1000EPxSC_iS9_xxNS7_10__identityEEEvT0_T1_T2_T3_T4_T6_E12temp_storage+80];
	add.s64 	%rd250, %rd248, %rd249;
	ld.shared.u64 	%rd251, [_ZZN3cub18CUB_300001_SM_10006detail6reduce28DeviceReduceSingleTileKernelINS2_10policy_hubIxjN4cuda3std3__44plusIxEEE10Policy1000EPxSC_iS9_xxNS7_10__identityEEEvT0_T1_T2_T3_T4_T6_E12temp_storage+88];
	add.s64 	%rd252, %rd250, %rd251;
	ld.shared.u64 	%rd253, [_ZZN3cub18CUB_300001_SM_10006detail6reduce28DeviceReduceSingleTileKernelINS2_10policy_hubIxjN4cuda3std3__44plusIxEEE10Policy1000EPxSC_iS9_xxNS7_10__identityEEEvT0_T1_T2_T3_T4_T6_E12temp_storage+96];
	add.s64 	%rd254, %rd252, %rd253;
	ld.shared.u64 	%rd255, [_ZZN3cub18CUB_300001_SM_10006detail6reduce28DeviceReduceSingleTileKernelINS2_10policy_hubIxjN4cuda3std3__44plusIxEEE10Policy1000EPxSC_iS9_xxNS7_10__identityEEEvT0_T1_T2_T3_T4_T6_E12temp_storage+104];
	add.s64 	%rd256, %rd254, %rd255;
	ld.shared.u64 	%rd257, [_ZZN3cub18CUB_300001_SM_10006detail6reduce28DeviceReduceSingleTileKernelINS2_10policy_hubIxjN4cuda3std3__44plusIxEEE10Policy1000EPxSC_iS9_xxNS7_10__identityEEEvT0_T1_T2_T3_T4_T6_E12temp_storage+112];
	add.s64 	%rd258, %rd256, %rd257;
	ld.shared.u64 	%rd259, [_ZZN3cub18CUB_300001_SM_10006detail6reduce28DeviceReduceSingleTileKernelINS2_10policy_hubIxjN4cuda3std3__44plusIxEEE10Policy1000EPxSC_iS9_xxNS7_10__identityEEEvT0_T1_T2_T3_T4_T6_E12temp_storage+120];
	add.s64 	%rd260, %rd258, %rd259;
	ld.shared.u64 	%rd261, [_ZZN3cub18CUB_300001_SM_10006detail6reduce28DeviceReduceSingleTileKernelINS2_10policy_hubIxjN4cuda3std3__44plusIxEEE10Policy1000EPxSC_iS9_xxNS7_10__identityEEEvT0_T1_T2_T3_T4_T6_E12temp_storage+128];
	add.s64 	%rd262, %rd260, %rd261;
	ld.shared.u64 	%rd263, [_ZZN3cub18CUB_300001_SM_10006detail6reduce28DeviceReduceSingleTileKernelINS2_10policy_hubIxjN4cuda3std3__44plusIxEEE10Policy1000EPxSC_iS9_xxNS7_10__identityEEEvT0_T1_T2_T3_T4_T6_E12temp_storage+136];
	add.s64 	%rd280, %rd262, %rd263;
	bra.uni 	$L__BB8_37;
$L__BB8_17:
	// begin inline asm
	mov.u32 %r105, %laneid;
	// end inline asm
	and.b32  	%r156, %r1, 992;
	add.s32 	%r157, %r156, 32;
	setp.gt.s32 	%p26, %r157, %r34;
	not.b32 	%r158, %r156;
	add.s32 	%r159, %r34, %r158;
	selp.b32 	%r154, %r159, 31, %p26;
	mov.b64 	{%r107, %r112}, %rd271;
	mov.b32 	%r113, 1;
	mov.b32 	%r155, -1;
	// begin inline asm
	shfl.sync.down.b32 %r106, %r107, %r113, %r154, %r155;
	// end inline asm
	// begin inline asm
	shfl.sync.down.b32 %r111, %r112, %r113, %r154, %r155;
	// end inline asm
	mov.b64 	%rd163, {%r106, %r111};
	setp.lt.s32 	%p27, %r105, %r154;
	selp.b64 	%rd164, %rd163, 0, %p27;
	add.s64 	%rd165, %rd164, %rd271;
	mov.b64 	{%r117, %r122}, %rd165;
	mov.b32 	%r123, 2;
	// begin inline asm
	shfl.sync.down.b32 %r116, %r117, %r123, %r154, %r155;
	// end inline asm
	// begin inline asm
	shfl.sync.down.b32 %r121, %r122, %r123, %r154, %r155;
	// end inline asm
	mov.b64 	%rd166, {%r116, %r121};
	add.s32 	%r160, %r105, 2;
	setp.gt.s32 	%p28, %r160, %r154;
	selp.b64 	%rd167, 0, %rd166, %p28;
	add.s64 	%rd168, %rd167, %rd165;
	mov.b64 	{%r127, %r132}, %rd168;
	mov.b32 	%r133, 4;
	// begin inline asm
	shfl.sync.down.b32 %r126, %r127, %r133, %r154, %r155;
	// end inline asm
	// begin inline asm
	shfl.sync.down.b32 %r131, %r132, %r133, %r154, %r155;
	// end inline asm
	mov.b64 	%rd169, {%r126, %r131};
	add.s32 	%r161, %r105, 4;
	setp.gt.s32 	%p29, %r161, %r154;
	selp.b64 	%rd170, 0, %rd169, %p29;
	add.s64 	%rd171, %rd170, %rd168;
	mov.b64 	{%r137, %r142}, %rd171;
	mov.b32 	%r143, 8;
	// begin inline asm
	shfl.sync.down.b32 %r136, %r137, %r143, %r154, %r155;
	// end inline asm
	// begin inline asm
	shfl.sync.down.b32 %r141, %r142, %r143, %r154, %r155;
	// end inline asm
	mov.b64 	%rd172, {%r136, %r141};
	add.s32 	%r162, %r105, 8;
	setp.gt.s32 	%p30, %r162, %r154;
	selp.b64 	%rd173, 0, %rd172, %p30;
	add.s64 	%rd174, %rd173, %rd171;
	mov.b64 	{%r147, %r152}, %rd174;
	mov.b32 	%r153, 16;
	// begin inline asm
	shfl.sync.down.b32 %r146, %r147, %r153, %r154, %r155;
	// end inline asm
	// begin inline asm
	shfl.sync.down.b32 %r151, %r152, %r153, %r154, %r155;
	// end inline asm
	mov.b64 	%rd175, {%r146, %r151};
	add.s32 	%r163, %r105, 16;
	setp.gt.s32 	%p31, %r163, %r154;
	selp.b64 	%rd176, 0, %rd175, %p31;
	add.s64 	%rd280, %rd176, %rd174;
	setp.ne.s32 	%p32, %r105, 0;
	@%p32 bra 	$L__BB8_19;
	shr.u32 	%r164, %r1, 2;
	and.b32  	%r165, %r164, 248;
	mov.u32 	%r166, _ZZN3cub18CUB_300001_SM_10006detail6reduce28DeviceReduceSingleTileKernelINS2_10policy_hubIxjN4cuda3std3__44plusIxEEE10Policy1000EPxSC_iS9_xxNS7_10__identityEEEvT0_T1_T2_T3_T4_T6_E12temp_storage;
	add.s32 	%r167, %r166, %r165;
	st.shared.u64 	[%r167+16], %rd280;
$L__BB8_19:
	bar.sync 	0;
	setp.ne.s32 	%p33, %r1, 0;
	@%p33 bra 	$L__BB8_37;
	setp.gt.s32 	%p34, %r34, 32;
	ld.shared.u64 	%rd177, [_ZZN3cub18CUB_300001_SM_10006detail6reduce28DeviceReduceSingleTileKernelINS2_10policy_hubIxjN4cuda3std3__44plusIxEEE10Policy1000EPxSC_iS9_xxNS7_10__identityEEEvT0_T1_T2_T3_T4_T6_E12temp_storage+24];
	selp.b64 	%rd178, %rd177, 0, %p34;
	add.s64 	%rd179, %rd178, %rd280;
	setp.gt.s32 	%p35, %r34, 64;
	ld.shared.u64 	%rd180, [_ZZN3cub18CUB_300001_SM_10006detail6reduce28DeviceReduceSingleTileKernelINS2_10policy_hubIxjN4cuda3std3__44plusIxEEE10Policy1000EPxSC_iS9_xxNS7_10__identityEEEvT0_T1_T2_T3_T4_T6_E12temp_storage+32];
	selp.b64 	%rd181, %rd180, 0, %p35;
	add.s64 	%rd182, %rd179, %rd181;
	setp.gt.s32 	%p36, %r34, 96;
	ld.shared.u64 	%rd183, [_ZZN3cub18CUB_300001_SM_10006detail6reduce28DeviceReduceSingleTileKernelINS2_10policy_hubIxjN4cuda3std3__44plusIxEEE10Policy1000EPxSC_iS9_xxNS7_10__identityEEEvT0_T1_T2_T3_T4_T6_E12temp_storage+40];
	selp.b64 	%rd184, %rd183, 0, %p36;
	add.s64 	%rd185, %rd182, %rd184;
	setp.gt.s32 	%p37, %r34, 128;
	ld.shared.u64 	%rd186, [_ZZN3cub18CUB_300001_SM_10006detail6reduce28DeviceReduceSingleTileKernelINS2_10policy_hubIxjN4cuda3std3__44plusIxEEE10Policy1000EPxSC_iS9_xxNS7_10__identityEEEvT0_T1_T2_T3_T4_T6_E12temp_storage+48];
	selp.b64 	%rd187, %rd186, 0, %p37;
	add.s64 	%rd188, %rd185, %rd187;
	setp.gt.s32 	%p38, %r34, 160;
	ld.shared.u64 	%rd189, [_ZZN3cub18CUB_300001_SM_10006detail6reduce28DeviceReduceSingleTileKernelINS2_10policy_hubIxjN4cuda3std3__44plusIxEEE10Policy1000EPxSC_iS9_xxNS7_10__identityEEEvT0_T1_T2_T3_T4_T6_E12temp_storage+56];
	selp.b64 	%rd190, %rd189, 0, %p38;
	add.s64 	%rd191, %rd188, %rd190;
	setp.gt.s32 	%p39, %r34, 192;
	ld.shared.u64 	%rd192, [_ZZN3cub18CUB_300001_SM_10006detail6reduce28DeviceReduceSingleTileKernelINS2_10policy_hubIxjN4cuda3std3__44plusIxEEE10Policy1000EPxSC_iS9_xxNS7_10__identityEEEvT0_T1_T2_T3_T4_T6_E12temp_storage+64];
	selp.b64 	%rd193, %rd192, 0, %p39;
	add.s64 	%rd194, %rd191, %rd193;
	setp.gt.s32 	%p40, %r34, 224;
	ld.shared.u64 	%rd195, [_ZZN3cub18CUB_300001_SM_10006detail6reduce28DeviceReduceSingleTileKernelINS2_10policy_hubIxjN4cuda3std3__44plusIxEEE10Policy1000EPxSC_iS9_xxNS7_10__identityEEEvT0_T1_T2_T3_T4_T6_E12temp_storage+72];
	selp.b64 	%rd196, %rd195, 0, %p40;
	add.s64 	%rd197, %rd194, %rd196;
	setp.gt.s32 	%p41, %r34, 256;
	ld.shared.u64 	%rd198, [_ZZN3cub18CUB_300001_SM_10006detail6reduce28DeviceReduceSingleTileKernelINS2_10policy_hubIxjN4cuda3std3__44plusIxEEE10Policy1000EPxSC_iS9_xxNS7_10__identityEEEvT0_T1_T2_T3_T4_T6_E12temp_storage+80];
	selp.b64 	%rd199, %rd198, 0, %p41;
	add.s64 	%rd200, %rd197, %rd199;
	setp.gt.s32 	%p42, %r34, 288;
	ld.shared.u64 	%rd201, [_ZZN3cub18CUB_300001_SM_10006detail6reduce28DeviceReduceSingleTileKernelINS2_10policy_hubIxjN4cuda3std3__44plusIxEEE10Policy1000EPxSC_iS9_xxNS7_10__identityEEEvT0_T1_T2_T3_T4_T6_E12temp_storage+88];
	selp.b64 	%rd202, %rd201, 0, %p42;
	add.s64 	%rd203, %rd200, %rd202;
	setp.gt.s32 	%p43, %r34, 320;
	ld.shared.u64 	%rd204, [_ZZN3cub18CUB_300001_SM_10006detail6reduce28DeviceReduceSingleTileKernelINS2_10policy_hubIxjN4cuda3std3__44plusIxEEE10Policy1000EPxSC_iS9_xxNS7_10__identityEEEvT0_T1_T2_T3_T4_T6_E12temp_storage+96];
	selp.b64 	%rd205, %rd204, 0, %p43;
	add.s64 	%rd206, %rd203, %rd205;
	setp.gt.s32 	%p44, %r34, 352;
	ld.shared.u64 	%rd207, [_ZZN3cub18CUB_300001_SM_10006detail6reduce28DeviceReduceSingleTileKernelINS2_10policy_hubIxjN4cuda3std3__44plusIxEEE10Policy1000EPxSC_iS9_xxNS7_10__identityEEEvT0_T1_T2_T3_T4_T6_E12temp_storage+104];
	selp.b64 	%rd208, %rd207, 0, %p44;
	add.s64 	%rd209, %rd206, %rd208;
	setp.gt.s32 	%p45, %r34, 384;
	ld.shared.u64 	%rd210, [_ZZN3cub18CUB_300001_SM_10006detail6reduce28DeviceReduceSingleTileKernelINS2_10policy_hubIxjN4cuda3std3__44plusIxEEE10Policy1000EPxSC_iS9_xxNS7_10__identityEEEvT0_T1_T2_T3_T4_T6_E12temp_storage+112];
	selp.b64 	%rd211, %rd210, 0, %p45;
	add.s64 	%rd212, %rd209, %rd211;
	setp.gt.s32 	%p46, %r34, 416;
	ld.shared.u64 	%rd213, [_ZZN3cub18CUB_300001_SM_10006detail6reduce28DeviceReduceSingleTileKernelINS2_10policy_hubIxjN4cuda3std3__44plusIxEEE10Policy1000EPxSC_iS9_xxNS7_10__identityEEEvT0_T1_T2_T3_T4_T6_E12temp_storage+120];
	selp.b64 	%rd214, %rd213, 0, %p46;
	add.s64 	%rd215, %rd212, %rd214;
	setp.gt.s32 	%p47, %r34, 448;
	ld.shared.u64 	%rd216, [_ZZN3cub18CUB_300001_SM_10006detail6reduce28DeviceReduceSingleTileKernelINS2_10policy_hubIxjN4cuda3std3__44plusIxEEE10Policy1000EPxSC_iS9_xxNS7_10__identityEEEvT0_T1_T2_T3_T4_T6_E12temp_storage+128];
	selp.b64 	%rd217, %rd216, 0, %p47;
	add.s64 	%rd218, %rd215, %rd217;
	setp.gt.s32 	%p48, %r34, 480;
	ld.shared.u64 	%rd219, [_ZZN3cub18CUB_300001_SM_10006detail6reduce28DeviceReduceSingleTileKernelINS2_10policy_hubIxjN4cuda3std3__44plusIxEEE10Policy1000EPxSC_iS9_xxNS7_10__identityEEEvT0_T1_T2_T3_T4_T6_E12temp_storage+136];
	selp.b64 	%rd220, %rd219, 0, %p48;
	add.s64 	%rd280, %rd218, %rd220;
	bra.uni 	$L__BB8_37;
$L__BB8_21:
	mov.u32 	%r13, %tid.x;
	mul.wide.u32 	%rd52, %r13, 8;
	add.s64 	%rd39, %rd35, %rd52;
	// begin inline asm
	ld.global.nc.u64 %rd38, [%rd39];
	// end inline asm
	add.s64 	%rd41, %rd39, 4096;
	// begin inline asm
	ld.global.nc.u64 %rd40, [%rd41];
	// end inline asm
	add.s64 	%rd43, %rd39, 8192;
	// begin inline asm
	ld.global.nc.u64 %rd42, [%rd43];
	// end inline asm
	add.s64 	%rd45, %rd39, 12288;
	// begin inline asm
	ld.global.nc.u64 %rd44, [%rd45];
	// end inline asm
	add.s64 	%rd47, %rd39, 16384;
	// begin inline asm
	ld.global.nc.u64 %rd46, [%rd47];
	// end inline asm
	add.s64 	%rd49, %rd39, 20480;
	// begin inline asm
	ld.global.nc.u64 %rd48, [%rd49];
	// end inline asm
	add.s64 	%rd51, %rd39, 24576;
	// begin inline asm
	ld.global.nc.u64 %rd50, [%rd51];
	// end inline asm
	add.s64 	%rd53, %rd40, %rd38;
	add.s64 	%rd54, %rd42, %rd53;
	add.s64 	%rd55, %rd44, %rd54;
	add.s64 	%rd56, %rd46, %rd55;
	add.s64 	%rd57, %rd48, %rd56;
	add.s64 	%rd279, %rd50, %rd57;
	setp.lt.u32 	%p3, %r34, 7168;
	mov.b32 	%r231, 3584;
	@%p3 bra 	$L__BB8_25;
	add.s32 	%r14, %r34, -3584;
	mov.b32 	%r231, 3584;
$L__BB8_23:
	add.s32 	%r37, %r231, %r13;
	mul.wide.u32 	%rd72, %r37, 8;
	add.s64 	%rd59, %rd35, %rd72;
	// begin inline asm
	ld.global.nc.u64 %rd58, [%rd59];
	// end inline asm
	add.s64 	%rd61, %rd59, 4096;
	// begin inline asm
	ld.global.nc.u64 %rd60, [%rd61];
	// end inline asm
	add.s64 	%rd63, %rd59, 8192;
	// begin inline asm
	ld.global.nc.u64 %rd62, [%rd63];
	// end inline asm
	add.s64 	%rd65, %rd59, 12288;
	// begin inline asm
	ld.global.nc.u64 %rd64, [%rd65];
	// end inline asm
	add.s64 	%rd67, %rd59, 16384;
	// begin inline asm
	ld.global.nc.u64 %rd66, [%rd67];
	// end inline asm
	add.s64 	%rd69, %rd59, 20480;
	// begin inline asm
	ld.global.nc.u64 %rd68, [%rd69];
	// end inline asm
	add.s64 	%rd71, %rd59, 24576;
	// begin inline asm
	ld.global.nc.u64 %rd70, [%rd71];
	// end inline asm
	add.s64 	%rd73, %rd58, %rd279;
	add.s64 	%rd74, %rd60, %rd73;
	add.s64 	%rd75, %rd62, %rd74;
	add.s64 	%rd76, %rd64, %rd75;
	add.s64 	%rd77, %rd66, %rd76;
	add.s64 	%rd78, %rd68, %rd77;
	add.s64 	%rd279, %rd70, %rd78;
	sub.s32 	%r38, %r34, %r231;
	setp.lt.s32 	%p4, %r38, 3584;
	@%p4 bra 	$L__BB8_33;
	add.s32 	%r231, %r231, 3584;
	setp.le.s32 	%p5, %r231, %r14;
	@%p5 bra 	$L__BB8_23;
$L__BB8_25:
	setp.le.s32 	%p6, %r34, %r231;
	@%p6 bra 	$L__BB8_33;
	sub.s32 	%r18, %r34, %r231;
	setp.ge.s32 	%p7, %r13, %r18;
	@%p7 bra 	$L__BB8_33;
	not.b32 	%r39, %r13;
	add.s32 	%r40, %r34, %r39;
	sub.s32 	%r19, %r40, %r231;
	and.b32  	%r41, %r19, 1536;
	setp.eq.s32 	%p8, %r41, 1536;
	mov.u32 	%r235, %r13;
	@%p8 bra 	$L__BB8_30;
	add.s32 	%r233, %r13, %r231;
	shr.u32 	%r42, %r19, 9;
	add.s32 	%r43, %r42, 1;
	and.b32  	%r44, %r43, 3;
	neg.s32 	%r232, %r44;
	mov.u32 	%r235, %r13;
$L__BB8_29:
	.pragma "nounroll";
	mul.wide.u32 	%rd82, %r233, 8;
	add.s64 	%rd81, %rd35, %rd82;
	// begin inline asm
	ld.global.nc.u64 %rd80, [%rd81];
	// end inline asm
	add.s64 	%rd279, %rd80, %rd279;
	add.s32 	%r235, %r235, 512;
	add.s32 	%r233, %r233, 512;
	add.s32 	%r232, %r232, 1;
	setp.ne.s32 	%p9, %r232, 0;
	@%p9 bra 	$L__BB8_29;
$L__BB8_30:
	setp.lt.u32 	%p10, %r19, 1536;
	@%p10 bra 	$L__BB8_33;
	cvt.u64.u32 	%rd83, %r235;
	cvt.u64.u32 	%rd84, %r231;
	add.s64 	%rd85, %rd83, %rd84;
	shl.b64 	%rd86, %rd85, 3;
	add.s64 	%rd87, %rd86, %rd35;
	add.s64 	%rd277, %rd87, 8192;
	add.s32 	%r236, %r235, %r231;
$L__BB8_32:
	mul.wide.u32 	%rd96, %r236, 8;
	add.s64 	%rd89, %rd35, %rd96;
	// begin inline asm
	ld.global.nc.u64 %rd88, [%rd89];
	// end inline asm
	add.s64 	%rd97, %rd88, %rd279;
	add.s64 	%rd91, %rd277, -4096;
	// begin inline asm
	ld.global.nc.u64 %rd90, [%rd91];
	// end inline asm
	add.s64 	%rd98, %rd90, %rd97;
	// begin inline asm
	ld.global.nc.u64 %rd92, [%rd277];
	// end inline asm
	add.s64 	%rd99, %rd92, %rd98;
	add.s64 	%rd95, %rd277, 4096;
	// begin inline asm
	ld.global.nc.u64 %rd94, [%rd95];
	// end inline asm
	add.s64 	%rd279, %rd94, %rd99;
	add.s32 	%r235, %r235, 2048;
	add.s64 	%rd277, %rd277, 16384;
	add.s32 	%r236, %r236, 2048;
	setp.lt.s32 	%p11, %r235, %r18;
	@%p11 bra 	$L__BB8_32;
$L__BB8_33:
	// begin inline asm
	mov.u32 %r45, %laneid;
	// end inline asm
	mov.b64 	{%r47, %r52}, %rd279;
	mov.b32 	%r53, 1;
	mov.b32 	%r94, 31;
	mov.b32 	%r95, -1;
	// begin inline asm
	shfl.sync.down.b32 %r46, %r47, %r53, %r94, %r95;
	// end inline asm
	// begin inline asm
	shfl.sync.down.b32 %r51, %r52, %r53, %r94, %r95;
	// end inline asm
	mov.b64 	%rd100, {%r46, %r51};
	setp.gt.s32 	%p12, %r45, 30;
	selp.b64 	%rd101, 0, %rd100, %p12;
	add.s64 	%rd102, %rd101, %rd279;
	mov.b64 	{%r57, %r62}, %rd102;
	mov.b32 	%r63, 2;
	// begin inline asm
	shfl.sync.down.b32 %r56, %r57, %r63, %r94, %r95;
	// end inline asm
	// begin inline asm
	shfl.sync.down.b32 %r61, %r62, %r63, %r94, %r95;
	// end inline asm
	mov.b64 	%rd103, {%r56, %r61};
	setp.gt.s32 	%p13, %r45, 29;
	selp.b64 	%rd104, 0, %rd103, %p13;
	add.s64 	%rd105, %rd104, %rd102;
	mov.b64 	{%r67, %r72}, %rd105;
	mov.b32 	%r73, 4;
	// begin inline asm
	shfl.sync.down.b32 %r66, %r67, %r73, %r94, %r95;
	// end inline asm
	// begin inline asm
	shfl.sync.down.b32 %r71, %r72, %r73, %r94, %r95;
	// end inline asm
	mov.b64 	%rd106, {%r66, %r71};
	setp.gt.s32 	%p14, %r45, 27;
	selp.b64 	%rd107, 0, %rd106, %p14;
	add.s64 	%rd108, %rd107, %rd105;
	mov.b64 	{%r77, %r82}, %rd108;
	mov.b32 	%r83, 8;
	// begin inline asm
	shfl.sync.down.b32 %r76, %r77, %r83, %r94, %r95;
	// end inline asm
	// begin inline asm
	shfl.sync.down.b32 %r81, %r82, %r83, %r94, %r95;
	// end inline asm
	mov.b64 	%rd109, {%r76, %r81};
	setp.gt.s32 	%p15, %r45, 23;
	selp.b64 	%rd110, 0, %rd109, %p15;
	add.s64 	%rd111, %rd110, %rd108;
	mov.b64 	{%r87, %r92}, %rd111;
	mov.b32 	%r93, 16;
	// begin inline asm
	shfl.sync.down.b32 %r86, %r87, %r93, %r94, %r95;
	// end inline asm
	// begin inline asm
	shfl.sync.down.b32 %r91, %r92, %r93, %r94, %r95;
	// end inline asm
	mov.b64 	%rd112, {%r86, %r91};
	setp.gt.s32 	%p16, %r45, 15;
	selp.b64 	%rd113, 0, %rd112, %p16;
	add.s64 	%rd280, %rd113, %rd111;
	setp.ne.s32 	%p17, %r45, 0;
	@%p17 bra 	$L__BB8_35;
	shr.u32 	%r96, %r13, 2;
	and.b32  	%r97, %r96, 248;
	mov.u32 	%r98, _ZZN3cub18CUB_300001_SM_10006detail6reduce28DeviceReduceSingleTileKernelINS2_10policy_hubIxjN4cuda3std3__44plusIxEEE10Policy1000EPxSC_iS9_xxNS7_10__identityEEEvT0_T1_T2_T3_T4_T6_E12temp_storage;
	add.s32 	%r99, %r98, %r97;
	st.shared.u64 	[%r99+16], %rd280;
$L__BB8_35:
	bar.sync 	0;
	setp.ne.s32 	%p18, %r13, 0;
	@%p18 bra 	$L__BB8_37;
	ld.shared.u64 	%rd114, [_ZZN3cub18CUB_300001_SM_10006detail6reduce28DeviceReduceSingleTileKernelINS2_10policy_hubIxjN4cuda3std3__44plusIxEEE10Policy1000EPxSC_iS9_xxNS7_10__identityEEEvT0_T1_T2_T3_T4_T6_E12temp_storage+24];
	add.s64 	%rd115, %rd114, %rd280;
	ld.shared.u64 	%rd116, [_ZZN3cub18CUB_300001_SM_10006detail6reduce28DeviceReduceSingleTileKernelINS2_10policy_hubIxjN4cuda3std3__44plusIxEEE10Policy1000EPxSC_iS9_xxNS7_10__identityEEEvT0_T1_T2_T3_T4_T6_E12temp_storage+32];
	add.s64 	%rd117, %rd115, %rd116;
	ld.shared.u64 	%rd118, [_ZZN3cub18CUB_300001_SM_10006detail6reduce28DeviceReduceSingleTileKernelINS2_10policy_hubIxjN4cuda3std3__44plusIxEEE10Policy1000EPxSC_iS9_xxNS7_10__identityEEEvT0_T1_T2_T3_T4_T6_E12temp_storage+40];
	add.s64 	%rd119, %rd117, %rd118;
	ld.shared.u64 	%rd120, [_ZZN3cub18CUB_300001_SM_10006detail6reduce28DeviceReduceSingleTileKernelINS2_10policy_hubIxjN4cuda3std3__44plusIxEEE10Policy1000EPxSC_iS9_xxNS7_10__identityEEEvT0_T1_T2_T3_T4_T6_E12temp_storage+48];
	add.s64 	%rd121, %rd119, %rd120;
	ld.shared.u64 	%rd122, [_ZZN3cub18CUB_300001_SM_10006detail6reduce28DeviceReduceSingleTileKernelINS2_10policy_hubIxjN4cuda3std3__44plusIxEEE10Policy1000EPxSC_iS9_xxNS7_10__identityEEEvT0_T1_T2_T3_T4_T6_E12temp_storage+56];
	add.s64 	%rd123, %rd121, %rd122;
	ld.shared.u64 	%rd124, [_ZZN3cub18CUB_300001_SM_10006detail6reduce28DeviceReduceSingleTileKernelINS2_10policy_hubIxjN4cuda3std3__44plusIxEEE10Policy1000EPxSC_iS9_xxNS7_10__identityEEEvT0_T1_T2_T3_T4_T6_E12temp_storage+64];
	add.s64 	%rd125, %rd123, %rd124;
	ld.shared.u64 	%rd126, [_ZZN3cub18CUB_300001_SM_10006detail6reduce28DeviceReduceSingleTileKernelINS2_10policy_hubIxjN4cuda3std3__44plusIxEEE10Policy1000EPxSC_iS9_xxNS7_10__identityEEEvT0_T1_T2_T3_T4_T6_E12temp_storage+72];
	add.s64 	%rd127, %rd125, %rd126;
	ld.shared.u64 	%rd128, [_ZZN3cub18CUB_300001_SM_10006detail6reduce28DeviceReduceSingleTileKernelINS2_10policy_hubIxjN4cuda3std3__44plusIxEEE10Policy1000EPxSC_iS9_xxNS7_10__identityEEEvT0_T1_T2_T3_T4_T6_E12temp_storage+80];
	add.s64 	%rd129, %rd127, %rd128;
	ld.shared.u64 	%rd130, [_ZZN3cub18CUB_300001_SM_10006detail6reduce28DeviceReduceSingleTileKernelINS2_10policy_hubIxjN4cuda3std3__44plusIxEEE10Policy1000EPxSC_iS9_xxNS7_10__identityEEEvT0_T1_T2_T3_T4_T6_E12temp_storage+88];
	add.s64 	%rd131, %rd129, %rd130;
	ld.shared.u64 	%rd132, [_ZZN3cub18CUB_300001_SM_10006detail6reduce28DeviceReduceSingleTileKernelINS2_10policy_hubIxjN4cuda3std3__44plusIxEEE10Policy1000EPxSC_iS9_xxNS7_10__identityEEEvT0_T1_T2_T3_T4_T6_E12temp_storage+96];
	add.s64 	%rd133, %rd131, %rd132;
	ld.shared.u64 	%rd134, [_ZZN3cub18CUB_300001_SM_10006detail6reduce28DeviceReduceSingleTileKernelINS2_10policy_hubIxjN4cuda3std3__44plusIxEEE10Policy1000EPxSC_iS9_xxNS7_10__identityEEEvT0_T1_T2_T3_T4_T6_E12temp_storage+104];
	add.s64 	%rd135, %rd133, %rd134;
	ld.shared.u64 	%rd136, [_ZZN3cub18CUB_300001_SM_10006detail6reduce28DeviceReduceSingleTileKernelINS2_10policy_hubIxjN4cuda3std3__44plusIxEEE10Policy1000EPxSC_iS9_xxNS7_10__identityEEEvT0_T1_T2_T3_T4_T6_E12temp_storage+112];
	add.s64 	%rd137, %rd135, %rd136;
	ld.shared.u64 	%rd138, [_ZZN3cub18CUB_300001_SM_10006detail6reduce28DeviceReduceSingleTileKernelINS2_10policy_hubIxjN4cuda3std3__44plusIxEEE10Policy1000EPxSC_iS9_xxNS7_10__identityEEEvT0_T1_T2_T3_T4_T6_E12temp_storage+120];
	add.s64 	%rd139, %rd137, %rd138;
	ld.shared.u64 	%rd140, [_ZZN3cub18CUB_300001_SM_10006detail6reduce28DeviceReduceSingleTileKernelINS2_10policy_hubIxjN4cuda3std3__44plusIxEEE10Policy1000EPxSC_iS9_xxNS7_10__identityEEEvT0_T1_T2_T3_T4_T6_E12temp_storage+128];
	add.s64 	%rd141, %rd139, %rd140;
	ld.shared.u64 	%rd142, [_ZZN3cub18CUB_300001_SM_10006detail6reduce28DeviceReduceSingleTileKernelINS2_10policy_hubIxjN4cuda3std3__44plusIxEEE10Policy1000EPxSC_iS9_xxNS7_10__identityEEEvT0_T1_T2_T3_T4_T6_E12temp_storage+136];
	add.s64 	%rd280, %rd141, %rd142;
$L__BB8_37:
	mov.u32 	%r223, %tid.x;
	setp.ne.s32 	%p56, %r223, 0;
	@%p56 bra 	$L__BB8_39;
	add.s64 	%rd264, %rd280, %rd36;
	st.global.u64 	[%rd1], %rd264;
$L__BB8_39:
	ret;

}
	// .globl	_ZN3cub18CUB_300001_SM_10006detail6reduce28DeviceReduceSingleTileKernelINS2_10policy_hubIxyN4cuda3std3__44plusIxEEE10Policy1000EN6thrust24THRUST_300001_SM_1000_NS10device_ptrIiEEPxyS9_xxNS7_10__identityEEEvT0_T1_T2_T3_T4_T6_
.visible .entry _ZN3cub18CUB_300001_SM_10006detail6reduce28DeviceReduceSingleTileKernelINS2_10policy_hubIxyN4cuda3std3__44plusIxEEE10Policy1000EN6thrust24THRUST_300001_SM_1000_NS10device_ptrIiEEPxyS9_xxNS7_10__identityEEEvT0_T1_T2_T3_T4_T6_(
	.param .align 8 .b8 _ZN3cub18CUB_300001_SM_10006detail6reduce28DeviceReduceSingleTileKernelINS2_10policy_hubIxyN4cuda3std3__44plusIxEEE10Policy1000EN6thrust24THRUST_300001_SM_1000_NS10device_ptrIiEEPxyS9_xxNS7_10__identityEEEvT0_T1_T2_T3_T4_T6__param_0[8],
	.param .u64 .ptr .align 1 _ZN3cub18CUB_300001_SM_10006detail6reduce28DeviceReduceSingleTileKernelINS2_10policy_hubIxyN4cuda3std3__44plusIxEEE10Policy1000EN6thrust24THRUST_300001_SM_1000_NS10device_ptrIiEEPxyS9_xxNS7_10__identityEEEvT0_T1_T2_T3_T4_T6__param_1,
	.param .u64 _ZN3cub18CUB_300001_SM_10006detail6reduce28DeviceReduceSingleTileKernelINS2_10policy_hubIxyN4cuda3std3__44plusIxEEE10Policy1000EN6thrust24THRUST_300001_SM_1000_NS10device_ptrIiEEPxyS9_xxNS7_10__identityEEEvT0_T1_T2_T3_T4_T6__param_2,
	.param .align 1 .b8 _ZN3cub18CUB_300001_SM_10006detail6reduce28DeviceReduceSingleTileKernelINS2_10policy_hubIxyN4cuda3std3__44plusIxEEE10Policy1000EN6thrust24THRUST_300001_SM_1000_NS10device_ptrIiEEPxyS9_xxNS7_10__identityEEEvT0_T1_T2_T3_T4_T6__param_3[1],
	.param .u64 _ZN3cub18CUB_300001_SM_10006detail6reduce28DeviceReduceSingleTileKernelINS2_10policy_hubIxyN4cuda3std3__44plusIxEEE10Policy1000EN6thrust24THRUST_300001_SM_1000_NS10device_ptrIiEEPxyS9_xxNS7_10__identityEEEvT0_T1_T2_T3_T4_T6__param_4,
	.param .align 1 .b8 _ZN3cub18CUB_300001_SM_10006detail6reduce28DeviceReduceSingleTileKernelINS2_10policy_hubIxyN4cuda3std3__44plusIxEEE10Policy1000EN6thrust24THRUST_300001_SM_1000_NS10device_ptrIiEEPxyS9_xxNS7_10__identityEEEvT0_T1_T2_T3_T4_T6__param_5[1]
)
.maxntid 512
.minnctapersm 1
{
	.reg .pred 	%p<67>;
	.reg .b32 	%r<246>;
	.reg .b64 	%rd<403>;
	// demoted variable
	.shared .align 8 .b8 _ZZN3cub18CUB_300001_SM_10006detail6reduce28DeviceReduceSingleTileKernelINS2_10policy_hubIxyN4cuda3std3__44plusIxEEE10Policy1000EN6thrust24THRUST_300001_SM_1000_NS10device_ptrIiEEPxyS9_xxNS7_10__identityEEEvT0_T1_T2_T3_T4_T6_E12temp_storage[152];
	ld.param.u64 	%rd57, [_ZN3cub18CUB_300001_SM_10006detail6reduce28DeviceReduceSingleTileKernelINS2_10policy_hubIxyN4cuda3std3__44plusIxEEE10Policy1000EN6thrust24THRUST_300001_SM_1000_NS10device_ptrIiEEPxyS9_xxNS7_10__identityEEEvT0_T1_T2_T3_T4_T6__param_0];
	ld.param.u64 	%rd60, [_ZN3cub18CUB_300001_SM_10006detail6reduce28DeviceReduceSingleTileKernelINS2_10policy_hubIxyN4cuda3std3__44plusIxEEE10Policy1000EN6thrust24THRUST_300001_SM_1000_NS10device_ptrIiEEPxyS9_xxNS7_10__identityEEEvT0_T1_T2_T3_T4_T6__param_1];
	ld.param.u64 	%rd58, [_ZN3cub18CUB_300001_SM_10006detail6reduce28DeviceReduceSingleTileKernelINS2_10policy_hubIxyN4cuda3std3__44plusIxEEE10Policy1000EN6thrust24THRUST_300001_SM_1000_NS10device_ptrIiEEPxyS9_xxNS7_10__identityEEEvT0_T1_T2_T3_T4_T6__param_2];
	ld.param.u64 	%rd59, [_ZN3cub18CUB_300001_SM_10006detail6reduce28DeviceReduceSingleTileKernelINS2_10policy_hubIxyN4cuda3std3__44plusIxEEE10Policy1000EN6thrust24THRUST_300001_SM_1000_NS10device_ptrIiEEPxyS9_xxNS7_10__identityEEEvT0_T1_T2_T3_T4_T6__param_4];
	cvta.to.global.u64 	%rd1, %rd60;
	setp.ne.s64 	%p1, %rd58, 0;
	@%p1 bra 	$L__BB9_3;
	mov.u32 	%r231, %tid.x;
	setp.ne.s32 	%p66, %r231, 0;
	@%p66 bra 	$L__BB9_51;
	st.global.u64 	[%rd1], %rd59;
	bra.uni 	$L__BB9_51;
$L__BB9_3:
	cvta.to.global.u64 	%rd2, %rd57;
	setp.gt.u64 	%p2, %rd58, 3583;
	@%p2 bra 	$L__BB9_28;
	cvt.u32.u64 	%r1, %rd58;
	mov.u32 	%r2, %tid.x;
	setp.ge.u32 	%p24, %r2, %r1;
	mov.b64 	%rd386, 0;
	mov.u32 	%r235, %r2;
	@%p24 bra 	$L__BB9_6;
	mul.wide.u32 	%rd207, %r2, 4;
	add.s64 	%rd208, %rd2, %rd207;
	ld.global.s32 	%rd386, [%rd208];
	add.s32 	%r235, %r2, 512;
$L__BB9_6:
	setp.ge.u32 	%p25, %r235, %r1;
	@%p25 bra 	$L__BB9_19;
	not.b32 	%r108, %r235;
	add.s32 	%r109, %r108, %r1;
	shr.u32 	%r110, %r109, 9;
	add.s32 	%r5, %r110, 1;
	and.b32  	%r6, %r5, 15;
	setp.lt.u32 	%p26, %r109, 7680;
	@%p26 bra 	$L__BB9_10;
	and.b32  	%r111, %r5, 16777200;
	neg.s32 	%r233, %r111;
	mul.wide.u32 	%rd210, %r235, 4;
	add.s64 	%rd211, %rd210, %rd2;
	add.s64 	%rd377, %rd211, 16384;
$L__BB9_9:
	.pragma "nounroll";
	ld.global.s32 	%rd212, [%rd377+-16384];
	add.s64 	%rd213, %rd386, %rd212;
	ld.global.s32 	%rd214, [%rd377+-14336];
	add.s64 	%rd215, %rd213, %rd214;
	ld.global.s32 	%rd216, [%rd377+-12288];
	add.s64 	%rd217, %rd215, %rd216;
	ld.global.s32 	%rd218, [%rd377+-10240];
	add.s64 	%rd219, %rd217, %rd218;
	ld.global.s32 	%rd220, [%rd377+-8192];
	add.s64 	%rd221, %rd219, %rd220;
	ld.global.s32 	%rd222, [%rd377+-6144];
	add.s64 	%rd223, %rd221, %rd222;
	ld.global.s32 	%rd224, [%rd377+-4096];
	add.s64 	%rd225, %rd223, %rd224;
	ld.global.s32 	%rd226, [%rd377+-2048];
	add.s64 	%rd227, %rd225, %rd226;
	ld.global.s32 	%rd228, [%rd377];
	add.s64 	%rd229, %rd227, %rd228;
	ld.global.s32 	%rd230, [%rd377+2048];
	add.s64 	%rd231, %rd229, %rd230;
	ld.global.s32 	%rd232, [%rd377+4096];
	add.s64 	%rd233, %rd231, %rd232;
	ld.global.s32 	%rd234, [%rd377+6144];
	add.s64 	%rd235, %rd233, %rd234;
	ld.global.s32 	%rd236, [%rd377+8192];
	add.s64 	%rd237, %rd235, %rd236;
	ld.global.s32 	%rd238, [%rd377+10240];
	add.s64 	%rd239, %rd237, %rd238;
	ld.global.s32 	%rd240, [%rd377+12288];
	add.s64 	%rd241, %rd239, %rd240;
	ld.global.s32 	%rd242, [%rd377+14336];
	add.s64 	%rd386, %rd241, %rd242;
	add.s32 	%r235, %r235, 8192;
	add.s32 	%r233, %r233, 16;
	add.s64 	%rd377, %rd377, 32768;
	setp.ne.s32 	%p27, %r233, 0;
	@%p27 bra 	$L__BB9_9;
$L__BB9_10:
	setp.eq.s32 	%p28, %r6, 0;
	@%p28 bra 	$L__BB9_19;
	and.b32  	%r13, %r5, 7;
	setp.lt.u32 	%p29, %r6, 8;
	@%p29 bra 	$L__BB9_13;
	mul.wide.s32 	%rd244, %r235, 4;
	add.s64 	%rd245, %rd2, %rd244;
	ld.global.s32 	%rd246, [%rd245];
	add.s64 	%rd247, %rd386, %rd246;
	ld.global.s32 	%rd248, [%rd245+2048];
	add.s64 	%rd249, %rd247, %rd248;
	ld.global.s32 	%rd250, [%rd245+4096];
	add.s64 	%rd251, %rd249, %rd250;
	ld.global.s32 	%rd252, [%rd245+6144];
	add.s64 	%rd253, %rd251, %rd252;
	ld.global.s32 	%rd254, [%rd245+8192];
	add.s64 	%rd255, %rd253, %rd254;
	ld.global.s32 	%rd256, [%rd245+10240];
	add.s64 	%rd257, %rd255, %rd256;
	ld.global.s32 	%rd258, [%rd245+12288];
	add.s64 	%rd259, %rd257, %rd258;
	ld.global.s32 	%rd260, [%rd245+14336];
	add.s64 	%rd386, %rd259, %rd260;
	add.s32 	%r235, %r235, 4096;
$L__BB9_13:
	setp.eq.s32 	%p30, %r13, 0;
	@%p30 bra 	$L__BB9_19;
	and.b32  	%r16, %r5, 3;
	setp.lt.u32 	%p31, %r13, 4;
	@%p31 bra 	$L__BB9_16;
	mul.wide.s32 	%rd262, %r235, 4;
	add.s64 	%rd263, %rd2, %rd262;
	ld.global.s32 	%rd264, [%rd263];
	add.s64 	%rd265, %rd386, %rd264;
	ld.global.s32 	%rd266, [%rd263+2048];
	add.s64 	%rd267, %rd265, %rd266;
	ld.global.s32 	%rd268, [%rd263+4096];
	add.s64 	%rd269, %rd267, %rd268;
	ld.global.s32 	%rd270, [%rd263+6144];
	add.s64 	%rd386, %rd269, %rd270;
	add.s32 	%r235, %r235, 2048;
$L__BB9_16:
	setp.eq.s32 	%p32, %r16, 0;
	@%p32 bra 	$L__BB9_19;
	neg.s32 	%r238, %r16;
$L__BB9_18:
	.pragma "nounroll";
	mul.wide.s32 	%rd271, %r235, 4;
	add.s64 	%rd272, %rd2, %rd271;
	ld.global.s32 	%rd273, [%rd272];
	add.s64 	%rd386, %rd386, %rd273;
	add.s32 	%r235, %r235, 512;
	add.s32 	%r238, %r238, 1;
	setp.ne.s32 	%p33, %r238, 0;
	@%p33 bra 	$L__BB9_18;
$L__BB9_19:
	setp.lt.u64 	%p34, %rd58, 512;
	@%p34 bra 	$L__BB9_24;
	// begin inline asm
	mov.u32 %r175, %laneid;
	// end inline asm
	mov.b64 	{%r177, %r182}, %rd386;
	mov.b32 	%r183, 1;
	mov.b32 	%r224, 31;
	mov.b32 	%r225, -1;
	// begin inline asm
	shfl.sync.down.b32 %r176, %r177, %r183, %r224, %r225;
	// end inline asm
	// begin inline asm
	shfl.sync.down.b32 %r181, %r182, %r183, %r224, %r225;
	// end inline asm
	mov.b64 	%rd332, {%r176, %r181};
	setp.gt.s32 	%p58, %r175, 30;
	selp.b64 	%rd333, 0, %rd332, %p58;
	add.s64 	%rd334, %rd333, %rd386;
	mov.b64 	{%r187, %r192}, %rd334;
	mov.b32 	%r193, 2;
	// begin inline asm
	shfl.sync.down.b32 %r186, %r187, %r193, %r224, %r225;
	// end inline asm
	// begin inline asm
	shfl.sync.down.b32 %r191, %r192, %r193, %r224, %r225;
	// end inline asm
	mov.b64 	%rd335, {%r186, %r191};
	setp.gt.s32 	%p59, %r175, 29;
	selp.b64 	%rd336, 0, %rd335, %p59;
	add.s64 	%rd337, %rd336, %rd334;
	mov.b64 	{%r197, %r202}, %rd337;
	mov.b32 	%r203, 4;
	// begin inline asm
	shfl.sync.down.b32 %r196, %r197, %r203, %r224, %r225;
	// end inline asm
	// begin inline asm
	shfl.sync.down.b32 %r201, %r202, %r203, %r224, %r225;
	// end inline asm
	mov.b64 	%rd338, {%r196, %r201};
	setp.gt.s32 	%p60, %r175, 27;
	selp.b64 	%rd339, 0, %rd338, %p60;
	add.s64 	%rd340, %rd339, %rd337;
	mov.b64 	{%r207, %r212}, %rd340;
	mov.b32 	%r213, 8;
	// begin inline asm
	shfl.sync.down.b32 %r206, %r207, %r213, %r224, %r225;
	// end inline asm
	// begin inline asm
	shfl.sync.down.b32 %r211, %r212, %r213, %r224, %r225;
	// end inline asm
	mov.b64 	%rd341, {%r206, %r211};
	setp.gt.s32 	%p61, %r175, 23;
	selp.b64 	%rd342, 0, %rd341, %p61;
	add.s64 	%rd343, %rd342, %rd340;
	mov.b64 	{%r217, %r222}, %rd343;
	mov.b32 	%r223, 16;
	// begin inline asm
	shfl.sync.down.b32 %r216, %r217, %r223, %r224, %r225;
	// end inline asm
	// begin inline asm
	shfl.sync.down.b32 %r221, %r222, %r223, %r224, %r225;
	// end inline asm
	mov.b64 	%rd344, {%r216, %r221};
	setp.gt.s32 	%p62, %r175, 15;
	selp.b64 	%rd345, 0, %rd344, %p62;
	add.s64 	%rd402, %rd345, %rd343;
	setp.ne.s32 	%p63, %r175, 0;
	@%p63 bra 	$L__BB9_22;
	shr.u32 	%r226, %r2, 2;
	and.b32  	%r227, %r226, 248;
	mov.u32 	%r228, _ZZN3cub18CUB_300001_SM_10006detail6reduce28DeviceReduceSingleTileKernelINS2_10policy_hubIxyN4cuda3std3__44plusIxEEE10Policy1000EN6thrust24THRUST_300001_SM_1000_NS10device_ptrIiEEPxyS9_xxNS7_10__identityEEEvT0_T1_T2_T3_T4_T6_E12temp_storage;
	add.s32 	%r229, %r228, %r227;
	st.shared.u64 	[%r229+16], %rd402;
$L__BB9_22:
	bar.sync 	0;
	setp.ne.s32 	%p64, %r2, 0;
	@%p64 bra 	$L__BB9_49;
	ld.shared.u64 	%rd346, [_ZZN3cub18CUB_300001_SM_10006detail6reduce28DeviceReduceSingleTileKernelINS2_10policy_hubIxyN4cuda3std3__44plusIxEEE10Policy1000EN6thrust24THRUST_300001_SM_1000_NS10device_ptrIiEEPxyS9_xxNS7_10__identityEEEvT0_T1_T2_T3_T4_T6_E12temp_storage+24];
	add.s64 	%rd347, %rd346, %rd402;
	ld.shared.u64 	%rd348, [_ZZN3cub18CUB_300001_SM_10006detail6reduce28DeviceReduceSingleTileKernelINS2_10policy_hubIxyN4cuda3std3__44plusIxEEE10Policy1000EN6thrust24THRUST_300001_SM_1000_NS10device_ptrIiEEPxyS9_xxNS7_10__identityEEEvT0_T1_T2_T3_T4_T6_E12temp_storage+32];
	add.s64 	%rd349, %rd347, %rd348;
	ld.shared.u64 	%rd350, [_ZZN3cub18CUB_300001_SM_10006detail6reduce28DeviceReduceSingleTileKernelINS2_10policy_hubIxyN4cuda3std3__44plusIxEEE10Policy1000EN6thrust24THRUST_300001_SM_1000_NS10device_ptrIiEEPxyS9_xxNS7_10__identityEEEvT0_T1_T2_T3_T4_T6_E12temp_storage+40];
	add.s64 	%rd351, %rd349, %rd350;
	ld.shared.u64 	%rd352, [_ZZN3cub18CUB_300001_SM_10006detail6reduce28DeviceReduceSingleTileKernelINS2_10policy_hubIxyN4cuda3std3__44plusIxEEE10Policy1000EN6thrust24THRUST_300001_SM_1000_NS10device_ptrIiEEPxyS9_xxNS7_10__identityEEEvT0_T1_T2_T3_T4_T6_E12temp_storage+48];
	add.s64 	%rd353, %rd351, %rd352;
	ld.shared.u64 	%rd354, [_ZZN3cub18CUB_300001_SM_10006detail6reduce28DeviceReduceSingleTileKernelINS2_10policy_hubIxyN4cuda3std3__44plusIxEEE10Policy1000EN6thrust24THRUST_300001_SM_1000_NS10device_ptrIiEEPxyS9_xxNS7_10__identityEEEvT0_T1_T2_T3_T4_T6_E12temp_storage+56];
	add.s64 	%rd355, %rd353, %rd354;
	ld.shared.u64 	%rd356, [_ZZN3cub18CUB_300001_SM_10006detail6reduce28DeviceReduceSingleTileKernelINS2_10policy_hubIxyN4cuda3std3__44plusIxEEE10Policy1000EN6thrust24THRUST_300001_SM_1000_NS10device_ptrIiEEPxyS9_xxNS7_10__identityEEEvT0_T1_T2_T3_T4_T6_E12temp_storage+64];
	add.s64 	%rd357, %rd355, %rd356;
	ld.shared.u64 	%rd358, [_ZZN3cub18CUB_300001_SM_10006detail6reduce28DeviceReduceSingleTileKernelINS2_10policy_hubIxyN4cuda3std3__44plusIxEEE10Policy1000EN6thrust24THRUST_300001_SM_1000_NS10device_ptrIiEEPxyS9_xxNS7_10__identityEEEvT0_T1_T2_T3_T4_T6_E12temp_storage+72];
	add.s64 	%rd359, %rd357, %rd358;
	ld.shared.u64 	%rd360, [_ZZN3cub18CUB_300001_SM_10006detail6reduce28DeviceReduceSingleTileKernelINS2_10policy_hubIxyN4cuda3std3__44plusIxEEE10Policy1000EN6thrust24THRUST_300001_SM_1000_NS10device_ptrIiEEPxyS9_xxNS7_10__identityEEEvT0_T1_T2_T3_T4_T6_E12temp_storage+80];
	add.s64 	%rd361, %rd359, %rd360;
	ld.shared.u64 	%rd362, [_ZZN3cub18CUB_300001_SM_10006detail6reduce28DeviceReduceSingleTileKernelINS2_10policy_hubIxyN4cuda3std3__44plusIxEEE10Policy1000EN6thrust24THRUST_300001_SM_1000_NS10device_ptrIiEEPxyS9_xxNS7_10__identityEEEvT0_T1_T2_T3_T4_T6_E12temp_storage+88];
	add.s64 	%rd363, %rd361, %rd362;
	ld.shared.u64 	%rd364, [_ZZN3cub18CUB_300001_SM_10006detail6reduce28DeviceReduceSingleTileKernelINS2_10policy_hubIxyN4cuda3std3__44plusIxEEE10Policy1000EN6thrust24THRUST_300001_SM_1000_NS10device_ptrIiEEPxyS9_xxNS7_10__identityEEEvT0_T1_T2_T3_T4_T6_E12temp_storage+96];
	add.s64 	%rd365, %rd363, %rd364;
	ld.shared.u64 	%rd366, [_ZZN3cub18CUB_300001_SM_10006detail6reduce28DeviceReduceSingleTileKernelINS2_10policy_hubIxyN4cuda3std3__44plusIxEEE10Policy1000EN6thrust24THRUST_300001_SM_1000_NS10device_ptrIiEEPxyS9_xxNS7_10__identityEEEvT0_T1_T2_T3_T4_T6_E12temp_storage+104];
	add.s64 	%rd367, %rd365, %rd366;
	ld.shared.u64 	%rd368, [_ZZN3cub18CUB_300001_SM_10006detail6reduce28DeviceReduceSingleTileKernelINS2_10policy_hubIxyN4cuda3std3__44plusIxEEE10Policy1000EN6thrust24THRUST_300001_SM_1000_NS10device_ptrIiEEPxyS9_xxNS7_10__identityEEEvT0_T1_T2_T3_T4_T6_E12temp_storage+112];
	add.s64 	%rd369, %rd367, %rd368;
	ld.shared.u64 	%rd370, [_ZZN3cub18CUB_300001_SM_10006detail6reduce28DeviceReduceSingleTileKernelINS2_10policy_hubIxyN4cuda3std3__44plusIxEEE10Policy1000EN6thrust24THRUST_300001_SM_1000_NS10device_ptrIiEEPxyS9_xxNS7_10__identityEEEvT0_T1_T2_T3_T4_T6_E12temp_storage+120];
	add.s64 	%rd371, %rd369, %rd370;
	ld.shared.u64 	%rd372, [_ZZN3cub18CUB_300001_SM_10006detail6reduce28DeviceReduceSingleTileKernelINS2_10policy_hubIxyN4cuda3std3__44plusIxEEE10Policy1000EN6thrust24THRUST_300001_SM_1000_NS10device_ptrIiEEPxyS9_xxNS7_10__identityEEEvT0_T1_T2_T3_T4_T6_E12temp_storage+128];
	add.s64 	%rd373, %rd371, %rd372;
	ld.shared.u64 	%rd374, [_ZZN3cub18CUB_300001_SM_10006detail6reduce28DeviceReduceSingleTileKernelINS2_10policy_hubIxyN4cuda3std3__44plusIxEEE10Policy1000EN6thrust24THRUST_300001_SM_1000_NS10device_ptrIiEEPxyS9_xxNS7_10__identityEEEvT0_T1_T2_T3_T4_T6_E12temp_storage+136];
	add.s64 	%rd402, %rd373, %rd374;
	bra.uni 	$L__BB9_49;
$L__BB9_24:
	// begin inline asm
	mov.u32 %r112, %laneid;
	// end inline asm
	and.b32  	%r163, %r2, 992;
	add.s32 	%r164, %r163, 32;
	setp.gt.u32 	%p35, %r164, %r1;
	not.b32 	%r165, %r163;
	add.s32 	%r166, %r1, %r165;
	selp.b32 	%r161, %r166, 31, %p35;
	mov.b64 	{%r114, %r119}, %rd386;
	mov.b32 	%r120, 1;
	mov.b32 	%r162, -1;
	// begin inline asm
	shfl.sync.down.b32 %r113, %r114, %r120, %r161, %r162;
	// end inline asm
	// begin inline asm
	shfl.sync.down.b32 %r118, %r119, %r120, %r161, %r162;
	// end inline asm
	mov.b64 	%rd274, {%r113, %r118};
	setp.lt.s32 	%p36, %r112, %r161;
	selp.b64 	%rd275, %rd274, 0, %p36;
	add.s64 	%rd276, %rd275, %rd386;
	mov.b64 	{%r124, %r129}, %rd276;
	mov.b32 	%r130, 2;
	// begin inline asm
	shfl.sync.down.b32 %r123, %r124, %r130, %r161, %r162;
	// end inline asm
	// begin inline asm
	shfl.sync.down.b32 %r128, %r129, %r130, %r161, %r162;
	// end inline asm
	mov.b64 	%rd277, {%r123, %r128};
	add.s32 	%r167, %r112, 2;
	setp.gt.s32 	%p37, %r167, %r161;
	selp.b64 	%rd278, 0, %rd277, %p37;
	add.s64 	%rd279, %rd278, %rd276;
	mov.b64 	{%r134, %r139}, %rd279;
	mov.b32 	%r140, 4;
	// begin inline asm
	shfl.sync.down.b32 %r133, %r134, %r140, %r161, %r162;
	// end inline asm
	// begin inline asm
	shfl.sync.down.b32 %r138, %r139, %r140, %r161, %r162;
	// end inline asm
	mov.b64 	%rd280, {%r133, %r138};
	add.s32 	%r168, %r112, 4;
	setp.gt.s32 	%p38, %r168, %r161;
	selp.b64 	%rd281, 0, %rd280, %p38;
	add.s64 	%rd282, %rd281, %rd279;
	mov.b64 	{%r144, %r149}, %rd282;
	mov.b32 	%r150, 8;
	// begin inline asm
	shfl.sync.down.b32 %r143, %r144, %r150, %r161, %r162;
	// end inline asm
	// begin inline asm
	shfl.sync.down.b32 %r148, %r149, %r150, %r161, %r162;
	// end inline asm
	mov.b64 	%rd283, {%r143, %r148};
	add.s32 	%r169, %r112, 8;
	setp.gt.s32 	%p39, %r169, %r161;
	selp.b64 	%rd284, 0, %rd283, %p39;
	add.s64 	%rd285, %rd284, %rd282;
	mov.b64 	{%r154, %r159}, %rd285;
	mov.b32 	%r160, 16;
	// begin inline asm
	shfl.sync.down.b32 %r153, %r154, %r160, %r161, %r162;
	// end inline asm
	// begin inline asm
	shfl.sync.down.b32 %r158, %r159, %r160, %r161, %r162;
	// end inline asm
	mov.b64 	%rd286, {%r153, %r158};
	add.s32 	%r170, %r112, 16;
	setp.gt.s32 	%p40, %r170, %r161;
	selp.b64 	%rd287, 0, %rd286, %p40;
	add.s64 	%rd402, %rd287, %rd285;
	setp.ne.s32 	%p41, %r112, 0;
	@%p41 bra 	$L__BB9_26;
	shr.u32 	%r171, %r2, 2;
	and.b32  	%r172, %r171, 248;
	mov.u32 	%r173, _ZZN3cub18CUB_300001_SM_10006detail6reduce28DeviceReduceSingleTileKernelINS2_10policy_hubIxyN4cuda3std3__44plusIxEEE10Policy1000EN6thrust24THRUST_300001_SM_1000_NS10device_ptrIiEEPxyS9_xxNS7_10__identityEEEvT0_T1_T2_T3_T4_T6_E12temp_storage;
	add.s32 	%r174, %r173, %r172;
	st.shared.u64 	[%r174+16], %rd402;
$L__BB9_26:
	bar.sync 	0;
	setp.ne.s32 	%p42, %r2, 0;
	@%p42 bra 	$L__BB9_49;
	setp.gt.u64 	%p43, %rd58, 32;
	ld.shared.u64 	%rd288, [_ZZN3cub18CUB_300001_SM_10006detail6reduce28DeviceReduceSingleTileKernelINS2_10policy_hubIxyN4cuda3std3__44plusIxEEE10Policy1000EN6thrust24THRUST_300001_SM_1000_NS10device_ptrIiEEPxyS9_xxNS7_10__identityEEEvT0_T1_T2_T3_T4_T6_E12temp_storage+24];
	selp.b64 	%rd289, %rd288, 0, %p43;
	add.s64 	%rd290, %rd289, %rd402;
	setp.gt.u64 	%p44, %rd58, 64;
	ld.shared.u64 	%rd291, [_ZZN3cub18CUB_300001_SM_10006detail6reduce28DeviceReduceSingleTileKernelINS2_10policy_hubIxyN4cuda3std3__44plusIxEEE10Policy1000EN6thrust24THRUST_300001_SM_1000_NS10device_ptrIiEEPxyS9_xxNS7_10__identityEEEvT0_T1_T2_T3_T4_T6_E12temp_storage+32];
	selp.b64 	%rd292, %rd291, 0, %p44;
	add.s64 	%rd293, %rd290, %rd292;
	setp.gt.u64 	%p45, %rd58, 96;
	ld.shared.u64 	%rd294, [_ZZN3cub18CUB_300001_SM_10006detail6reduce28DeviceReduceSingleTileKernelINS2_10policy_hubIxyN4cuda3std3__44plusIxEEE10Policy1000EN6thrust24THRUST_300001_SM_1000_NS10device_ptrIiEEPxyS9_xxNS7_10__identityEEEvT0_T1_T2_T3_T4_T6_E12temp_storage+40];
	selp.b64 	%rd295, %rd294, 0, %p45;
	add.s64 	%rd296, %rd293, %rd295;
	setp.gt.u64 	%p46, %rd58, 128;
	ld.shared.u64 	%rd297, [_ZZN3cub18CUB_300001_SM_10006detail6reduce28DeviceReduceSingleTileKernelINS2_10policy_hubIxyN4cuda3std3__44plusIxEEE10Policy1000EN6thrust24THRUST_300001_SM_1000_NS10device_ptrIiEEPxyS9_xxNS7_10__identityEEEvT0_T1_T2_T3_T4_T6_E12temp_storage+48];
	selp.b64 	%rd298, %rd297, 0, %p46;
	add.s64 	%rd299, %rd296, %rd298;
	setp.gt.u64 	%p47, %rd58, 160;
	ld.shared.u64 	%rd300, [_ZZN3cub18CUB_300001_SM_10006detail6reduce28DeviceReduceSingleTileKernelINS2_10policy_hubIxyN4cuda3std3__44plusIxEEE10Policy1000EN6thrust24THRUST_300001_SM_1000_NS10device_ptrIiEEPxyS9_xxNS7_10__identityEEEvT0_T1_T2_T3_T4_T6_E12temp_storage+56];
	selp.b64 	%rd301, %rd300, 0, %p47;
	add.s64 	%rd302, %rd299, %rd301;
	setp.gt.u64 	%p48, %rd58, 192;
	ld.shared.u64 	%rd303, [_ZZN3cub18CUB_300001_SM_10006detail6reduce28DeviceReduceSingleTileKernelINS2_10policy_hubIxyN4cuda3std3__44plusIxEEE10Policy1000EN6thrust24THRUST_300001_SM_1000_NS10device_ptrIiEEPxyS9_xxNS7_10__identityEEEvT0_T1_T2_T3_T4_T6_E12temp_storage+64];
	selp.b64 	%rd304, %rd303, 0, %p48;
	add.s64 	%rd305, %rd302, %rd304;
	setp.gt.u64 	%p49, %rd58, 224;
	ld.shared.u64 	%rd306, [_ZZN3cub18CUB_300001_SM_10006detail6reduce28DeviceReduceSingleTileKernelINS2_10policy_hubIxyN4cuda3std3__44plusIxEEE10Policy1000EN6thrust24THRUST_300001_SM_1000_NS10device_ptrIiEEPxyS9_xxNS7_10__identityEEEvT0_T1_T2_T3_T4_T6_E12temp_storage+72];
	selp.b64 	%rd307, %rd306, 0, %p49;
	add.s64 	%rd308, %rd305, %rd307;
	setp.gt.u64 	%p50, %rd58, 256;
	ld.shared.u64 	%rd309, [_ZZN3cub18CUB_300001_SM_10006detail6reduce28DeviceReduceSingleTileKernelINS2_10policy_hubIxyN4cuda3std3__44plusIxEEE10Policy1000EN6thrust24THRUST_300001_SM_1000_NS10device_ptrIiEEPxyS9_xxNS7_10__identityEEEvT0_T1_T2_T3_T4_T6_E12temp_storage+80];
	selp.b64 	%rd310, %rd309, 0, %p50;
	add.s64 	%rd311, %rd308, %rd310;
	setp.gt.u64 	%p51, %rd58, 288;
	ld.shared.u64 	%rd312, [_ZZN3cub18CUB_300001_SM_10006detail6reduce28DeviceReduceSingleTileKernelINS2_10policy_hubIxyN4cuda3std3__44plusIxEEE10Policy1000EN6thrust24THRUST_300001_SM_1000_NS10device_ptrIiEEPxyS9_xxNS7_10__identityEEEvT0_T1_T2_T3_T4_T6_E12temp_storage+88];
	selp.b64 	%rd313, %rd312, 0, %p51;
	add.s64 	%rd314, %rd311, %rd313;
	setp.gt.u64 	%p52, %rd58, 320;
	ld.shared.u64 	%rd315, [_ZZN3cub18CUB_300001_SM_10006detail6reduce28DeviceReduceSingleTileKernelINS2_10policy_hubIxyN4cuda3std3__44plusIxEEE10Policy1000EN6thrust24THRUST_300001_SM_1000_NS10device_ptrIiEEPxyS9_xxNS7_10__identityEEEvT0_T1_T2_T3_T4_T6_E12temp_storage+96];
	selp.b64 	%rd316, %rd315, 0, %p52;
	add.s64 	%rd317, %rd314, %rd316;
	setp.gt.u64 	%p53, %rd58, 352;
	ld.shared.u64 	%rd318, [_ZZN3cub18CUB_300001_SM_10006detail6reduce28DeviceReduceSingleTileKernelINS2_10policy_hubIxyN4cuda3std3__44plusIxEEE10Policy1000EN6thrust24THRUST_300001_SM_1000_NS10device_ptrIiEEPxyS9_xxNS7_10__identityEEEvT0_T1_T2_T3_T4_T6_E12temp_storage+104];
	selp.b64 	%rd319, %rd318, 0, %p53;
	add.s64 	%rd320, %rd317, %rd319;
	setp.gt.u64 	%p54, %rd58, 384;
	ld.shared.u64 	%rd321, [_ZZN3cub18CUB_300001_SM_10006detail6reduce28DeviceReduceSingleTileKernelINS2_10policy_hubIxyN4cuda3std3__44plusIxEEE10Policy1000EN6thrust24THRUST_300001_SM_1000_NS10device_ptrIiEEPxyS9_xxNS7_10__identityEEEvT0_T1_T2_T3_T4_T6_E12temp_storage+112];
	selp.b64 	%rd322, %rd321, 0, %p54;
	add.s64 	%rd323, %rd320, %rd322;
	setp.gt.u64 	%p55, %rd58, 416;
	ld.shared.u64 	%rd324, [_ZZN3cub18CUB_300001_SM_10006detail6reduce28DeviceReduceSingleTileKernelINS2_10policy_hubIxyN4cuda3std3__44plusIxEEE10Policy1000EN6thrust24THRUST_300001_SM_1000_NS10device_ptrIiEEPxyS9_xxNS7_10__identityEEEvT0_T1_T2_T3_T4_T6_E12temp_storage+120];
	selp.b64 	%rd325, %rd324, 0, %p55;
	add.s64 	%rd326, %rd323, %rd325;
	setp.gt.u64 	%p56, %rd58, 448;
	ld.shared.u64 	%rd327, [_ZZN3cub18CUB_300001_SM_10006detail6reduce28DeviceReduceSingleTileKernelINS2_10policy_hubIxyN4cuda3std3__44plusIxEEE10Policy1000EN6thrust24THRUST_300001_SM_1000_NS10device_ptrIiEEPxyS9_xxNS7_10__identityEEEvT0_T1_T2_T3_T4_T6_E12temp_storage+128];
	selp.b64 	%rd328, %rd327, 0, %p56;
	add.s64 	%rd329, %rd326, %rd328;
	setp.gt.u64 	%p57, %rd58, 480;
	ld.shared.u64 	%rd330, [_ZZN3cub18CUB_300001_SM_10006detail6reduce28DeviceReduceSingleTileKernelINS2_10policy_hubIxyN4cuda3std3__44plusIxEEE10Policy1000EN6thrust24THRUST_300001_SM_1000_NS10device_ptrIiEEPxyS9_xxNS7_10__identityEEEvT0_T1_T2_T3_T4_T6_E12temp_storage+136];
	selp.b64 	%rd331, %rd330, 0, %p57;
	add.s64 	%rd402, %rd329, %rd331;
	bra.uni 	$L__BB9_49;
$L__BB9_28:
	mov.u32 	%r24, %tid.x;
	cvt.u64.u32 	%rd25, %r24;
	mul.wide.u32 	%rd62, %r24, 4;
	add.s64 	%rd26, %rd2, %rd62;
	ld.global.s32 	%rd63, [%rd26];
	ld.global.s32 	%rd64, [%rd26+2048];
	ld.global.s32 	%rd65, [%rd26+4096];
	ld.global.s32 	%rd66, [%rd26+6144];
	ld.global.s32 	%rd67, [%rd26+8192];
	ld.global.s32 	%rd68, [%rd26+10240];
	ld.global.s32 	%rd69, [%rd26+12288];
	add.s64 	%rd70, %rd64, %rd63;
	add.s64 	%rd71, %rd70, %rd65;
	add.s64 	%rd72, %rd71, %rd66;
	add.s64 	%rd73, %rd72, %rd67;
	add.s64 	%rd74, %rd73, %rd68;
	add.s64 	%rd401, %rd74, %rd69;
	add.s64 	%rd28, %rd58, -3584;
	setp.lt.u64 	%p3, %rd28, 3584;
	mov.b64 	%rd390, 3584;
	@%p3 bra 	$L__BB9_32;
	mov.b64 	%rd390, 3584;
$L__BB9_30:
	shl.b64 	%rd76, %rd390, 2;
	add.s64 	%rd77, %rd26, %rd76;
	ld.global.s32 	%rd78, [%rd77];
	ld.global.s32 	%rd79, [%rd77+2048];
	ld.global.s32 	%rd80, [%rd77+4096];
	ld.global.s32 	%rd81, [%rd77+6144];
	ld.global.s32 	%rd82, [%rd77+8192];
	ld.global.s32 	%rd83, [%rd77+10240];
	ld.global.s32 	%rd84, [%rd77+12288];
	add.s64 	%rd85, %rd401, %rd78;
	add.s64 	%rd86, %rd85, %rd79;
	add.s64 	%rd87, %rd86, %rd80;
	add.s64 	%rd88, %rd87, %rd81;
	add.s64 	%rd89, %rd88, %rd82;
	add.s64 	%rd90, %rd89, %rd83;
	add.s64 	%rd401, %rd90, %rd84;
	sub.s64 	%rd91, %rd58, %rd390;
	setp.lt.u64 	%p4, %rd91, 3584;
	@%p4 bra 	$L__BB9_45;
	add.s64 	%rd390, %rd390, 3584;
	setp.le.u64 	%p5, %rd390, %rd28;
	@%p5 bra 	$L__BB9_30;
$L__BB9_32:
	setp.le.u64 	%p6, %rd58, %rd390;
	cvt.u32.u64 	%r42, %rd390;
	cvt.u32.u64 	%r43, %rd58;
	sub.s32 	%r44, %r43, %r42;
	setp.ge.s32 	%p7, %r24, %r44;
	or.pred  	%p8, %p6, %p7;
	@%p8 bra 	$L__BB9_45;
	not.b32 	%r47, %r24;
	add.s32 	%r48, %r47, %r43;
	sub.s32 	%r50, %r48, %r42;
	shr.u32 	%r51, %r50, 9;
	add.s32 	%r25, %r51, 1;
	and.b32  	%r26, %r25, 15;
	setp.lt.u32 	%p9, %r50, 7680;
	mov.u32 	%r242, %r24;
	@%p9 bra 	$L__BB9_36;
	and.b32  	%r52, %r25, 16777200;
	neg.s32 	%r240, %r52;
	add.s64 	%rd93, %rd390, %rd25;
	shl.b64 	%rd94, %rd93, 2;
	add.s64 	%rd95, %rd94, %rd2;
	add.s64 	%rd391, %rd95, 16384;
	mov.u32 	%r242, %r24;
$L__BB9_35:
	.pragma "nounroll";
	ld.global.s32 	%rd96, [%rd391+-16384];
	add.s64 	%rd97, %rd401, %rd96;
	ld.global.s32 	%rd98, [%rd391+-14336];
	add.s64 	%rd99, %rd97, %rd98;
	ld.global.s32 	%rd100, [%rd391+-12288];
	add.s64 	%rd101, %rd99, %rd100;
	ld.global.s32 	%rd102, [%rd391+-10240];
	add.s64 	%rd103, %rd101, %rd102;
	ld.global.s32 	%rd104, [%rd391+-8192];
	add.s64 	%rd105, %rd103, %rd104;
	ld.global.s32 	%rd106, [%rd391+-6144];
	add.s64 	%rd107, %rd105, %rd106;
	ld.global.s32 	%rd108, [%rd391+-4096];
	add.s64 	%rd109, %rd107, %rd108;
	ld.global.s32 	%rd110, [%rd391+-2048];
	add.s64 	%rd111, %rd109, %rd110;
	ld.global.s32 	%rd112, [%rd391];
	add.s64 	%rd113, %rd111, %rd112;
	ld.global.s32 	%rd114, [%rd391+2048];
	add.s64 	%rd115, %rd113, %rd114;
	ld.global.s32 	%rd116, [%rd391+4096];
	add.s64 	%rd117, %rd115, %rd116;
	ld.global.s32 	%rd118, [%rd391+6144];
	add.s64 	%rd119, %rd117, %rd118;
	ld.global.s32 	%rd120, [%rd391+8192];
	add.s64 	%rd121, %rd119, %rd120;
	ld.global.s32 	%rd122, [%rd391+10240];
	add.s64 	%rd123, %rd121, %rd122;
	ld.global.s32 	%rd124, [%rd391+12288];
	add.s64 	%rd125, %rd123, %rd124;
	ld.global.s32 	%rd126, [%rd391+14336];
	add.s64 	%rd401, %rd125, %rd126;
	add.s32 	%r242, %r242, 8192;
	add.s32 	%r240, %r240, 16;
	add.s64 	%rd391, %rd391, 32768;
	setp.ne.s32 	%p10, %r240, 0;
	@%p10 bra 	$L__BB9_35;
$L__BB9_36:
	setp.eq.s32 	%p11, %r26, 0;
	@%p11 bra 	$L__BB9_45;
	and.b32  	%r33, %r25, 7;
	setp.lt.u32 	%p12, %r26, 8;
	@%p12 bra 	$L__BB9_39;
	cvt.u64.u32 	%rd128, %r242;
	add.s64 	%rd129, %rd390, %rd128;
	shl.b64 	%rd130, %rd129, 2;
	add.s64 	%rd131, %rd2, %rd130;
	ld.global.s32 	%rd132, [%rd131];
	add.s64 	%rd133, %rd401, %rd132;
	ld.global.s32 	%rd134, [%rd131+2048];
	add.s64 	%rd135, %rd133, %rd134;
	ld.global.s32 	%rd136, [%rd131+4096];
	add.s64 	%rd137, %rd135, %rd136;
	ld.global.s32 	%rd138, [%rd131+6144];
	add.s64 	%rd139, %rd137, %rd138;
	ld.global.s32 	%rd140, [%rd131+8192];
	add.s64 	%rd141, %rd139, %rd140;
	ld.global.s32 	%rd142, [%rd131+10240];
	add.s64 	%rd143, %rd141, %rd142;
	ld.global.s32 	%rd144, [%rd131+12288];
	add.s64 	%rd145, %rd143, %rd144;
	ld.global.s32 	%rd146, [%rd131+14336];
	add.s64 	%rd401, %rd145, %rd146;
	add.s32 	%r242, %r242, 4096;
$L__BB9_39:
	setp.eq.s32 	%p13, %r33, 0;
	@%p13 bra 	$L__BB9_45;
	and.b32  	%r36, %r25, 3;
	setp.lt.u32 	%p14, %r33, 4;
	@%p14 bra 	$L__BB9_42;
	cvt.u64.u32 	%rd148, %r242;
	add.s64 	%rd149, %rd390, %rd148;
	shl.b64 	%rd150, %rd149, 2;
	add.s64 	%rd151, %rd2, %rd150;
	ld.global.s32 	%rd152, [%rd151];
	add.s64 	%rd153, %rd401, %rd152;
	ld.global.s32 	%rd154, [%rd151+2048];
	add.s64 	%rd155, %rd153, %rd154;
	ld.global.s32 	%rd156, [%rd151+4096];
	add.s64 	%rd157, %rd155, %rd156;
	ld.global.s32 	%rd158, [%rd151+6144];
	add.s64 	%rd401, %rd157, %rd158;
	add.s32 	%r242, %r242, 2048;
$L__BB9_42:
	setp.eq.s32 	%p15, %r36, 0;
	@%p15 bra 	$L__BB9_45;
	cvt.u64.u32 	%rd159, %r242;
	add.s64 	%rd160, %rd390, %rd159;
	shl.b64 	%rd161, %rd160, 2;
	add.s64 	%rd399, %rd2, %rd161;
	neg.s32 	%r245, %r36;
$L__BB9_44:
	.pragma "nounroll";
	ld.global.s32 	%rd162, [%rd399];
	add.s64 	%rd401, %rd401, %rd162;
	add.s64 	%rd399, %rd399, 2048;
	add.s32 	%r245, %r245, 1;
	setp.ne.s32 	%p16, %r245, 0;
	@%p16 bra 	$L__BB9_44;
$L__BB9_45:
	// begin inline asm
	mov.u32 %r53, %laneid;
	// end inline asm
	mov.b64 	{%r55, %r60}, %rd401;
	mov.b32 	%r61, 1;
	mov.b32 	%r102, 31;
	mov.b32 	%r103, -1;
	// begin inline asm
	shfl.sync.down.b32 %r54, %r55, %r61, %r102, %r103;
	// end inline asm
	// begin inline asm
	shfl.sync.down.b32 %r59, %r60, %r61, %r102, %r103;
	// end inline asm
	mov.b64 	%rd163, {%r54, %r59};
	setp.gt.s32 	%p17, %r53, 30;
	selp.b64 	%rd164, 0, %rd163, %p17;
	add.s64 	%rd165, %rd164, %rd401;
	mov.b64 	{%r65, %r70}, %rd165;
	mov.b32 	%r71, 2;
	// begin inline asm
	shfl.sync.down.b32 %r64, %r65, %r71, %r102, %r103;
	// end inline asm
	// begin inline asm
	shfl.sync.down.b32 %r69, %r70, %r71, %r102, %r103;
	// end inline asm
	mov.b64 	%rd166, {%r64, %r69};
	setp.gt.s32 	%p18, %r53, 29;
	selp.b64 	%rd167, 0, %rd166, %p18;
	add.s64 	%rd168, %rd167, %rd165;
	mov.b64 	{%r75, %r80}, %rd168;
	mov.b32 	%r81, 4;
	// begin inline asm
	shfl.sync.down.b32 %r74, %r75, %r81, %r102, %r103;
	// end inline asm
	// begin inline asm
	shfl.sync.down.b32 %r79, %r80, %r81, %r102, %r103;
	// end inline asm
	mov.b64 	%rd169, {%r74, %r79};
	setp.gt.s32 	%p19, %r53, 27;
	selp.b64 	%rd170, 0, %rd169, %p19;
	add.s64 	%rd171, %rd170, %rd168;
	mov.b64 	{%r85, %r90}, %rd171;
	mov.b32 	%r91, 8;
	// begin inline asm
	shfl.sync.down.b32 %r84, %r85, %r91, %r102, %r103;
	// end inline asm
	// begin inline asm
	shfl.sync.down.b32 %r89, %r90, %r91, %r102, %r103;
	// end inline asm
	mov.b64 	%rd172, {%r84, %r89};
	setp.gt.s32 	%p20, %r53, 23;
	selp.b64 	%rd173, 0, %rd172, %p20;
	add.s64 	%rd174, %rd173, %rd171;
	mov.b64 	{%r95, %r100}, %rd174;
	mov.b32 	%r101, 16;
	// begin inline asm
	shfl.sync.down.b32 %r94, %r95, %r101, %r102, %r103;
	// end inline asm
	// begin inline asm
	shfl.sync.down.b32 %r99, %r100, %r101, %r102, %r103;
	// end inline asm
	mov.b64 	%rd175, {%r94, %r99};
	setp.gt.s32 	%p21, %r53, 15;
	selp.b64 	%rd176, 0, %rd175, %p21;
	add.s64 	%rd402, %rd176, %rd174;
	setp.ne.s32 	%p22, %r53, 0;
	@%p22 bra 	$L__BB9_47;
	shr.u32 	%r104, %r24, 2;
	and.b32  	%r105, %r104, 248;
	mov.u32 	%r106, _ZZN3cub18CUB_300001_SM_10006detail6reduce28DeviceReduceSingleTileKernelINS2_10policy_hubIxyN4cuda3std3__44plusIxEEE10Policy1000EN6thrust24THRUST_300001_SM_1000_NS10device_ptrIiEEPxyS9_xxNS7_10__identityEEEvT0_T1_T2_T3_T4_T6_E12temp_storage;
	add.s32 	%r107, %r106, %r105;
	st.shared.u64 	[%r107+16], %rd402;
$L__BB9_47:
	bar.sync 	0;
	setp.ne.s32 	%p23, %r24, 0;
	@%p23 bra 	$L__BB9_49;
	ld.shared.u64 	%rd177, [_ZZN3cub18CUB_300001_SM_10006detail6reduce28DeviceReduceSingleTileKernelINS2_10policy_hubIxyN4cuda3std3__44plusIxEEE10Policy1000EN6thrust24THRUST_300001_SM_1000_NS10device_ptrIiEEPxyS9_xxNS7_10__identityEEEvT0_T1_T2_T3_T4_T6_E12temp_storage+24];
	add.s64 	%rd178, %rd177, %rd402;
	ld.shared.u64 	%rd179, [_ZZN3cub18CUB_300001_SM_10006detail6reduce28DeviceReduceSingleTileKernelINS2_10policy_hubIxyN4cuda3std3__44plusIxEEE10Policy1000EN6thrust24THRUST_300001_SM_1000_NS10device_ptrIiEEPxyS9_xxNS7_10__identityEEEvT0_T1_T2_T3_T4_T6_E12temp_storage+32];
	add.s64 	%rd180, %rd178, %rd179;
	ld.shared.u64 	%rd181, [_ZZN3cub18CUB_300001_SM_10006detail6reduce28DeviceReduceSingleTileKernelINS2_10policy_hubIxyN4cuda3std3__44plusIxEEE10Policy1000EN6thrust24THRUST_300001_SM_1000_NS10device_ptrIiEEPxyS9_xxNS7_10__identityEEEvT0_T1_T2_T3_T4_T6_E12temp_storage+40];
	add.s64 	%rd182, %rd180, %rd181;
	ld.shared.u64 	%rd183, [_ZZN3cub18CUB_300001_SM_10006detail6reduce28DeviceReduceSingleTileKernelINS2_10policy_hubIxyN4cuda3std3__44plusIxEEE10Policy1000EN6thrust24THRUST_300001_SM_1000_NS10device_ptrIiEEPxyS9_xxNS7_10__identityEEEvT0_T1_T2_T3_T4_T6_E12temp_storage+48];
	add.s64 	%rd184, %rd182, %rd183;
	ld.shared.u64 	%rd185, [_ZZN3cub18CUB_300001_SM_10006detail6reduce28DeviceReduceSingleTileKernelINS2_10policy_hubIxyN4cuda3std3__44plusIxEEE10Policy1000EN6thrust24THRUST_300001_SM_1000_NS10device_ptrIiEEPxyS9_xxNS7_10__identityEEEvT0_T1_T2_T3_T4_T6_E12temp_storage+56];
	add.s64 	%rd186, %rd184, %rd185;
	ld.shared.u64 	%rd187, [_ZZN3cub18CUB_300001_SM_10006detail6reduce28DeviceReduceSingleTileKernelINS2_10policy_hubIxyN4cuda3std3__44plusIxEEE10Policy1000EN6thrust24THRUST_300001_SM_1000_NS10device_ptrIiEEPxyS9_xxNS7_10__identityEEEvT0_T1_T2_T3_T4_T6_E12temp_storage+64];
	add.s64 	%rd188, %rd186, %rd187;
	ld.shared.u64 	%rd189, [_ZZN3cub18CUB_300001_SM_10006detail6reduce28DeviceReduceSingleTileKernelINS2_10policy_hubIxyN4cuda3std3__44plusIxEEE10Policy1000EN6thrust24THRUST_300001_SM_1000_NS10device_ptrIiEEPxyS9_xxNS7_10__identityEEEvT0_T1_T2_T3_T4_T6_E12temp_storage+72];
	add.s64 	%rd190, %rd188, %rd189;
	ld.shared.u64 	%rd191, [_ZZN3cub18CUB_300001_SM_10006detail6reduce28DeviceReduceSingleTileKernelINS2_10policy_hubIxyN4cuda3std3__44plusIxEEE10Policy1000EN6thrust24THRUST_300001_SM_1000_NS10device_ptrIiEEPxyS9_xxNS7_10__identityEEEvT0_T1_T2_T3_T4_T6_E12temp_storage+80];
	add.s64 	%rd192, %rd190, %rd191;
	ld.shared.u64 	%rd193, [_ZZN3cub18CUB_300001_SM_10006detail6reduce28DeviceReduceSingleTileKernelINS2_10policy_hubIxyN4cuda3std3__44plusIxEEE10Policy1000EN6thrust24THRUST_300001_SM_1000_NS10device_ptrIiEEPxyS9_xxNS7_10__identityEEEvT0_T1_T2_T3_T4_T6_E12temp_storage+88];
	add.s64 	%rd194, %rd192, %rd193;
	ld.shared.u64 	%rd195, [_ZZN3cub18CUB_300001_SM_10006detail6reduce28DeviceReduceSingleTileKernelINS2_10policy_hubIxyN4cuda3std3__44plusIxEEE10Policy1000EN6thrust24THRUST_300001_SM_1000_NS10device_ptrIiEEPxyS9_xxNS7_10__identityEEEvT0_T1_T2_T3_T4_T6_E12temp_storage+96];
	add.s64 	%rd196, %rd194, %rd195;
	ld.shared.u64 	%rd197, [_ZZN3cub18CUB_300001_SM_10006detail6reduce28DeviceReduceSingleTileKernelINS2_10policy_hubIxyN4cuda3std3__44plusIxEEE10Policy1000EN6thrust24THRUST_300001_SM_1000_NS10device_ptrIiEEPxyS9_xxNS7_10__identityEEEvT0_T1_T2_T3_T4_T6_E12temp_storage+104];
	add.s64 	%rd198, %rd196, %rd197;
	ld.shared.u64 	%rd199, [_ZZN3cub18CUB_300001_SM_10006detail6reduce28DeviceReduceSingleTileKernelINS2_10policy_hubIxyN4cuda3std3__44plusIxEEE10Policy1000EN6thrust24THRUST_300001_SM_1000_NS10device_ptrIiEEPxyS9_xxNS7_10__identityEEEvT0_T1_T2_T3_T4_T6_E12temp_storage+112];
	add.s64 	%rd200, %rd198, %rd199;
	ld.shared.u64 	%rd201, [_ZZN3cub18CUB_300001_SM_10006detail6reduce28DeviceReduceSingleTileKernelINS2_10policy_hubIxyN4cuda3std3__44plusIxEEE10Policy1000EN6thrust24THRUST_300001_SM_1000_NS10device_ptrIiEEPxyS9_xxNS7_10__identityEEEvT0_T1_T2_T3_T4_T6_E12temp_storage+120];
	add.s64 	%rd202, %rd200, %rd201;
	ld.shared.u64 	%rd203, [_ZZN3cub18CUB_300001_SM_10006detail6reduce28DeviceReduceSingleTileKernelINS2_10policy_hubIxyN4cuda3std3__44plusIxEEE10Policy1000EN6thrust24THRUST_300001_SM_1000_NS10device_ptrIiEEPxyS9_xxNS7_10__identityEEEvT0_T1_T2_T3_T4_T6_E12temp_storage+128];
	add.s64 	%rd204, %rd202, %rd203;
	ld.shared.u64 	%rd205, [_ZZN3cub18CUB_300001_SM_10006detail6reduce28DeviceReduceSingleTileKernelINS2_10policy_hubIxyN4cuda3std3__44plusIxEEE10Policy1000EN6thrust24THRUST_300001_SM_1000_NS10device_ptrIiEEPxyS9_xxNS7_10__identityEEEvT0_T1_T2_T3_T4_T6_E12temp_storage+136];
	add.s64 	%rd402, %rd204, %rd205;
$L__BB9_49:
	mov.u32 	%r230, %tid.x;
	setp.ne.s32 	%p65, %r230, 0;
	@%p65 bra 	$L__BB9_51;
	add.s64 	%rd375, %rd402, %rd59;
	st.global.u64 	[%rd1], %rd375;
$L__BB9_51:
	ret;

}
	// .globl	_ZN3cub18CUB_300001_SM_10006detail6reduce18DeviceReduceKernelINS2_10policy_hubIxyN4cuda3std3__44plusIxEEE10Policy1000EN6thrust24THRUST_300001_SM_1000_NS10device_ptrIiEEyS9_xNS7_10__identityEEEvT0_PT3_T1_NS0_13GridEvenShareISK_EET2_T4_
.visible .entry _ZN3cub18CUB_300001_SM_10006detail6reduce18DeviceReduceKernelINS2_10policy_hubIxyN4cuda3std3__44plusIxEEE10Policy1000EN6thrust24THRUST_300001_SM_1000_NS10device_ptrIiEEyS9_xNS7_10__identityEEEvT0_PT3_T1_NS0_13GridEvenShareISK_EET2_T4_(
	.param .align 8 .b8 _ZN3cub18CUB_300001_SM_10006detail6reduce18DeviceReduceKernelINS2_10policy_hubIxyN4cuda3std3__44plusIxEEE10Policy1000EN6thrust24THRUST_300001_SM_1000_NS10device_ptrIiEEyS9_xNS7_10__identityEEEvT0_PT3_T1_NS0_13GridEvenShareISK_EET2_T4__param_0[8],
	.param .u64 .ptr .align 1 _ZN3cub18CUB_300001_SM_10006detail6reduce18DeviceReduceKernelINS2_10policy_hubIxyN4cuda3std3__44plusIxEEE10Policy1000EN6thrust24THRUST_300001_SM_1000_NS10device_ptrIiEEyS9_xNS7_10__identityEEEvT0_PT3_T1_NS0_13GridEvenShareISK_EET2_T4__param_1,
	.param .u64 _ZN3cub18CUB_300001_SM_10006detail6reduce18DeviceReduceKernelINS2_10policy_hubIxyN4cuda3std3__44plusIxEEE10Policy1000EN6thrust24THRUST_300001_SM_1000_NS10device_ptrIiEEyS9_xNS7_10__identityEEEvT0_PT3_T1_NS0_13GridEvenShareISK_EET2_T4__param_2,
	.param .align 8 .b8 _ZN3cub18CUB_300001_SM_10006detail6reduce18DeviceReduceKernelINS2_10policy_hubIxyN4cuda3std3__44plusIxEEE10Policy1000EN6thrust24THRUST_300001_SM_1000_NS10device_ptrIiEEyS9_xNS7_10__identityEEEvT0_PT3_T1_NS0_13GridEvenShareISK_EET2_T4__param_3[72],
	.param .align 1 .b8 _ZN3cub18CUB_300001_SM_10006detail6reduce18DeviceReduceKernelINS2_10policy_hubIxyN4cuda3std3__44plusIxEEE10Policy1000EN6thrust24THRUST_300001_SM_1000_NS10device_ptrIiEEyS9_xNS7_10__identityEEEvT0_PT3_T1_NS0_13GridEvenShareISK_EET2_T4__param_4[1],
	.param .align 1 .b8 _ZN3cub18CUB_300001_SM_10006detail6reduce18DeviceReduceKernelINS2_10policy_hubIxyN4cuda3std3__44plusIxEEE10Policy1000EN6thrust24THRUST_300001_SM_1000_NS10device_ptrIiEEyS9_xNS7_10__identityEEEvT0_PT3_T1_NS0_13GridEvenShareISK_EET2_T4__param_5[1]
)
.maxntid 512
{
	.reg .pred 	%p<65>;
	.reg .b16 	%rs<4>;
	.reg .b32 	%r<280>;
	.reg .b64 	%rd<420>;
	// demoted variable
	.shared .align 8 .b8 _ZZN3cub18CUB_300001_SM_10006detail6reduce18DeviceReduceKernelINS2_10policy_hubIxyN4cuda3std3__44plusIxEEE10Policy1000EN6thrust24THRUST_300001_SM_1000_NS10device_ptrIiEEyS9_xNS7_10__identityEEEvT0_PT3_T1_NS0_13GridEvenShareISK_EET2_T4_E12temp_storage[152];
	ld.param.u64 	%rd1, [_ZN3cub18CUB_300001_SM_10006detail6reduce18DeviceReduceKernelINS2_10policy_hubIxyN4cuda3std3__44plusIxEEE10Policy1000EN6thrust24THRUST_300001_SM_1000_NS10device_ptrIiEEyS9_xNS7_10__identityEEEvT0_PT3_T1_NS0_13GridEvenShareISK_EET2_T4__param_3+32];
	ld.param.u32 	%r1, [_ZN3cub18CUB_300001_SM_10006detail6reduce18DeviceReduceKernelINS2_10policy_hubIxyN4cuda3std3__44plusIxEEE10Policy1000EN6thrust24THRUST_300001_SM_1000_NS10device_ptrIiEEyS9_xNS7_10__identityEEEvT0_PT3_T1_NS0_13GridEvenShareISK_EET2_T4__param_3+40];
	ld.param.u64 	%rd64, [_ZN3cub18CUB_300001_SM_10006detail6reduce18DeviceReduceKernelINS2_10policy_hubIxyN4cuda3std3__44plusIxEEE10Policy1000EN6thrust24THRUST_300001_SM_1000_NS10device_ptrIiEEyS9_xNS7_10__identityEEEvT0_PT3_T1_NS0_13GridEvenShareISK_EET2_T4__param_0];
	cvta.to.global.u64 	%rd2, %rd64;
	mov.u32 	%r2, %ctaid.x;
	mul.lo.s32 	%r50, %r1, 3584;
	cvt.s64.s32 	%rd3, %r50;
	mul.lo.s32 	%r51, %r2, 3584;
	cvt.u64.u32 	%rd4, %r51;
	sub.s64 	%rd5, %rd1, %rd4;
	setp.gt.u64 	%p1, %rd5, 3583;
	@%p1 bra 	$L__BB10_25;
	cvt.u32.u64 	%r136, %rd4;
	cvt.u32.u64 	%r3, %rd1;
	sub.s32 	%r4, %r3, %r136;
	mov.u32 	%r5, %tid.x;
	setp.ge.s32 	%p23, %r5, %r4;
	mov.b64 	%rd403, 0;
	mov.u32 	%r267, %r5;
	@%p23 bra 	$L__BB10_3;
	add.s32 	%r138, %r136, %r5;
	mul.wide.u32 	%rd214, %r138, 4;
	add.s64 	%rd215, %rd2, %rd214;
	ld.global.s32 	%rd403, [%rd215];
	add.s32 	%r267, %r5, 512;
$L__BB10_3:
	setp.ge.s32 	%p24, %r267, %r4;
	@%p24 bra 	$L__BB10_16;
	not.b32 	%r140, %r267;
	add.s32 	%r141, %r140, %r3;
	sub.s32 	%r142, %r141, %r136;
	shr.u32 	%r143, %r142, 9;
	add.s32 	%r8, %r143, 1;
	and.b32  	%r9, %r8, 15;
	setp.lt.u32 	%p25, %r142, 7680;
	@%p25 bra 	$L__BB10_7;
	and.b32  	%r144, %r8, 16777200;
	neg.s32 	%r265, %r144;
	mul.wide.u32 	%rd217, %r2, 14336;
	mul.wide.u32 	%rd218, %r267, 4;
	add.s64 	%rd219, %rd217, %rd218;
	add.s64 	%rd220, %rd219, %rd2;
	add.s64 	%rd394, %rd220, 16384;
$L__BB10_6:
	.pragma "nounroll";
	ld.global.s32 	%rd221, [%rd394+-16384];
	add.s64 	%rd222, %rd403, %rd221;
	ld.global.s32 	%rd223, [%rd394+-14336];
	add.s64 	%rd224, %rd222, %rd223;
	ld.global.s32 	%rd225, [%rd394+-12288];
	add.s64 	%rd226, %rd224, %rd225;
	ld.global.s32 	%rd227, [%rd394+-10240];
	add.s64 	%rd228, %rd226, %rd227;
	ld.global.s32 	%rd229, [%rd394+-8192];
	add.s64 	%rd230, %rd228, %rd229;
	ld.global.s32 	%rd231, [%rd394+-6144];
	add.s64 	%rd232, %rd230, %rd231;
	ld.global.s32 	%rd233, [%rd394+-4096];
	add.s64 	%rd234, %rd232, %rd233;
	ld.global.s32 	%rd235, [%rd394+-2048];
	add.s64 	%rd236, %rd234, %rd235;
	ld.global.s32 	%rd237, [%rd394];
	add.s64 	%rd238, %rd236, %rd237;
	ld.global.s32 	%rd239, [%rd394+2048];
	add.s64 	%rd240, %rd238, %rd239;
	ld.global.s32 	%rd241, [%rd394+4096];
	add.s64 	%rd242, %rd240, %rd241;
	ld.global.s32 	%rd243, [%rd394+6144];
	add.s64 	%rd244, %rd242, %rd243;
	ld.global.s32 	%rd245, [%rd394+8192];
	add.s64 	%rd246, %rd244, %rd245;
	ld.global.s32 	%rd247, [%rd394+10240];
	add.s64 	%rd248, %rd246, %rd247;
	ld.global.s32 	%rd249, [%rd394+12288];
	add.s64 	%rd250, %rd248, %rd249;
	ld.global.s32 	%rd251, [%rd394+14336];
	add.s64 	%rd403, %rd250, %rd251;
	add.s32 	%r267, %r267, 8192;
	add.s32 	%r265, %r265, 16;
	add.s64 	%rd394, %rd394, 32768;
	setp.ne.s32 	%p26, %r265, 0;
	@%p26 bra 	$L__BB10_6;
$L__BB10_7:
	setp.eq.s32 	%p27, %r9, 0;
	@%p27 bra 	$L__BB10_16;
	and.b32  	%r16, %r8, 7;
	setp.lt.u32 	%p28, %r9, 8;
	@%p28 bra 	$L__BB10_10;
	cvt.s64.s32 	%rd253, %r267;
	add.s64 	%rd254, %rd253, %rd4;
	shl.b64 	%rd255, %rd254, 2;
	add.s64 	%rd256, %rd2, %rd255;
	ld.global.s32 	%rd257, [%rd256];
	add.s64 	%rd258, %rd403, %rd257;
	ld.global.s32 	%rd259, [%rd256+2048];
	add.s64 	%rd260, %rd258, %rd259;
	ld.global.s32 	%rd261, [%rd256+4096];
	add.s64 	%rd262, %rd260, %rd261;
	ld.global.s32 	%rd263, [%rd256+6144];
	add.s64 	%rd264, %rd262, %rd263;
	ld.global.s32 	%rd265, [%rd256+8192];
	add.s64 	%rd266, %rd264, %rd265;
	ld.global.s32 	%rd267, [%rd256+10240];
	add.s64 	%rd268, %rd266, %rd267;
	ld.global.s32 	%rd269, [%rd256+12288];
	add.s64 	%rd270, %rd268, %rd269;
	ld.global.s32 	%rd271, [%rd256+14336];
	add.s64 	%rd403, %rd270, %rd271;
	add.s32 	%r267, %r267, 4096;
$L__BB10_10:
	setp.eq.s32 	%p29, %r16, 0;
	@%p29 bra 	$L__BB10_16;
	and.b32  	%r19, %r8, 3;
	setp.lt.u32 	%p30, %r16, 4;
	@%p30 bra 	$L__BB10_13;
	cvt.s64.s32 	%rd273, %r267;
	add.s64 	%rd274, %rd273, %rd4;
	shl.b64 	%rd275, %rd274, 2;
	add.s64 	%rd276, %rd2, %rd275;
	ld.global.s32 	%rd277, [%rd276];
	add.s64 	%rd278, %rd403, %rd277;
	ld.global.s32 	%rd279, [%rd276+2048];
	add.s64 	%rd280, %rd278, %rd279;
	ld.global.s32 	%rd281, [%rd276+4096];
	add.s64 	%rd282, %rd280, %rd281;
	ld.global.s32 	%rd283, [%rd276+6144];
	add.s64 	%rd403, %rd282, %rd283;
	add.s32 	%r267, %r267, 2048;
$L__BB10_13:
	setp.eq.s32 	%p31, %r19, 0;
	@%p31 bra 	$L__BB10_16;
	mul.wide.u32 	%rd284, %r2, 14336;
	add.s64 	%rd21, %rd2, %rd284;
	neg.s32 	%r270, %r19;
$L__BB10_15:
	.pragma "nounroll";
	mul.wide.s32 	%rd285, %r267, 4;
	add.s64 	%rd286, %rd21, %rd285;
	ld.global.s32 	%rd287, [%rd286];
	add.s64 	%rd403, %rd403, %rd287;
	add.s32 	%r267, %r267, 512;
	add.s32 	%r270, %r270, 1;
	setp.ne.s32 	%p32, %r270, 0;
	@%p32 bra 	$L__BB10_15;
$L__BB10_16:
	setp.lt.s32 	%p33, %r4, 512;
	@%p33 bra 	$L__BB10_21;
	// begin inline asm
	mov.u32 %r208, %laneid;
	// end inline asm
	mov.b64 	{%r210, %r215}, %rd403;
	mov.b32 	%r216, 1;
	mov.b32 	%r257, 31;
	mov.b32 	%r258, -1;
	// begin inline asm
	shfl.sync.down.b32 %r209, %r210, %r216, %r257, %r258;
	// end inline asm
	// begin inline asm
	shfl.sync.down.b32 %r214, %r215, %r216, %r257, %r258;
	// end inline asm
	mov.b64 	%rd346, {%r209, %r214};
	setp.gt.s32 	%p57, %r208, 30;
	selp.b64 	%rd347, 0, %rd346, %p57;
	add.s64 	%rd348, %rd347, %rd403;
	mov.b64 	{%r220, %r225}, %rd348;
	mov.b32 	%r226, 2;
	// begin inline asm
	shfl.sync.down.b32 %r219, %r220, %r226, %r257, %r258;
	// end inline asm
	// begin inline asm
	shfl.sync.down.b32 %r224, %r225, %r226, %r257, %r258;
	// end inline asm
	mov.b64 	%rd349, {%r219, %r224};
	setp.gt.s32 	%p58, %r208, 29;
	selp.b64 	%rd350, 0, %rd349, %p58;
	add.s64 	%rd351, %rd350, %rd348;
	mov.b64 	{%r230, %r235}, %rd351;
	mov.b32 	%r236, 4;
	// begin inline asm
	shfl.sync.down.b32 %r229, %r230, %r236, %r257, %r258;
	// end inline asm
	// begin inline asm
	shfl.sync.down.b32 %r234, %r235, %r236, %r257, %r258;
	// end inline asm
	mov.b64 	%rd352, {%r229, %r234};
	setp.gt.s32 	%p59, %r208, 27;
	selp.b64 	%rd353, 0, %rd352, %p59;
	add.s64 	%rd354, %rd353, %rd351;
	mov.b64 	{%r240, %r245}, %rd354;
	mov.b32 	%r246, 8;
	// begin inline asm
	shfl.sync.down.b32 %r239, %r240, %r246, %r257, %r258;
	// end inline asm
	// begin inline asm
	shfl.sync.down.b32 %r244, %r245, %r246, %r257, %r258;
	// end inline asm
	mov.b64 	%rd355, {%r239, %r244};
	setp.gt.s32 	%p60, %r208, 23;
	selp.b64 	%rd356, 0, %rd355, %p60;
	add.s64 	%rd357, %rd356, %rd354;
	mov.b64 	{%r250, %r255}, %rd357;
	mov.b32 	%r256, 16;
	// begin inline asm
	shfl.sync.down.b32 %r249, %r250, %r256, %r257, %r258;
	// end inline asm
	// begin inline asm
	shfl.sync.down.b32 %r254, %r255, %r256, %r257, %r258;
	// end inline asm
	mov.b64 	%rd358, {%r249, %r254};
	setp.gt.s32 	%p61, %r208, 15;
	selp.b64 	%rd359, 0, %rd358, %p61;
	add.s64 	%rd419, %rd359, %rd357;
	setp.ne.s32 	%p62, %r208, 0;
	@%p62 bra 	$L__BB10_19;
	shr.u32 	%r259, %r5, 2;
	and.b32  	%r260, %r259, 248;
	mov.u32 	%r261, _ZZN3cub18CUB_300001_SM_10006detail6reduce18DeviceReduceKernelINS2_10policy_hubIxyN4cuda3std3__44plusIxEEE10Policy1000EN6thrust24THRUST_300001_SM_1000_NS10device_ptrIiEEyS9_xNS7_10__identityEEEvT0_PT3_T1_NS0_13GridEvenShareISK_EET2_T4_E12temp_storage;
	add.s32 	%r262, %r261, %r260;
	st.shared.u64 	[%r262+16], %rd419;
$L__BB10_19:
	bar.sync 	0;
	setp.ne.s32 	%p63, %r5, 0;
	@%p63 bra 	$L__BB10_46;
	ld.shared.u64 	%rd360, [_ZZN3cub18CUB_300001_SM_10006detail6reduce18DeviceReduceKernelINS2_10policy_hubIxyN4cuda3std3__44plusIxEEE10Policy1000EN6thrust24THRUST_300001_SM_1000_NS10device_ptrIiEEyS9_xNS7_10__identityEEEvT0_PT3_T1_NS0_13GridEvenShareISK_EET2_T4_E12temp_storage+24];
	add.s64 	%rd361, %rd360, %rd419;
	ld.shared.u64 	%rd362, [_ZZN3cub18CUB_300001_SM_10006detail6reduce18DeviceReduceKernelINS2_10policy_hubIxyN4cuda3std3__44plusIxEEE10Policy1000EN6thrust24THRUST_300001_SM_1000_NS10device_ptrIiEEyS9_xNS7_10__identityEEEvT0_PT3_T1_NS0_13GridEvenShareISK_EET2_T4_E12temp_storage+32];
	add.s64 	%rd363, %rd361, %rd362;
	ld.shared.u64 	%rd364, [_ZZN3cub18CUB_300001_SM_10006detail6reduce18DeviceReduceKernelINS2_10policy_hubIxyN4cuda3std3__44plusIxEEE10Policy1000EN6thrust24THRUST_300001_SM_1000_NS10device_ptrIiEEyS9_xNS7_10__identityEEEvT0_PT3_T1_NS0_13GridEvenShareISK_EET2_T4_E12temp_storage+40];
	add.s64 	%rd365, %rd363, %rd364;
	ld.shared.u64 	%rd366, [_ZZN3cub18CUB_300001_SM_10006detail6reduce18DeviceReduceKernelINS2_10policy_hubIxyN4cuda3std3__44plusIxEEE10Policy1000EN6thrust24THRUST_300001_SM_1000_NS10device_ptrIiEEyS9_xNS7_10__identityEEEvT0_PT3_T1_NS0_13GridEvenShareISK_EET2_T4_E12temp_storage+48];
	add.s64 	%rd367, %rd365, %rd366;
	ld.shared.u64 	%rd368, [_ZZN3cub18CUB_300001_SM_10006detail6reduce18DeviceReduceKernelINS2_10policy_hubIxyN4cuda3std3__44plusIxEEE10Policy1000EN6thrust24THRUST_300001_SM_1000_NS10device_ptrIiEEyS9_xNS7_10__identityEEEvT0_PT3_T1_NS0_13GridEvenShareISK_EET2_T4_E12temp_storage+56];
	add.s64 	%rd369, %rd367, %rd368;
	ld.shared.u64 	%rd370, [_ZZN3cub18CUB_300001_SM_10006detail6reduce18DeviceReduceKernelINS2_10policy_hubIxyN4cuda3std3__44plusIxEEE10Policy1000EN6thrust24THRUST_300001_SM_1000_NS10device_ptrIiEEyS9_xNS7_10__identityEEEvT0_PT3_T1_NS0_13GridEvenShareISK_EET2_T4_E12temp_storage+64];
	add.s64 	%rd371, %rd369, %rd370;
	ld.shared.u64 	%rd372, [_ZZN3cub18CUB_300001_SM_10006detail6reduce18DeviceReduceKernelINS2_10policy_hubIxyN4cuda3std3__44plusIxEEE10Policy1000EN6thrust24THRUST_300001_SM_1000_NS10device_ptrIiEEyS9_xNS7_10__identityEEEvT0_PT3_T1_NS0_13GridEvenShareISK_EET2_T4_E12temp_storage+72];
	add.s64 	%rd373, %rd371, %rd372;
	ld.shared.u64 	%rd374, [_ZZN3cub18CUB_300001_SM_10006detail6reduce18DeviceReduceKernelINS2_10policy_hubIxyN4cuda3std3__44plusIxEEE10Policy1000EN6thrust24THRUST_300001_SM_1000_NS10device_ptrIiEEyS9_xNS7_10__identityEEEvT0_PT3_T1_NS0_13GridEvenShareISK_EET2_T4_E12temp_storage+80];
	add.s64 	%rd375, %rd373, %rd374;
	ld.shared.u64 	%rd376, [_ZZN3cub18CUB_300001_SM_10006detail6reduce18DeviceReduceKernelINS2_10policy_hubIxyN4cuda3std3__44plusIxEEE10Policy1000EN6thrust24THRUST_300001_SM_1000_NS10device_ptrIiEEyS9_xNS7_10__identityEEEvT0_PT3_T1_NS0_13GridEvenShareISK_EET2_T4_E12temp_storage+88];
	add.s64 	%rd377, %rd375, %rd376;
	ld.shared.u64 	%rd378, [_ZZN3cub18CUB_300001_SM_10006detail6reduce18DeviceReduceKernelINS2_10policy_hubIxyN4cuda3std3__44plusIxEEE10Policy1000EN6thrust24THRUST_300001_SM_1000_NS10device_ptrIiEEyS9_xNS7_10__identityEEEvT0_PT3_T1_NS0_13GridEvenShareISK_EET2_T4_E12temp_storage+96];
	add.s64 	%rd379, %rd377, %rd378;
	ld.shared.u64 	%rd380, [_ZZN3cub18CUB_300001_SM_10006detail6reduce18DeviceReduceKernelINS2_10policy_hubIxyN4cuda3std3__44plusIxEEE10Policy1000EN6thrust24THRUST_300001_SM_1000_NS10device_ptrIiEEyS9_xNS7_10__identityEEEvT0_PT3_T1_NS0_13GridEvenShareISK_EET2_T4_E12temp_storage+104];
	add.s64 	%rd381, %rd379, %rd380;
	ld.shared.u64 	%rd382, [_ZZN3cub18CUB_300001_SM_10006detail6reduce18DeviceReduceKernelINS2_10policy_hubIxyN4cuda3std3__44plusIxEEE10Policy1000EN6thrust24THRUST_300001_SM_1000_NS10device_ptrIiEEyS9_xNS7_10__identityEEEvT0_PT3_T1_NS0_13GridEvenShareISK_EET2_T4_E12temp_storage+112];
	add.s64 	%rd383, %rd381, %rd382;
	ld.shared.u64 	%rd384, [_ZZN3cub18CUB_300001_SM_10006detail6reduce18DeviceReduceKernelINS2_10policy_hubIxyN4cuda3std3__44plusIxEEE10Policy1000EN6thrust24THRUST_300001_SM_1000_NS10device_ptrIiEEyS9_xNS7_10__identityEEEvT0_PT3_T1_NS0_13GridEvenShareISK_EET2_T4_E12temp_storage+120];
	add.s64 	%rd385, %rd383, %rd384;
	ld.shared.u64 	%rd386, [_ZZN3cub18CUB_300001_SM_10006detail6reduce18DeviceReduceKernelINS2_10policy_hubIxyN4cuda3std3__44plusIxEEE10Policy1000EN6thrust24THRUST_300001_SM_1000_NS10device_ptrIiEEyS9_xNS7_10__identityEEEvT0_PT3_T1_NS0_13GridEvenShareISK_EET2_T4_E12temp_storage+128];
	add.s64 	%rd387, %rd385, %rd386;
	ld.shared.u64 	%rd388, [_ZZN3cub18CUB_300001_SM_10006detail6reduce18DeviceReduceKernelINS2_10policy_hubIxyN4cuda3std3__44plusIxEEE10Policy1000EN6thrust24THRUST_300001_SM_1000_NS10device_ptrIiEEyS9_xNS7_10__identityEEEvT0_PT3_T1_NS0_13GridEvenShareISK_EET2_T4_E12temp_storage+136];
	add.s64 	%rd419, %rd387, %rd388;
	bra.uni 	$L__BB10_46;
$L__BB10_21:
	// begin inline asm
	mov.u32 %r145, %laneid;
	// end inline asm
	and.b32  	%r196, %r5, 992;
	add.s32 	%r197, %r196, 32;
	setp.gt.s32 	%p34, %r197, %r4;
	not.b32 	%r198, %r196;
	add.s32 	%r199, %r4, %r198;
	selp.b32 	%r194, %r199, 31, %p34;
	mov.b64 	{%r147, %r152}, %rd403;
	mov.b32 	%r153, 1;
	mov.b32 	%r195, -1;
	// begin inline asm
	shfl.sync.down.b32 %r146, %r147, %r153, %r194, %r195;
	// end inline asm
	// begin inline asm
	shfl.sync.down.b32 %r151, %r152, %r153, %r194, %r195;
	// end inline asm
	mov.b64 	%rd288, {%r146, %r151};
	setp.lt.s32 	%p35, %r145, %r194;
	selp.b64 	%rd289, %rd288, 0, %p35;
	add.s64 	%rd290, %rd289, %rd403;
	mov.b64 	{%r157, %r162}, %rd290;
	mov.b32 	%r163, 2;
	// begin inline asm
	shfl.sync.down.b32 %r156, %r157, %r163, %r194, %r195;
	// end inline asm
	// begin inline asm
	shfl.sync.down.b32 %r161, %r162, %r163, %r194, %r195;
	// end inline asm
	mov.b64 	%rd291, {%r156, %r161};
	add.s32 	%r200, %r145, 2;
	setp.gt.s32 	%p36, %r200, %r194;
	selp.b64 	%rd292, 0, %rd291, %p36;
	add.s64 	%rd293, %rd292, %rd290;
	mov.b64 	{%r167, %r172}, %rd293;
	mov.b32 	%r173, 4;
	// begin inline asm
	shfl.sync.down.b32 %r166, %r167, %r173, %r194, %r195;
	// end inline asm
	// begin inline asm
	shfl.sync.down.b32 %r171, %r172, %r173, %r194, %r195;
	// end inline asm
	mov.b64 	%rd294, {%r166, %r171};
	add.s32 	%r201, %r145, 4;
	setp.gt.s32 	%p37, %r201, %r194;
	selp.b64 	%rd295, 0, %rd294, %p37;
	add.s64 	%rd296, %rd295, %rd293;
	mov.b64 	{%r177, %r182}, %rd296;
	mov.b32 	%r183, 8;
	// begin inline asm
	shfl.sync.down.b32 %r176, %r177, %r183, %r194, %r195;
	// end inline asm
	// begin inline asm
	shfl.sync.down.b32 %r181, %r182, %r183, %r194, %r195;
	// end inline asm
	mov.b64 	%rd297, {%r176, %r181};
	add.s32 	%r202, %r145, 8;
	setp.gt.s32 	%p38, %r202, %r194;
	selp.b64 	%rd298, 0, %rd297, %p38;
	add.s64 	%rd299, %rd298, %rd296;
	mov.b64 	{%r187, %r192}, %rd299;
	mov.b32 	%r193, 16;
	// begin inline asm
	shfl.sync.down.b32 %r186, %r187, %r193, %r194, %r195;
	// end inline asm
	// begin inline asm
	shfl.sync.down.b32 %r191, %r192, %r193, %r194, %r195;
	// end inline asm
	mov.b64 	%rd300, {%r186, %r191};
	add.s32 	%r203, %r145, 16;
	setp.gt.s32 	%p39, %r203, %r194;
	selp.b64 	%rd301, 0, %rd300, %p39;
	add.s64 	%rd419, %rd301, %rd299;
	setp.ne.s32 	%p40, %r145, 0;
	@%p40 bra 	$L__BB10_23;
	shr.u32 	%r204, %r5, 2;
	and.b32  	%r205, %r204, 248;
	mov.u32 	%r206, _ZZN3cub18CUB_300001_SM_10006detail6reduce18DeviceReduceKernelINS2_10policy_hubIxyN4cuda3std3__44plusIxEEE10Policy1000EN6thrust24THRUST_300001_SM_1000_NS10device_ptrIiEEyS9_xNS7_10__identityEEEvT0_PT3_T1_NS0_13GridEvenShareISK_EET2_T4_E12temp_storage;
	add.s32 	%r207, %r206, %r205;
	st.shared.u64 	[%r207+16], %rd419;
$L__BB10_23:
	bar.sync 	0;
	setp.ne.s32 	%p41, %r5, 0;
	@%p41 bra 	$L__BB10_46;
	setp.gt.s32 	%p42, %r4, 32;
	ld.shared.u64 	%rd302, [_ZZN3cub18CUB_300001_SM_10006detail6reduce18DeviceReduceKernelINS2_10policy_hubIxyN4cuda3std3__44plusIxEEE10Policy1000EN6thrust24THRUST_300001_SM_1000_NS10device_ptrIiEEyS9_xNS7_10__identityEEEvT0_PT3_T1_NS0_13GridEvenShareISK_EET2_T4_E12temp_storage+24];
	selp.b64 	%rd303, %rd302, 0, %p42;
	add.s64 	%rd304, %rd303, %rd419;
	setp.gt.s32 	%p43, %r4, 64;
	ld.shared.u64 	%rd305, [_ZZN3cub18CUB_300001_SM_10006detail6reduce18DeviceReduceKernelINS2_10policy_hubIxyN4cuda3std3__44plusIxEEE10Policy1000EN6thrust24THRUST_300001_SM_1000_NS10device_ptrIiEEyS9_xNS7_10__identityEEEvT0_PT3_T1_NS0_13GridEvenShareISK_EET2_T4_E12temp_storage+32];
	selp.b64 	%rd306, %rd305, 0, %p43;
	add.s64 	%rd307, %rd304, %rd306;
	setp.gt.s32 	%p44, %r4, 96;
	ld.shared.u64 	%rd308, [_ZZN3cub18CUB_300001_SM_10006detail6reduce18DeviceReduceKernelINS2_10policy_hubIxyN4cuda3std3__44plusIxEEE10Policy1000EN6thrust24THRUST_300001_SM_1000_NS10device_ptrIiEEyS9_xNS7_10__identityEEEvT0_PT3_T1_NS0_13GridEvenShareISK_EET2_T4_E12temp_storage+40];
	selp.b64 	%rd309, %rd308, 0, %p44;
	add.s64 	%rd310, %rd307, %rd309;
	setp.gt.s32 	%p45, %r4, 128;
	ld.shared.u64 	%rd311, [_ZZN3cub18CUB_300001_SM_10006detail6reduce18DeviceReduceKernelINS2_10policy_hubIxyN4cuda3std3__44plusIxEEE10Policy1000EN6thrust24THRUST_300001_SM_1000_NS10device_ptrIiEEyS9_xNS7_10__identityEEEvT0_PT3_T1_NS0_13GridEvenShareISK_EET2_T4_E12temp_storage+48];
	selp.b64 	%rd312, %rd311, 0, %p45;
	add.s64 	%rd313, %rd310, %rd312;
	setp.gt.s32 	%p46, %r4, 160;
	ld.shared.u64 	%rd314, [_ZZN3cub18CUB_300001_SM_10006detail6reduce18DeviceReduceKernelINS2_10policy_hubIxyN4cuda3std3__44plusIxEEE10Policy1000EN6thrust24THRUST_300001_SM_1000_NS10device_ptrIiEEyS9_xNS7_10__identityEEEvT0_PT3_T1_NS0_13GridEvenShareISK_EET2_T4_E12temp_storage+56];
	selp.b64 	%rd315, %rd314, 0, %p46;
	add.s64 	%rd316, %rd313, %rd315;
	setp.gt.s32 	%p47, %r4, 192;
	ld.shared.u64 	%rd317, [_ZZN3cub18CUB_300001_SM_10006detail6reduce18DeviceReduceKernelINS2_10policy_hubIxyN4cuda3std3__44plusIxEEE10Policy1000EN6thrust24THRUST_300001_SM_1000_NS10device_ptrIiEEyS9_xNS7_10__identityEEEvT0_PT3_T1_NS0_13GridEvenShareISK_EET2_T4_E12temp_storage+64];
	selp.b64 	%rd318, %rd317, 0, %p47;
	add.s64 	%rd319, %rd316, %rd318;
	setp.gt.s32 	%p48, %r4, 224;
	ld.shared.u64 	%rd320, [_ZZN3cub18CUB_300001_SM_10006detail6reduce18DeviceReduceKernelINS2_10policy_hubIxyN4cuda3std3__44plusIxEEE10Policy1000EN6thrust24THRUST_300001_SM_1000_NS10device_ptrIiEEyS9_xNS7_10__identityEEEvT0_PT3_T1_NS0_13GridEvenShareISK_EET2_T4_E12temp_storage+72];
	selp.b64 	%rd321, %rd320, 0, %p48;
	add.s64 	%rd322, %rd319, %rd321;
	setp.gt.s32 	%p49, %r4, 256;
	ld.shared.u64 	%rd323, [_ZZN3cub18CUB_300001_SM_10006detail6reduce18DeviceReduceKernelINS2_10policy_hubIxyN4cuda3std3__44plusIxEEE10Policy1000EN6thrust24THRUST_300001_SM_1000_NS10device_ptrIiEEyS9_xNS7_10__identityEEEvT0_PT3_T1_NS0_13GridEvenShareISK_EET2_T4_E12temp_storage+80];
	selp.b64 	%rd324, %rd323, 0, %p49;
	add.s64 	%rd325, %rd322, %rd324;
	setp.gt.s32 	%p50, %r4, 288;
	ld.shared.u64 	%rd326, [_ZZN3cub18CUB_300001_SM_10006detail6reduce18DeviceReduceKernelINS2_10policy_hubIxyN4cuda3std3__44plusIxEEE10Policy1000EN6thrust24THRUST_300001_SM_1000_NS10device_ptrIiEEyS9_xNS7_10__identityEEEvT0_PT3_T1_NS0_13GridEvenShareISK_EET2_T4_E12temp_storage+88];
	selp.b64 	%rd327, %rd326, 0, %p50;
	add.s64 	%rd328, %rd325, %rd327;
	setp.gt.s32 	%p51, %r4, 320;
	ld.shared.u64 	%rd329, [_ZZN3cub18CUB_300001_SM_10006detail6reduce18DeviceReduceKernelINS2_10policy_hubIxyN4cuda3std3__44plusIxEEE10Policy1000EN6thrust24THRUST_300001_SM_1000_NS10device_ptrIiEEyS9_xNS7_10__identityEEEvT0_PT3_T1_NS0_13GridEvenShareISK_EET2_T4_E12temp_storage+96];
	selp.b64 	%rd330, %rd329, 0, %p51;
	add.s64 	%rd331, %rd328, %rd330;
	setp.gt.s32 	%p52, %r4, 352;
	ld.shared.u64 	%rd332, [_ZZN3cub18CUB_300001_SM_10006detail6reduce18DeviceReduceKernelINS2_10policy_hubIxyN4cuda3std3__44plusIxEEE10Policy1000EN6thrust24THRUST_300001_SM_1000_NS10device_ptrIiEEyS9_xNS7_10__identityEEEvT0_PT3_T1_NS0_13GridEvenShareISK_EET2_T4_E12temp_storage+104];
	selp.b64 	%rd333, %rd332, 0, %p52;
	add.s64 	%rd334, %rd331, %rd333;
	setp.gt.s32 	%p53, %r4, 384;
	ld.shared.u64 	%rd335, [_ZZN3cub18CUB_300001_SM_10006detail6reduce18DeviceReduceKernelINS2_10policy_hubIxyN4cuda3std3__44plusIxEEE10Policy1000EN6thrust24THRUST_300001_SM_1000_NS10device_ptrIiEEyS9_xNS7_10__identityEEEvT0_PT3_T1_NS0_13GridEvenShareISK_EET2_T4_E12temp_storage+112];
	selp.b64 	%rd336, %rd335, 0, %p53;
	add.s64 	%rd337, %rd334, %rd336;
	setp.gt.s32 	%p54, %r4, 416;
	ld.shared.u64 	%rd338, [_ZZN3cub18CUB_300001_SM_10006detail6reduce18DeviceReduceKernelINS2_10policy_hubIxyN4cuda3std3__44plusIxEEE10Policy1000EN6thrust24THRUST_300001_SM_1000_NS10device_ptrIiEEyS9_xNS7_10__identityEEEvT0_PT3_T1_NS0_13GridEvenShareISK_EET2_T4_E12temp_storage+120];
	selp.b64 	%rd339, %rd338, 0, %p54;
	add.s64 	%rd340, %rd337, %rd339;
	setp.gt.s32 	%p55, %r4, 448;
	ld.shared.u64 	%rd341, [_ZZN3cub18CUB_300001_SM_10006detail6reduce18DeviceReduceKernelINS2_10policy_hubIxyN4cuda3std3__44plusIxEEE10Policy1000EN6thrust24THRUST_300001_SM_1000_NS10device_ptrIiEEyS9_xNS7_10__identityEEEvT0_PT3_T1_NS0_13GridEvenShareISK_EET2_T4_E12temp_storage+128];
	selp.b64 	%rd342, %rd341, 0, %p55;
	add.s64 	%rd343, %rd340, %rd342;
	setp.gt.s32 	%p56, %r4, 480;
	ld.shared.u64 	%rd344, [_ZZN3cub18CUB_300001_SM_10006detail6reduce18DeviceReduceKernelINS2_10policy_hubIxyN4cuda3std3__44plusIxEEE10Policy1000EN6thrust24THRUST_300001_SM_1000_NS10device_ptrIiEEyS9_xNS7_10__identityEEEvT0_PT3_T1_NS0_13GridEvenShareISK_EET2_T4_E12temp_storage+136];
	selp.b64 	%rd345, %rd344, 0, %p56;
	add.s64 	%rd419, %rd343, %rd345;
	bra.uni 	$L__BB10_46;
$L__BB10_25:
	cvt.u32.u64 	%r52, %rd4;
	mov.u32 	%r27, %tid.x;
	add.s32 	%r53, %r52, %r27;
	mul.wide.u32 	%rd65, %r53, 4;
	add.s64 	%rd66, %rd2, %rd65;
	ld.global.s32 	%rd67, [%rd66];
	ld.global.s32 	%rd68, [%rd66+2048];
	ld.global.s32 	%rd69, [%rd66+4096];
	ld.global.s32 	%rd70, [%rd66+6144];
	ld.global.s32 	%rd71, [%rd66+8192];
	ld.global.s32 	%rd72, [%rd66+10240];
	ld.global.s32 	%rd73, [%rd66+12288];
	add.s64 	%rd74, %rd68, %rd67;
	add.s64 	%rd75, %rd74, %rd69;
	add.s64 	%rd76, %rd75, %rd70;
	add.s64 	%rd77, %rd76, %rd71;
	add.s64 	%rd78, %rd77, %rd72;
	add.s64 	%rd418, %rd78, %rd73;
	setp.lt.u64 	%p2, %rd5, %rd3;
	@%p2 bra 	$L__BB10_42;
	cvt.u32.u64 	%r55, %rd3;
	cvt.u64.u32 	%rd30, %r27;
	add.s64 	%rd405, %rd4, %rd3;
	cvt.u32.u64 	%r28, %rd1;
	not.b32 	%r57, %r27;
	add.s32 	%r58, %r57, %r28;
	sub.s32 	%r59, %r58, %r55;
	sub.s32 	%r272, %r59, %r52;
	add.s64 	%rd79, %rd405, %rd30;
	shl.b64 	%rd80, %rd79, 2;
	add.s64 	%rd81, %rd80, %rd2;
	add.s64 	%rd404, %rd81, 16384;
	mov.b32 	%r273, 0;
	mov.u64 	%rd407, %rd4;
$L__BB10_27:
	cvt.s64.s32 	%rd37, %r50;
	add.s64 	%rd407, %rd407, %rd37;
	add.s64 	%rd82, %rd1, -3584;
	setp.gt.u64 	%p3, %rd407, %rd82;
	@%p3 bra 	$L__BB10_29;
	mul.lo.s32 	%r61, %r1, 3584;
	cvt.s64.s32 	%rd83, %r61;
	add.s64 	%rd84, %rd407, %rd30;
	shl.b64 	%rd85, %rd84, 2;
	add.s64 	%rd86, %rd2, %rd85;
	ld.global.s32 	%rd87, [%rd86];
	ld.global.s32 	%rd88, [%rd86+2048];
	ld.global.s32 	%rd89, [%rd86+4096];
	ld.global.s32 	%rd90, [%rd86+6144];
	ld.global.s32 	%rd91, [%rd86+8192];
	ld.global.s32 	%rd92, [%rd86+10240];
	ld.global.s32 	%rd93, [%rd86+12288];
	add.s64 	%rd94, %rd418, %rd87;
	add.s64 	%rd95, %rd94, %rd88;
	add.s64 	%rd96, %rd95, %rd89;
	add.s64 	%rd97, %rd96, %rd90;
	add.s64 	%rd98, %rd97, %rd91;
	add.s64 	%rd99, %rd98, %rd92;
	add.s64 	%rd418, %rd99, %rd93;
	sub.s64 	%rd100, %rd1, %rd407;
	setp.lt.u64 	%p4, %rd100, %rd83;
	add.s32 	%r273, %r273, 1;
	add.s64 	%rd405, %rd405, %rd83;
	sub.s32 	%r272, %r272, %r61;
	mul.wide.s32 	%rd101, %r61, 4;
	add.s64 	%rd404, %rd404, %rd101;
	@%p4 bra 	$L__BB10_42;
	bra.uni 	$L__BB10_27;
$L__BB10_29:
	setp.le.u64 	%p5, %rd1, %rd407;
	cvt.u32.u64 	%r62, %rd407;
	cvt.u32.u64 	%r63, %rd1;
	sub.s32 	%r64, %r63, %r62;
	setp.ge.s32 	%p6, %r27, %r64;
	or.pred  	%p7, %p5, %p6;
	@%p7 bra 	$L__BB10_42;
	cvt.u32.u64 	%r66, %rd37;
	cvt.u32.u64 	%r67, %rd4;
	not.b32 	%r68, %r27;
	add.s32 	%r69, %r68, %r28;
	add.s32 	%r70, %r66, %r67;
	sub.s32 	%r71, %r69, %r70;
	mul.lo.s32 	%r72, %r1, %r273;
	mad.lo.s32 	%r73, %r72, -3584, %r71;
	shr.u32 	%r74, %r73, 9;
	add.s32 	%r34, %r74, 1;
	and.b32  	%r35, %r34, 15;
	setp.lt.u32 	%p8, %r73, 7680;
	mov.u32 	%r276, %r27;
	@%p8 bra 	$L__BB10_33;
	shr.u32 	%r75, %r272, 9;
	add.s32 	%r76, %r75, 1;
	and.b32  	%r77, %r76, 16777200;
	neg.s32 	%r274, %r77;
	mov.u32 	%r276, %r27;
$L__BB10_32:
	.pragma "nounroll";
	ld.global.s32 	%rd103, [%rd404+-16384];
	add.s64 	%rd104, %rd418, %rd103;
	ld.global.s32 	%rd105, [%rd404+-14336];
	add.s64 	%rd106, %rd104, %rd105;
	ld.global.s32 	%rd107, [%rd404+-12288];
	add.s64 	%rd108, %rd106, %rd107;
	ld.global.s32 	%rd109, [%rd404+-10240];
	add.s64 	%rd110, %rd108, %rd109;
	ld.global.s32 	%rd111, [%rd404+-8192];
	add.s64 	%rd112, %rd110, %rd111;
	ld.global.s32 	%rd113, [%rd404+-6144];
	add.s64 	%rd114, %rd112, %rd113;
	ld.global.s32 	%rd115, [%rd404+-4096];
	add.s64 	%rd116, %rd114, %rd115;
	ld.global.s32 	%rd117, [%rd404+-2048];
	add.s64 	%rd118, %rd116, %rd117;
	ld.global.s32 	%rd119, [%rd404];
	add.s64 	%rd120, %rd118, %rd119;
	ld.global.s32 	%rd121, [%rd404+2048];
	add.s64 	%rd122, %rd120, %rd121;
	ld.global.s32 	%rd123, [%rd404+4096];
	add.s64 	%rd124, %rd122, %rd123;
	ld.global.s32 	%rd125, [%rd404+6144];
	add.s64 	%rd126, %rd124, %rd125;
	ld.global.s32 	%rd127, [%rd404+8192];
	add.s64 	%rd128, %rd126, %rd127;
	ld.global.s32 	%rd129, [%rd404+10240];
	add.s64 	%rd130, %rd128, %rd129;
	ld.global.s32 	%rd131, [%rd404+12288];
	add.s64 	%rd132, %rd130, %rd131;
	ld.global.s32 	%rd133, [%rd404+14336];
	add.s64 	%rd418, %rd132, %rd133;
	add.s32 	%r276, %r276, 8192;
	add.s32 	%r274, %r274, 16;
	add.s64 	%rd404, %rd404, 32768;
	setp.ne.s32 	%p9, %r274, 0;
	@%p9 bra 	$L__BB10_32;
$L__BB10_33:
	setp.eq.s32 	%p10, %r35, 0;
	@%p10 bra 	$L__BB10_42;
	and.b32  	%r42, %r34, 7;
	setp.lt.u32 	%p11, %r35, 8;
	@%p11 bra 	$L__BB10_36;
	cvt.u64.u32 	%rd135, %r276;
	add.s64 	%rd136, %rd407, %rd135;
	shl.b64 	%rd137, %rd136, 2;
	add.s64 	%rd138, %rd2, %rd137;
	ld.global.s32 	%rd139, [%rd138];
	add.s64 	%rd140, %rd418, %rd139;
	ld.global.s32 	%rd141, [%rd138+2048];
	add.s64 	%rd142, %rd140, %rd141;
	ld.global.s32 	%rd143, [%rd138+4096];
	add.s64 	%rd144, %rd142, %rd143;
	ld.global.s32 	%rd145, [%rd138+6144];
	add.s64 	%rd146, %rd144, %rd145;
	ld.global.s32 	%rd147, [%rd138+8192];
	add.s64 	%rd148, %rd146, %rd147;
	ld.global.s32 	%rd149, [%rd138+10240];
	add.s64 	%rd150, %rd148, %rd149;
	ld.global.s32 	%rd151, [%rd138+12288];
	add.s64 	%rd152, %rd150, %rd151;
	ld.global.s32 	%rd153, [%rd138+14336];
	add.s64 	%rd418, %rd152, %rd153;
	add.s32 	%r276, %r276, 4096;
$L__BB10_36:
	setp.eq.s32 	%p12, %r42, 0;
	@%p12 bra 	$L__BB10_42;
	setp.lt.u32 	%p13, %r42, 4;
	@%p13 bra 	$L__BB10_39;
	cvt.u64.u32 	%rd155, %r276;
	add.s64 	%rd156, %rd407, %rd155;
	shl.b64 	%rd157, %rd156, 2;
	add.s64 	%rd158, %rd2, %rd157;
	ld.global.s32 	%rd159, [%rd158];
	add.s64 	%rd160, %rd418, %rd159;
	ld.global.s32 	%rd161, [%rd158+2048];
	add.s64 	%rd162, %rd160, %rd161;
	ld.global.s32 	%rd163, [%rd158+4096];
	add.s64 	%rd164, %rd162, %rd163;
	ld.global.s32 	%rd165, [%rd158+6144];
	add.s64 	%rd418, %rd164, %rd165;
	add.s32 	%r276, %r276, 2048;
$L__BB10_39:
	and.b32  	%r78, %r34, 3;
	setp.eq.s32 	%p14, %r78, 0;
	@%p14 bra 	$L__BB10_42;
	cvt.u64.u32 	%rd166, %r276;
	add.s64 	%rd167, %rd166, %rd405;
	shl.b64 	%rd168, %rd167, 2;
	add.s64 	%rd416, %rd2, %rd168;
	cvt.u16.u32 	%rs1, %r272;
	shr.u16 	%rs2, %rs1, 9;
	add.s16 	%rs3, %rs2, 1;
	cvt.u32.u16 	%r79, %rs3;
	and.b32  	%r80, %r79, 3;
	neg.s32 	%r279, %r80;
$L__BB10_41:
	.pragma "nounroll";
	ld.global.s32 	%rd169, [%rd416];
	add.s64 	%rd418, %rd418, %rd169;
	add.s64 	%rd416, %rd416, 2048;
	add.s32 	%r279, %r279, 1;
	setp.ne.s32 	%p15, %r279, 0;
	@%p15 bra 	$L__BB10_41;
$L__BB10_42:
	// begin inline asm
	mov.u32 %r81, %laneid;
	// end inline asm
	mov.b64 	{%r83, %r88}, %rd418;
	mov.b32 	%r89, 1;
	mov.b32 	%r130, 31;
	mov.b32 	%r131, -1;
	// begin inline asm
	shfl.sync.down.b32 %r82, %r83, %r89, %r130, %r131;
	// end inline asm
	// begin inline asm
	shfl.sync.down.b32 %r87, %r88, %r89, %r130, %r131;
	// end inline asm
	mov.b64 	%rd170, {%r82, %r87};
	setp.gt.s32 	%p16, %r81, 30;
	selp.b64 	%rd171, 0, %rd170, %p16;
	add.s64 	%rd172, %rd171, %rd418;
	mov.b64 	{%r93, %r98}, %rd172;
	mov.b32 	%r99, 2;
	// begin inline asm
	shfl.sync.down.b32 %r92, %r93, %r99, %r130, %r131;
	// end inline asm
	// begin inline asm
	shfl.sync.down.b32 %r97, %r98, %r99, %r130, %r131;
	// end inline asm
	mov.b64 	%rd173, {%r92, %r97};
	setp.gt.s32 	%p17, %r81, 29;
	selp.b64 	%rd174, 0, %rd173, %p17;
	add.s64 	%rd175, %rd174, %rd172;
	mov.b64 	{%r103, %r108}, %rd175;
	mov.b32 	%r109, 4;
	// begin inline asm
	shfl.sync.down.b32 %r102, %r103, %r109, %r130, %r131;
	// end inline asm
	// begin inline asm
	shfl.sync.down.b32 %r107, %r108, %r109, %r130, %r131;
	// end inline asm
	mov.b64 	%rd176, {%r102, %r107};
	setp.gt.s32 	%p18, %r81, 27;
	selp.b64 	%rd177, 0, %rd176, %p18;
	add.s64 	%rd178, %rd177, %rd175;
	mov.b64 	{%r113, %r118}, %rd178;
	mov.b32 	%r119, 8;
	// begin inline asm
	shfl.sync.down.b32 %r112, %r113, %r119, %r130, %r131;
	// end inline asm
	// begin inline asm
	shfl.sync.down.b32 %r117, %r118, %r119, %r130, %r131;
	// end inline asm
	mov.b64 	%rd179, {%r112, %r117};
	setp.gt.s32 	%p19, %r81, 23;
	selp.b64 	%rd180, 0, %rd179, %p19;
	add.s64 	%rd181, %rd180, %rd178;
	mov.b64 	{%r123, %r128}, %rd181;
	mov.b32 	%r129, 16;
	// begin inline asm
	shfl.sync.down.b32 %r122, %r123, %r129, %r130, %r131;
	// end inline asm
	// begin inline asm
	shfl.sync.down.b32 %r127, %r128, %r129, %r130, %r131;
	// end inline asm
	mov.b64 	%rd182, {%r122, %r127};
	setp.gt.s32 	%p20, %r81, 15;
	selp.b64 	%rd183, 0, %rd182, %p20;
	add.s64 	%rd419, %rd183, %rd181;
	setp.ne.s32 	%p21, %r81, 0;
	@%p21 bra 	$L__BB10_44;
	shr.u32 	%r132, %r27, 2;
	and.b32  	%r133, %r132, 248;
	mov.u32 	%r134, _ZZN3cub18CUB_300001_SM_10006detail6reduce18DeviceReduceKernelINS2_10policy_hubIxyN4cuda3std3__44plusIxEEE10Policy1000EN6thrust24THRUST_300001_SM_1000_NS10device_ptrIiEEyS9_xNS7_10__identityEEEvT0_PT3_T1_NS0_13GridEvenShareISK_EET2_T4_E12temp_storage;
	add.s32 	%r135, %r134, %r133;
	st.shared.u64 	[%r135+16], %rd419;
$L__BB10_44:
	bar.sync 	0;
	setp.ne.s32 	%p22, %r27, 0;
	@%p22 bra 	$L__BB10_46;
	ld.shared.u64 	%rd184, [_ZZN3cub18CUB_300001_SM_10006detail6reduce18DeviceReduceKernelINS2_10policy_hubIxyN4cuda3std3__44plusIxEEE10Policy1000EN6thrust24THRUST_300001_SM_1000_NS10device_ptrIiEEyS9_xNS7_10__identityEEEvT0_PT3_T1_NS0_13GridEvenShareISK_EET2_T4_E12temp_storage+24];
	add.s64 	%rd185, %rd184, %rd419;
	ld.shared.u64 	%rd186, [_ZZN3cub18CUB_300001_SM_10006detail6reduce18DeviceReduceKernelINS2_10policy_hubIxyN4cuda3std3__44plusIxEEE10Policy1000EN6thrust24THRUST_300001_SM_1000_NS10device_ptrIiEEyS9_xNS7_10__identityEEEvT0_PT3_T1_NS0_13GridEvenShareISK_EET2_T4_E12temp_storage+32];
	add.s64 	%rd187, %rd185, %rd186;
	ld.shared.u64 	%rd188, [_ZZN3cub18CUB_300001_SM_10006detail6reduce18DeviceReduceKernelINS2_10policy_hubIxyN4cuda3std3__44plusIxEEE10Policy1000EN6thrust24THRUST_300001_SM_1000_NS10device_ptrIiEEyS9_xNS7_10__identityEEEvT0_PT3_T1_NS0_13GridEvenShareISK_EET2_T4_E12temp_storage+40];
	add.s64 	%rd189, %rd187, %rd188;
	ld.shared.u64 	%rd190, [_ZZN3cub18CUB_300001_SM_10006detail6reduce18DeviceReduceKernelINS2_10policy_hubIxyN4cuda3std3__44plusIxEEE10Policy1000EN6thrust24THRUST_300001_SM_1000_NS10device_ptrIiEEyS9_xNS7_10__identityEEEvT0_PT3_T1_NS0_13GridEvenShareISK_EET2_T4_E12temp_storage+48];
	add.s64 	%rd191, %rd189, %rd190;
	ld.shared.u64 	%rd192, [_ZZN3cub18CUB_300001_SM_10006detail6reduce18DeviceReduceKernelINS2_10policy_hubIxyN4cuda3std3__44plusIxEEE10Policy1000EN6thrust24THRUST_300001_SM_1000_NS10device_ptrIiEEyS9_xNS7_10__identityEEEvT0_PT3_T1_NS0_13GridEvenShareISK_EET2_T4_E12temp_storage+56];
	add.s64 	%rd193, %rd191, %rd192;
	ld.shared.u64 	%rd194, [_ZZN3cub18CUB_300001_SM_10006detail6reduce18DeviceReduceKernelINS2_10policy_hubIxyN4cuda3std3__44plusIxEEE10Policy1000EN6thrust24THRUST_300001_SM_1000_NS10device_ptrIiEEyS9_xNS7_10__identityEEEvT0_PT3_T1_NS0_13GridEvenShareISK_EET2_T4_E12temp_storage+64];
	add.s64 	%rd195, %rd193, %rd194;
	ld.shared.u64 	%rd196, [_ZZN3cub18CUB_300001_SM_10006detail6reduce18DeviceReduceKernelINS2_10policy_hubIxyN4cuda3std3__44plusIxEEE10Policy1000EN6thrust24THRUST_300001_SM_1000_NS10device_ptrIiEEyS9_xNS7_10__identityEEEvT0_PT3_T1_NS0_13GridEvenShareISK_EET2_T4_E12temp_storage+72];
	add.s64 	%rd197, %rd195, %rd196;
	ld.shared.u64 	%rd198, [_ZZN3cub18CUB_300001_SM_10006detail6reduce18DeviceReduceKernelINS2_10policy_hubIxyN4cuda3std3__44plusIxEEE10Policy1000EN6thrust24THRUST_300001_SM_1000_NS10device_ptrIiEEyS9_xNS7_10__identityEEEvT0_PT3_T1_NS0_13GridEvenShareISK_EET2_T4_E12temp_storage+80];
	add.s64 	%rd199, %rd197, %rd198;
	ld.shared.u64 	%rd200, [_ZZN3cub18CUB_300001_SM_10006detail6reduce18DeviceReduceKernelINS2_10policy_hubIxyN4cuda3std3__44plusIxEEE10Policy1000EN6thrust24THRUST_300001_SM_1000_NS10device_ptrIiEEyS9_xNS7_10__identityEEEvT0_PT3_T1_NS0_13GridEvenShareISK_EET2_T4_E12temp_storage+88];
	add.s64 	%rd201, %rd199, %rd200;
	ld.shared.u64 	%rd202, [_ZZN3cub18CUB_300001_SM_10006detail6reduce18DeviceReduceKernelINS2_10policy_hubIxyN4cuda3std3__44plusIxEEE10Policy1000EN6thrust24THRUST_300001_SM_1000_NS10device_ptrIiEEyS9_xNS7_10__identityEEEvT0_PT3_T1_NS0_13GridEvenShareISK_EET2_T4_E12temp_storage+96];
	add.s64 	%rd203, %rd201, %rd202;
	ld.shared.u64 	%rd204, [_ZZN3cub18CUB_300001_SM_10006detail6reduce18DeviceReduceKernelINS2_10policy_hubIxyN4cuda3std3__44plusIxEEE10Policy1000EN6thrust24THRUST_300001_SM_1000_NS10device_ptrIiEEyS9_xNS7_10__identityEEEvT0_PT3_T1_NS0_13GridEvenShareISK_EET2_T4_E12temp_storage+104];
	add.s64 	%rd205, %rd203, %rd204;
	ld.shared.u64 	%rd206, [_ZZN3cub18CUB_300001_SM_10006detail6reduce18DeviceReduceKernelINS2_10policy_hubIxyN4cuda3std3__44plusIxEEE10Policy1000EN6thrust24THRUST_300001_SM_1000_NS10device_ptrIiEEyS9_xNS7_10__identityEEEvT0_PT3_T1_NS0_13GridEvenShareISK_EET2_T4_E12temp_storage+112];
	add.s64 	%rd207, %rd205, %rd206;
	ld.shared.u64 	%rd208, [_ZZN3cub18CUB_300001_SM_10006detail6reduce18DeviceReduceKernelINS2_10policy_hubIxyN4cuda3std3__44plusIxEEE10Policy1000EN6thrust24THRUST_300001_SM_1000_NS10device_ptrIiEEyS9_xNS7_10__identityEEEvT0_PT3_T1_NS0_13GridEvenShareISK_EET2_T4_E12temp_storage+120];
	add.s64 	%rd209, %rd207, %rd208;
	ld.shared.u64 	%rd210, [_ZZN3cub18CUB_300001_SM_10006detail6reduce18DeviceReduceKernelINS2_10policy_hubIxyN4cuda3std3__44plusIxEEE10Policy1000EN6thrust24THRUST_300001_SM_1000_NS10device_ptrIiEEyS9_xNS7_10__identityEEEvT0_PT3_T1_NS0_13GridEvenShareISK_EET2_T4_E12temp_storage+128];
	add.s64 	%rd211, %rd209, %rd210;
	ld.shared.u64 	%rd212, [_ZZN3cub18CUB_300001_SM_10006detail6reduce18DeviceReduceKernelINS2_10policy_hubIxyN4cuda3std3__44plusIxEEE10Policy1000EN6thrust24THRUST_300001_SM_1000_NS10device_ptrIiEEyS9_xNS7_10__identityEEEvT0_PT3_T1_NS0_13GridEvenShareISK_EET2_T4_E12temp_storage+136];
	add.s64 	%rd419, %rd211, %rd212;
$L__BB10_46:
	mov.u32 	%r263, %tid.x;
	setp.ne.s32 	%p64, %r263, 0;
	@%p64 bra 	$L__BB10_48;
	ld.param.u64 	%rd392, [_ZN3cub18CUB_300001_SM_10006detail6reduce18DeviceReduceKernelINS2_10policy_hubIxyN4cuda3std3__44plusIxEEE10Policy1000EN6thrust24THRUST_300001_SM_1000_NS10device_ptrIiEEyS9_xNS7_10__identityEEEvT0_PT3_T1_NS0_13GridEvenShareISK_EET2_T4__param_1];
	cvta.to.global.u64 	%rd389, %rd392;
	mul.wide.u32 	%rd390, %r2, 8;
	add.s64 	%rd391, %rd389, %rd390;
	st.global.u64 	[%rd391], %rd419;
$L__BB10_48:
	ret;

}
	// .globl	_ZN3cub18CUB_300001_SM_10006detail6reduce28DeviceReduceSingleTileKernelINS2_10policy_hubIxyN4cuda3std3__44plusIxEEE10Policy1000EPxSC_iS9_xxNS7_10__identityEEEvT0_T1_T2_T3_T4_T6_
.visible .entry _ZN3cub18CUB_300001_SM_10006detail6reduce28DeviceReduceSingleTileKernelINS2_10policy_hubIxyN4cuda3std3__44plusIxEEE10Policy1000EPxSC_iS9_xxNS7_10__identityEEEvT0_T1_T2_T3_T4_T6_(
	.param .u64 .ptr .align 1 _ZN3cub18CUB_300001_SM_10006detail6reduce28DeviceReduceSingleTileKernelINS2_10policy_hubIxyN4cuda3std3__44plusIxEEE10Policy1000EPxSC_iS9_xxNS7_10__identityEEEvT0_T1_T2_T3_T4_T6__param_0,
	.param .u64 .ptr .align 1 _ZN3cub18CUB_300001_SM_10006detail6reduce28DeviceReduceSingleTileKernelINS2_10policy_hubIxyN4cuda3std3__44plusIxEEE10Policy1000EPxSC_iS9_xxNS7_10__identityEEEvT0_T1_T2_T3_T4_T6__param_1,
	.param .u32 _ZN3cub18CUB_300001_SM_10006detail6reduce28DeviceReduceSingleTileKernelINS2_10policy_hubIxyN4cuda3std3__44plusIxEEE10Policy1000EPxSC_iS9_xxNS7_10__identityEEEvT0_T1_T2_T3_T4_T6__param_2,
	.param .align 1 .b8 _ZN3cub18CUB_300001_SM_10006detail6reduce28DeviceReduceSingleTileKernelINS2_10policy_hubIxyN4cuda3std3__44plusIxEEE10Policy1000EPxSC_iS9_xxNS7_10__identityEEEvT0_T1_T2_T3_T4_T6__param_3[1],
	.param .u64 _ZN3cub18CUB_300001_SM_10006detail6reduce28DeviceReduceSingleTileKernelINS2_10policy_hubIxyN4cuda3std3__44plusIxEEE10Policy1000EPxSC_iS9_xxNS7_10__identityEEEvT0_T1_T2_T3_T4_T6__param_4,
	.param .align 1 .b8 _ZN3cub18CUB_300001_SM_10006detail6reduce28DeviceReduceSingleTileKernelINS2_10policy_hubIxyN4cuda3std3__44plusIxEEE10Policy1000EPxSC_iS9_xxNS7_10__identityEEEvT0_T1_T2_T3_T4_T6__param_5[1]
)
.maxntid 512
.minnctapersm 1
{
	.reg .pred 	%p<58>;
	.reg .b32 	%r<238>;
	.reg .b64 	%rd<281>;
	// demoted variable
	.shared .align 8 .b8 _ZZN3cub18CUB_300001_SM_10006detail6reduce28DeviceReduceSingleTileKernelINS2_10policy_hubIxyN4cuda3std3__44plusIxEEE10Policy1000EPxSC_iS9_xxNS7_10__identityEEEvT0_T1_T2_T3_T4_T6_E12temp_storage[152];
	ld.param.u64 	%rd35, [_ZN3cub18CUB_300001_SM_10006detail6reduce28DeviceReduceSingleTileKernelINS2_10policy_hubIxyN4cuda3std3__44plusIxEEE10Policy1000EPxSC_iS9_xxNS7_10__identityEEEvT0_T1_T2_T3_T4_T6__param_0];
	ld.param.u64 	%rd37, [_ZN3cub18CUB_300001_SM_10006detail6reduce28DeviceReduceSingleTileKernelINS2_10policy_hubIxyN4cuda3std3__44plusIxEEE10Policy1000EPxSC_iS9_xxNS7_10__identityEEEvT0_T1_T2_T3_T4_T6__param_1];
	ld.param.u32 	%r34, [_ZN3cub18CUB_300001_SM_10006detail6reduce28DeviceReduceSingleTileKernelINS2_10policy_hubIxyN4cuda3std3__44plusIxEEE10Policy1000EPxSC_iS9_xxNS7_10__identityEEEvT0_T1_T2_T3_T4_T6__param_2];
	ld.param.u64 	%rd36, [_ZN3cub18CUB_300001_SM_10006detail6reduce28DeviceReduceSingleTileKernelINS2_10policy_hubIxyN4cuda3std3__44plusIxEEE10Policy1000EPxSC_iS9_xxNS7_10__identityEEEvT0_T1_T2_T3_T4_T6__param_4];
	cvta.to.global.u64 	%rd1, %rd37;
	setp.ne.s32 	%p1, %r34, 0;
	@%p1 bra 	$L__BB11_3;
	mov.u32 	%r224, %tid.x;
	setp.ne.s32 	%p57, %r224, 0;
	@%p57 bra 	$L__BB11_39;
	st.global.u64 	[%rd1], %rd36;
	bra.uni 	$L__BB11_39;
$L__BB11_3:
	setp.gt.s32 	%p2, %r34, 3583;
	@%p2 bra 	$L__BB11_21;
	mov.u32 	%r1, %tid.x;
	setp.ge.s32 	%p19, %r1, %r34;
	mov.b64 	%rd271, 0;
	mov.u32 	%r228, %r1;
	@%p19 bra 	$L__BB11_6;
	mul.wide.u32 	%rd146, %r1, 8;
	add.s64 	%rd145, %rd35, %rd146;
	// begin inline asm
	ld.global.nc.u64 %rd271, [%rd145];
	// end inline asm
	add.s32 	%r228, %r1, 512;
$L__BB11_6:
	setp.ge.s32 	%p20, %r228, %r34;
	@%p20 bra 	$L__BB11_12;
	not.b32 	%r100, %r228;
	add.s32 	%r4, %r34, %r100;
	and.b32  	%r101, %r4, 1536;
	setp.eq.s32 	%p21, %r101, 1536;
	@%p21 bra 	$L__BB11_10;
	mul.wide.u32 	%rd148, %r228, 8;
	add.s64 	%rd266, %rd35, %rd148;
	shr.u32 	%r102, %r4, 9;
	add.s32 	%r103, %r102, 1;
	and.b32  	%r104, %r103, 3;
	neg.s32 	%r226, %r104;
$L__BB11_9:
	.pragma "nounroll";
	// begin inline asm
	ld.global.nc.u64 %rd149, [%rd266];
	// end inline asm
	add.s64 	%rd271, %rd149, %rd271;
	add.s32 	%r228, %r228, 512;
	add.s64 	%rd266, %rd266, 4096;
	add.s32 	%r226, %r226, 1;
	setp.ne.s32 	%p22, %r226, 0;
	@%p22 bra 	$L__BB11_9;
$L__BB11_10:
	setp.lt.u32 	%p23, %r4, 1536;
	@%p23 bra 	$L__BB11_12;
$L__BB11_11:
	mul.wide.s32 	%rd159, %r228, 8;
	add.s64 	%rd152, %rd35, %rd159;
	// begin inline asm
	ld.global.nc.u64 %rd151, [%rd152];
	// end inline asm
	add.s64 	%rd160, %rd151, %rd271;
	add.s64 	%rd154, %rd152, 4096;
	// begin inline asm
	ld.global.nc.u64 %rd153, [%rd154];
	// end inline asm
	add.s64 	%rd161, %rd153, %rd160;
	add.s64 	%rd156, %rd152, 8192;
	// begin inline asm
	ld.global.nc.u64 %rd155, [%rd156];
	// end inline asm
	add.s64 	%rd162, %rd155, %rd161;
	add.s64 	%rd158, %rd152, 12288;
	// begin inline asm
	ld.global.nc.u64 %rd157, [%rd158];
	// end inline asm
	add.s64 	%rd271, %rd157, %rd162;
	add.s32 	%r228, %r228, 2048;
	setp.lt.s32 	%p24, %r228, %r34;
	@%p24 bra 	$L__BB11_11;
$L__BB11_12:
	setp.lt.s32 	%p25, %r34, 512;
	@%p25 bra 	$L__BB11_17;
	// begin inline asm
	mov.u32 %r168, %laneid;
	// end inline asm
	mov.b64 	{%r170, %r175}, %rd271;
	mov.b32 	%r176, 1;
	mov.b32 	%r217, 31;
	mov.b32 	%r218, -1;
	// begin inline asm
	shfl.sync.down.b32 %r169, %r170, %r176, %r217, %r218;
	// end inline asm
	// begin inline asm
	shfl.sync.down.b32 %r174, %r175, %r176, %r217, %r218;
	// end inline asm
	mov.b64 	%rd221, {%r169, %r174};
	setp.gt.s32 	%p49, %r168, 30;
	selp.b64 	%rd222, 0, %rd221, %p49;
	add.s64 	%rd223, %rd222, %rd271;
	mov.b64 	{%r180, %r185}, %rd223;
	mov.b32 	%r186, 2;
	// begin inline asm
	shfl.sync.down.b32 %r179, %r180, %r186, %r217, %r218;
	// end inline asm
	// begin inline asm
	shfl.sync.down.b32 %r184, %r185, %r186, %r217, %r218;
	// end inline asm
	mov.b64 	%rd224, {%r179, %r184};
	setp.gt.s32 	%p50, %r168, 29;
	selp.b64 	%rd225, 0, %rd224, %p50;
	add.s64 	%rd226, %rd225, %rd223;
	mov.b64 	{%r190, %r195}, %rd226;
	mov.b32 	%r196, 4;
	// begin inline asm
	shfl.sync.down.b32 %r189, %r190, %r196, %r217, %r218;
	// end inline asm
	// begin inline asm
	shfl.sync.down.b32 %r194, %r195, %r196, %r217, %r218;
	// end inline asm
	mov.b64 	%rd227, {%r189, %r194};
	setp.gt.s32 	%p51, %r168, 27;
	selp.b64 	%rd228, 0, %rd227, %p51;
	add.s64 	%rd229, %rd228, %rd226;
	mov.b64 	{%r200, %r205}, %rd229;
	mov.b32 	%r206, 8;
	// begin inline asm
	shfl.sync.down.b32 %r199, %r200, %r206, %r217, %r218;
	// end inline asm
	// begin inline asm
	shfl.sync.down.b32 %r204, %r205, %r206, %r217, %r218;
	// end inline asm
	mov.b64 	%rd230, {%r199, %r204};
	setp.gt.s32 	%p52, %r168, 23;
	selp.b64 	%rd231, 0, %rd230, %p52;
	add.s64 	%rd232, %rd231, %rd229;
	mov.b64 	{%r210, %r215}, %rd232;
	mov.b32 	%r216, 16;
	// begin inline asm
	shfl.sync.down.b32 %r209, %r210, %r216, %r217, %r218;
	// end inline asm
	// begin inline asm
	shfl.sync.down.b32 %r214, %r215, %r216, %r217, %r218;
	// end inline asm
	mov.b64 	%rd233, {%r209, %r214};
	setp.gt.s32 	%p53, %r168, 15;
	selp.b64 	%rd234, 0, %rd233, %p53;
	add.s64 	%rd280, %rd234, %rd232;
	setp.ne.s32 	%p54, %r168, 0;
	@%p54 bra 	$L__BB11_15;
	shr.u32 	%r219, %r1, 2;
	and.b32  	%r220, %r219, 248;
	mov.u32 	%r221, _ZZN3cub18CUB_300001_SM_10006detail6reduce28DeviceReduceSingleTileKernelINS2_10policy_hubIxyN4cuda3std3__44plusIxEEE10Policy1000EPxSC_iS9_xxNS7_10__identityEEEvT0_T1_T2_T3_T4_T6_E12temp_storage;
	add.s32 	%r222, %r221, %r220;
	st.shared.u64 	[%r222+16], %rd280;
$L__BB11_15:
	bar.sync 	0;
	setp.ne.s32 	%p55, %r1, 0;
	@%p55 bra 	$L__BB11_37;
	ld.shared.u64 	%rd235, [_ZZN3cub18CUB_300001_SM_10006detail6reduce28DeviceReduceSingleTileKernelINS2_10policy_hubIxyN4cuda3std3__44plusIxEEE10Policy1000EPxSC_iS9_xxNS7_10__identityEEEvT0_T1_T2_T3_T4_T6_E12temp_storage+24];
	add.s64 	%rd236, %rd235, %rd280;
	ld.shared.u64 	%rd237, [_ZZN3cub18CUB_300001_SM_10006detail6reduce28DeviceReduceSingleTileKernelINS2_10policy_hubIxyN4cuda3std3__44plusIxEEE10Policy1000EPxSC_iS9_xxNS7_10__identityEEEvT0_T1_T2_T3_T4_T6_E12temp_storage+32];
	add.s64 	%rd238, %rd236, %rd237;
	ld.shared.u64 	%rd239, [_ZZN3cub18CUB_300001_SM_10006detail6reduce28DeviceReduceSingleTileKernelINS2_10policy_hubIxyN4cuda3std3__44plusIxEEE10Policy1000EPxSC_iS9_xxNS7_10__identityEEEvT0_T1_T2_T3_T4_T6_E12temp_storage+40];
	add.s64 	%rd240, %rd238, %rd239;
	ld.shared.u64 	%rd241, [_ZZN3cub18CUB_300001_SM_10006detail6reduce28DeviceReduceSingleTileKernelINS2_10policy_hubIxyN4cuda3std3__44plusIxEEE10Policy1000EPxSC_iS9_xxNS7_10__identityEEEvT0_T1_T2_T3_T4_T6_E12temp_storage+48];
	add.s64 	%rd242, %rd240, %rd241;
	ld.shared.u64 	%rd243, [_ZZN3cub18CUB_300001_SM_10006detail6reduce28DeviceReduceSingleTileKernelINS2_10policy_hubIxyN4cuda3std3__44plusIxEEE10Policy1000EPxSC_iS9_xxNS7_10__identityEEEvT0_T1_T2_T3_T4_T6_E12temp_storage+56];
	add.s64 	%rd244, %rd242, %rd243;
	ld.shared.u64 	%rd245, [_ZZN3cub18CUB_300001_SM_10006detail6reduce28DeviceReduceSingleTileKernelINS2_10policy_hubIxyN4cuda3std3__44plusIxEEE10Policy1000EPxSC_iS9_xxNS7_10__identityEEEvT0_T1_T2_T3_T4_T6_E12temp_storage+64];
	add.s64 	%rd246, %rd244, %rd245;
	ld.shared.u64 	%rd247, [_ZZN3cub18CUB_300001_SM_10006detail6reduce28DeviceReduceSingleTileKernelINS2_10policy_hubIxyN4cuda3std3__44plusIxEEE10Policy1000EPxSC_iS9_xxNS7_10__identityEEEvT0_T1_T2_T3_T4_T6_E12temp_storage+72];
	add.s64 	%rd248, %rd246, %rd247;
	ld.shared.u64 	%rd249, [_ZZN3cub18CUB_300001_SM_10006detail6reduce28DeviceReduceSingleTileKernelINS2_10policy_hubIxyN4cuda3std3__44plusIxEEE10Policy1000EPxSC_iS9_xxNS7_10__identityEEEvT0_T1_T2_T3_T4_T6_E12temp_storage+80];
	add.s64 	%rd250, %rd248, %rd249;
	ld.shared.u64 	%rd251, [_ZZN3cub18CUB_300001_SM_10006detail6reduce28DeviceReduceSingleTileKernelINS2_10policy_hubIxyN4cuda3std3__44plusIxEEE10Policy1000EPxSC_iS9_xxNS7_10__identityEEEvT0_T1_T2_T3_T4_T6_E12temp_storage+88];
	add.s64 	%rd252, %rd250, %rd251;
	ld.shared.u64 	%rd253, [_ZZN3cub18CUB_300001_SM_10006detail6reduce28DeviceReduceSingleTileKernelINS2_10policy_hubIxyN4cuda3std3__44plusIxEEE10Policy1000EPxSC_iS9_xxNS7_10__identityEEEvT0_T1_T2_T3_T4_T6_E12temp_storage+96];
	add.s64 	%rd254, %rd252, %rd253;
	ld.shared.u64 	%rd255, [_ZZN3cub18CUB_300001_SM_10006detail6reduce28DeviceReduceSingleTileKernelINS2_10policy_hubIxyN4cuda3std3__44plusIxEEE10Policy1000EPxSC_iS9_xxNS7_10__identityEEEvT0_T1_T2_T3_T4_T6_E12temp_storage+104];
	add.s64 	%rd256, %rd254, %rd255;
	ld.shared.u64 	%rd257, [_ZZN3cub18CUB_300001_SM_10006detail6reduce28DeviceReduceSingleTileKernelINS2_10policy_hubIxyN4cuda3std3__44plusIxEEE10Policy1000EPxSC_iS9_xxNS7_10__identityEEEvT0_T1_T2_T3_T4_T6_E12temp_storage+112];
	add.s64 	%rd258, %rd256, %rd257;
	ld.shared.u64 	%rd259, [_ZZN3cub18CUB_300001_SM_10006detail6reduce28DeviceReduceSingleTileKernelINS2_10policy_hubIxyN4cuda3std3__44plusIxEEE10Policy1000EPxSC_iS9_xxNS7_10__identityEEEvT0_T1_T2_T3_T4_T6_E12temp_storage+120];
	add.s64 	%rd260, %rd258, %rd259;
	ld.shared.u64 	%rd261, [_ZZN3cub18CUB_300001_SM_10006detail6reduce28DeviceReduceSingleTileKernelINS2_10policy_hubIxyN4cuda3std3__44plusIxEEE10Policy1000EPxSC_iS9_xxNS7_10__identityEEEvT0_T1_T2_T3_T4_T6_E12temp_storage+128];
	add.s64 	%rd262, %rd260, %rd261;
	ld.shared.u64 	%rd263, [_ZZN3cub18CUB_300001_SM_10006detail6reduce28DeviceReduceSingleTileKernelINS2_10policy_hubIxyN4cuda3std3__44plusIxEEE10Policy1000EPxSC_iS9_xxNS7_10__identityEEEvT0_T1_T2_T3_T4_T6_E12temp_storage+136];
	add.s64 	%rd280, %rd262, %rd263;
	bra.uni 	$L__BB11_37;
$L__BB11_17:
	// begin inline asm
	mov.u32 %r105, %laneid;
	// end inline asm
	and.b32  	%r156, %r1, 992;
	add.s32 	%r157, %r156, 32;
	setp.gt.s32 	%p26, %r157, %r34;
	not.b32 	%r158, %r156;
	add.s32 	%r159, %r34, %r158;
	selp.b32 	%r154, %r159, 31, %p26;
	mov.b64 	{%r107, %r112}, %rd271;
	mov.b32 	%r113, 1;
	mov.b32 	%r155, -1;
	// begin inline asm
	shfl.sync.down.b32 %r106, %r107, %r113, %r154, %r155;
	// end inline asm
	// begin inline asm
	shfl.sync.down.b32 %r111, %r112, %r113, %r154, %r155;
	// end inline asm
	mov.b64 	%rd163, {%r106, %r111};
	setp.lt.s32 	%p27, %r105, %r154;
	selp.b64 	%rd164, %rd163, 0, %p27;
	add.s64 	%rd165, %rd164, %rd271;
	mov.b64 	{%r117, %r122}, %rd165;
	mov.b32 	%r123, 2;
	// begin inline asm
	shfl.sync.down.b32 %r116, %r117, %r123, %r154, %r155;
	// end inline asm
	// begin inline asm
	shfl.sync.down.b32 %r121, %r122, %r123, %r154, %r155;
	// end inline asm
	mov.b64 	%rd166, {%r116, %r121};
	add.s32 	%r160, %r105, 2;
	setp.gt.s32 	%p28, %r160, %r154;
	selp.b64 	%rd167, 0, %rd166, %p28;
	add.s64 	%rd168, %rd167, %rd165;
	mov.b64 	{%r127, %r132}, %rd168;
	mov.b32 	%r133, 4;
	// begin inline asm
	shfl.sync.down.b32 %r126, %r127, %r133, %r154, %r155;
	// end inline asm
	// begin inline asm
	shfl.sync.down.b32 %r131, %r132, %r133, %r154, %r155;
	// end inline asm
	mov.b64 	%rd169, {%r126, %r131};
	add.s32 	%r161, %r105, 4;
	setp.gt.s32 	%p29, %r161, %r154;
	selp.b64 	%rd170, 0, %rd169, %p29;
	add.s64 	%rd171, %rd170, %rd168;
	mov.b64 	{%r137, %r142}, %rd171;
	mov.b32 	%r143, 8;
	// begin inline asm
	shfl.sync.down.b32 %r136, %r137, %r143, %r154, %r155;
	// end inline asm
	// begin inline asm
	shfl.sync.down.b32 %r141, %r142, %r143, %r154, %r155;
	// end inline asm
	mov.b64 	%rd172, {%r136, %r141};
	add.s32 	%r162, %r105, 8;
	setp.gt.s32 	%p30, %r162, %r154;
	selp.b64 	%rd173, 0, %rd172, %p30;
	add.s64 	%rd174, %rd173, %rd171;
	mov.b64 	{%r147, %r152}, %rd174;
	mov.b32 	%r153, 16;
	// begin inline asm
	shfl.sync.down.b32 %r146, %r147, %r153, %r154, %r155;
	// end inline asm
	// begin inline asm
	shfl.sync.down.b32 %r151, %r152, %r153, %r154, %r155;
	// end inline asm
	mov.b64 	%rd175, {%r146, %r151};
	add.s32 	%r163, %r105, 16;
	setp.gt.s32 	%p31, %r163, %r154;
	selp.b64 	%rd176, 0, %rd175, %p31;
	add.s64 	%rd280, %rd176, %rd174;
	setp.ne.s32 	%p32, %r105, 0;
	@%p32 bra 	$L__BB11_19;
	shr.u32 	%r164, %r1, 2;
	and.b32  	%r165, %r164, 248;
	mov.u32 	%r166, _ZZN3cub18CUB_300001_SM_10006detail6reduce28DeviceReduceSingleTileKernelINS2_10policy_hubIxyN4cuda3std3__44plusIxEEE10Policy1000EPxSC_iS9_xxNS7_10__identityEEEvT0_T1_T2_T3_T4_T6_E12temp_storage;
	add.s32 	%r167, %r166, %r165;
	st.shared.u64 	[%r167+16], %rd280;
$L__BB11_19:
	bar.sync 	0;
	setp.ne.s32 	%p33, %r1, 0;
	@%p33 bra 	$L__BB11_37;
	setp.gt.s32 	%p34, %r34, 32;
	ld.shared.u64 	%rd177, [_ZZN3cub18CUB_300001_SM_10006detail6reduce28DeviceReduceSingleTileKernelINS2_10policy_hubIxyN4cuda3std3__44plusIxEEE10Policy1000EPxSC_iS9_xxNS7_10__identityEEEvT0_T1_T2_T3_T4_T6_E12temp_storage+24];
	selp.b64 	%rd178, %rd177, 0, %p34;
	add.s64 	%rd179, %rd178, %rd280;
	setp.gt.s32 	%p35, %r34, 64;
	ld.shared.u64 	%rd180, [_ZZN3cub18CUB_300001_SM_10006detail6reduce28DeviceReduceSingleTileKernelINS2_10policy_hubIxyN4cuda3std3__44plusIxEEE10Policy1000EPxSC_iS9_xxNS7_10__identityEEEvT0_T1_T2_T3_T4_T6_E12temp_storage+32];
	selp.b64 	%rd181, %rd180, 0, %p35;
	add.s64 	%rd182, %rd179, %rd181;
	setp.gt.s32 	%p36, %r34, 96;
	ld.shared.u64 	%rd183, [_ZZN3cub18CUB_300001_SM_10006detail6reduce28DeviceReduceSingleTileKernelINS2_10policy_hubIxyN4cuda3std3__44plusIxEEE10Policy1000EPxSC_iS9_xxNS7_10__identityEEEvT0_T1_T2_T3_T4_T6_E12temp_storage+40];
	selp.b64 	%rd184, %rd183, 0, %p36;
	add.s64 	%rd185, %rd182, %rd184;
	setp.gt.s32 	%p37, %r34, 128;
	ld.shared.u64 	%rd186, [_ZZN3cub18CUB_300001_SM_10006detail6reduce28DeviceReduceSingleTileKernelINS2_10policy_hubIxyN4cuda3std3__44plusIxEEE10Policy1000EPxSC_iS9_xxNS7_10__identityEEEvT0_T1_T2_T3_T4_T6_E12temp_storage+48];
	selp.b64 	%rd187, %rd186, 0, %p37;
	add.s64 	%rd188, %rd185, %rd187;
	setp.gt.s32 	%p38, %r34, 160;
	ld.shared.u64 	%rd189, [_ZZN3cub18CUB_300001_SM_10006detail6reduce28DeviceReduceSingleTileKernelINS2_10policy_hubIxyN4cuda3std3__44plusIxEEE10Policy1000EPxSC_iS9_xxNS7_10__identityEEEvT0_T1_T2_T3_T4_T6_E12temp_storage+56];
	selp.b64 	%rd190, %rd189, 0, %p38;
	add.s64 	%rd191, %rd188, %rd190;
	setp.gt.s32 	%p39, %r34, 192;
	ld.shared.u64 	%rd192, [_ZZN3cub18CUB_300001_SM_10006detail6reduce28DeviceReduceSingleTileKernelINS2_10policy_hubIxyN4cuda3std3__44plusIxEEE10Policy1000EPxSC_iS9_xxNS7_10__identityEEEvT0_T1_T2_T3_T4_T6_E12temp_storage+64];
	selp.b64 	%rd193, %rd192, 0, %p39;
	add.s64 	%rd194, %rd191, %rd193;
	setp.gt.s32 	%p40, %r34, 224;
	ld.shared.u64 	%rd195, [_ZZN3cub18CUB_300001_SM_10006detail6reduce28DeviceReduceSingleTileKernelINS2_10policy_hubIxyN4cuda3std3__44plusIxEEE10Policy1000EPxSC_iS9_xxNS7_10__identityEEEvT0_T1_T2_T3_T4_T6_E12temp_storage+72];
	selp.b64 	%rd196, %rd195, 0, %p40;
	add.s64 	%rd197, %rd194, %rd196;
	setp.gt.s32 	%p41, %r34, 256;
	ld.shared.u64 	%rd198, [_ZZN3cub18CUB_300001_SM_10006detail6reduce28DeviceReduceSingleTileKernelINS2_10policy_hubIxyN4cuda3std3__44plusIxEEE10Policy1000EPxSC_iS9_xxNS7_10__identityEEEvT0_T1_T2_T3_T4_T6_E12temp_storage+80];
	selp.b64 	%rd199, %rd198, 0, %p41;
	add.s64 	%rd200, %rd197, %rd199;
	setp.gt.s32 	%p42, %r34, 288;
	ld.shared.u64 	%rd201, [_ZZN3cub18CUB_300001_SM_10006detail6reduce28DeviceReduceSingleTileKernelINS2_10policy_hubIxyN4cuda3std3__44plusIxEEE10Policy1000EPxSC_iS9_xxNS7_10__identityEEEvT0_T1_T2_T3_T4_T6_E12temp_storage+88];
	selp.b64 	%rd202, %rd201, 0, %p42;
	add.s64 	%rd203, %rd200, %rd202;
	setp.gt.s32 	%p43, %r34, 320;
	ld.shared.u64 	%rd204, [_ZZN3cub18CUB_300001_SM_10006detail6reduce28DeviceReduceSingleTileKernelINS2_10policy_hubIxyN4cuda3std3__44plusIxEEE10Policy1000EPxSC_iS9_xxNS7_10__identityEEEvT0_T1_T2_T3_T4_T6_E12temp_storage+96];
	selp.b64 	%rd205, %rd204, 0, %p43;
	add.s64 	%rd206, %rd203, %rd205;
	setp.gt.s32 	%p44, %r34, 352;
	ld.shared.u64 	%rd207, [_ZZN3cub18CUB_300001_SM_10006detail6reduce28DeviceReduceSingleTileKernelINS2_10policy_hubIxyN4cuda3std3__44plusIxEEE10Policy1000EPxSC_iS9_xxNS7_10__identityEEEvT0_T1_T2_T3_T4_T6_E12temp_storage+104];
	selp.b64 	%rd208, %rd207, 0, %p44;
	add.s64 	%rd209, %rd206, %rd208;
	setp.gt.s32 	%p45, %r34, 384;
	ld.shared.u64 	%rd210, [_ZZN3cub18CUB_300001_SM_10006detail6reduce28DeviceReduceSingleTileKernelINS2_10policy_hubIxyN4cuda3std3__44plusIxEEE10Policy1000EPxSC_iS9_xxNS7_10__identityEEEvT0_T1_T2_T3_T4_T6_E12temp_storage+112];
	selp.b64 	%rd211, %rd210, 0, %p45;
	add.s64 	%rd212, %rd209, %rd211;
	setp.gt.s32 	%p46, %r34, 416;
	ld.shared.u64 	%rd213, [_ZZN3cub18CUB_300001_SM_10006detail6reduce28DeviceReduceSingleTileKernelINS2_10policy_hubIxyN4cuda3std3__44plusIxEEE10Policy1000EPxSC_iS9_xxNS7_10__identityEEEvT0_T1_T2_T3_T4_T6_E12temp_storage+120];
	selp.b64 	%rd214, %rd213, 0, %p46;
	add.s64 	%rd215, %rd212, %rd214;
	setp.gt.s32 	%p47, %r34, 448;
	ld.shared.u64 	%rd216, [_ZZN3cub18CUB_300001_SM_10006detail6reduce28DeviceReduceSingleTileKernelINS2_10policy_hubIxyN4cuda3std3__44plusIxEEE10Policy1000EPxSC_iS9_xxNS7_10__identityEEEvT0_T1_T2_T3_T4_T6_E12temp_storage+128];
	selp.b64 	%rd217, %rd216, 0, %p47;
	add.s64 	%rd218, %rd215, %rd217;
	setp.gt.s32 	%p48, %r34, 480;
	ld.shared.u64 	%rd219, [_ZZN3cub18CUB_300001_SM_10006detail6reduce28DeviceReduceSingleTileKernelINS2_10policy_hubIxyN4cuda3std3__44plusIxEEE10Policy1000EPxSC_iS9_xxNS7_10__identityEEEvT0_T1_T2_T3_T4_T6_E12temp_storage+136];
	selp.b64 	%rd220, %rd219, 0, %p48;
	add.s64 	%rd280, %rd218, %rd220;
	bra.uni 	$L__BB11_37;
$L__BB11_21:
	mov.u32 	%r13, %tid.x;
	mul.wide.u32 	%rd52, %r13, 8;
	add.s64 	%rd39, %rd35, %rd52;
	// begin inline asm
	ld.global.nc.u64 %rd38, [%rd39];
	// end inline asm
	add.s64 	%rd41, %rd39, 4096;
	// begin inline asm
	ld.global.nc.u64 %rd40, [%rd41];
	// end inline asm
	add.s64 	%rd43, %rd39, 8192;
	// begin inline asm
	ld.global.nc.u64 %rd42, [%rd43];
	// end inline asm
	add.s64 	%rd45, %rd39, 12288;
	// begin inline asm
	ld.global.nc.u64 %rd44, [%rd45];
	// end inline asm
	add.s64 	%rd47, %rd39, 16384;
	// begin inline asm
	ld.global.nc.u64 %rd46, [%rd47];
	// end inline asm
	add.s64 	%rd49, %rd39, 20480;
	// begin inline asm
	ld.global.nc.u64 %rd48, [%rd49];
	// end inline asm
	add.s64 	%rd51, %rd39, 24576;
	// begin inline asm
	ld.global.nc.u64 %rd50, [%rd51];
	// end inline asm
	add.s64 	%rd53, %rd40, %rd38;
	add.s64 	%rd54, %rd42, %rd53;
	add.s64 	%rd55, %rd44, %rd54;
	add.s64 	%rd56, %rd46, %rd55;
	add.s64 	%rd57, %rd48, %rd56;
	add.s64 	%rd279, %rd50, %rd57;
	setp.lt.u32 	%p3, %r34, 7168;
	mov.b32 	%r231, 3584;
	@%p3 bra 	$L__BB11_25;
	add.s32 	%r14, %r34, -3584;
	mov.b32 	%r231, 3584;
$L__BB11_23:
	add.s32 	%r37, %r231, %r13;
	mul.wide.u32 	%rd72, %r37, 8;
	add.s64 	%rd59, %rd35, %rd72;
	// begin inline asm
	ld.global.nc.u64 %rd58, [%rd59];
	// end inline asm
	add.s64 	%rd61, %rd59, 4096;
	// begin inline asm
	ld.global.nc.u64 %rd60, [%rd61];
	// end inline asm
	add.s64 	%rd63, %rd59, 8192;
	// begin inline asm
	ld.global.nc.u64 %rd62, [%rd63];
	// end inline asm
	add.s64 	%rd65, %rd59, 12288;
	// begin inline asm
	ld.global.nc.u64 %rd64, [%rd65];
	// end inline asm
	add.s64 	%rd67, %rd59, 16384;
	// begin inline asm
	ld.global.nc.u64 %rd66, [%rd67];
	// end inline asm
	add.s64 	%rd69, %rd59, 20480;
	// begin inline asm
	ld.global.nc.u64 %rd68, [%rd69];
	// end inline asm
	add.s64 	%rd71, %rd59, 24576;
	// begin inline asm
	ld.global.nc.u64 %rd70, [%rd71];
	// end inline asm
	add.s64 	%rd73, %rd58, %rd279;
	add.s64 	%rd74, %rd60, %rd73;
	add.s64 	%rd75, %rd62, %rd74;
	add.s64 	%rd76, %rd64, %rd75;
	add.s64 	%rd77, %rd66, %rd76;
	add.s64 	%rd78, %rd68, %rd77;
	add.s64 	%rd279, %rd70, %rd78;
	sub.s32 	%r38, %r34, %r231;
	setp.lt.s32 	%p4, %r38, 3584;
	@%p4 bra 	$L__BB11_33;
	add.s32 	%r231, %r231, 3584;
	setp.le.s32 	%p5, %r231, %r14;
	@%p5 bra 	$L__BB11_23;
$L__BB11_25:
	setp.le.s32 	%p6, %r34, %r231;
	@%p6 bra 	$L__BB11_33;
	sub.s32 	%r18, %r34, %r231;
	setp.ge.s32 	%p7, %r13, %r18;
	@%p7 bra 	$L__BB11_33;
	not.b32 	%r39, %r13;
	add.s32 	%r40, %r34, %r39;
	sub.s32 	%r19, %r40, %r231;
	and.b32  	%r41, %r19, 1536;
	setp.eq.s32 	%p8, %r41, 1536;
	mov.u32 	%r235, %r13;
	@%p8 bra 	$L__BB11_30;
	add.s32 	%r233, %r13, %r231;
	shr.u32 	%r42, %r19, 9;
	add.s32 	%r43, %r42, 1;
	and.b32  	%r44, %r43, 3;
	neg.s32 	%r232, %r44;
	mov.u32 	%r235, %r13;
$L__BB11_29:
	.pragma "nounroll";
	mul.wide.u32 	%rd82, %r233, 8;
	add.s64 	%rd81, %rd35, %rd82;
	// begin inline asm
	ld.global.nc.u64 %rd80, [%rd81];
	// end inline asm
	add.s64 	%rd279, %rd80, %rd279;
	add.s32 	%r235, %r235, 512;
	add.s32 	%r233, %r233, 512;
	add.s32 	%r232, %r232, 1;
	setp.ne.s32 	%p9, %r232, 0;
	@%p9 bra 	$L__BB11_29;
$L__BB11_30:
	setp.lt.u32 	%p10, %r19, 1536;
	@%p10 bra 	$L__BB11_33;
	cvt.u64.u32 	%rd83, %r235;
	cvt.u64.u32 	%rd84, %r231;
	add.s64 	%rd85, %rd83, %rd84;
	shl.b64 	%rd86, %rd85, 3;
	add.s64 	%rd87, %rd86, %rd35;
	add.s64 	%rd277, %rd87, 8192;
	add.s32 	%r236, %r235, %r231;
$L__BB11_32:
	mul.wide.u32 	%rd96, %r236, 8;
	add.s64 	%rd89, %rd35, %rd96;
	// begin inline asm
	ld.global.nc.u64 %rd88, [%rd89];
	// end inline asm
	add.s64 	%rd97, %rd88, %rd279;
	add.s64 	%rd91, %rd277, -4096;
	// begin inline asm
	ld.global.nc.u64 %rd90, [%rd91];
	// end inline asm
	add.s64 	%rd98, %rd90, %rd97;
	// begin inline asm
	ld.global.nc.u64 %rd92, [%rd277];
	// end inline asm
	add.s64 	%rd99, %rd92, %rd98;
	add.s64 	%rd95, %rd277, 4096;
	// begin inline asm
	ld.global.nc.u64 %rd94, [%rd95];
	// end inline asm
	add.s64 	%rd279, %rd94, %rd99;
	add.s32 	%r235, %r235, 2048;
	add.s64 	%rd277, %rd277, 16384;
	add.s32 	%r236, %r236, 2048;
	setp.lt.s32 	%p11, %r235, %r18;
	@%p11 bra 	$L__BB11_32;
$L__BB11_33:
	// begin inline asm
	mov.u32 %r45, %laneid;
	// end inline asm
	mov.b64 	{%r47, %r52}, %rd279;
	mov.b32 	%r53, 1;
	mov.b32 	%r94, 31;
	mov.b32 	%r95, -1;
	// begin inline asm
	shfl.sync.down.b32 %r46, %r47, %r53, %r94, %r95;
	// end inline asm
	// begin inline asm
	shfl.sync.down.b32 %r51, %r52, %r53, %r94, %r95;
	// end inline asm
	mov.b64 	%rd100, {%r46, %r51};
	setp.gt.s32 	%p12, %r45, 30;
	selp.b64 	%rd101, 0, %rd100, %p12;
	add.s64 	%rd102, %rd101, %rd279;
	mov.b64 	{%r57, %r62}, %rd102;
	mov.b32 	%r63, 2;
	// begin inline asm
	shfl.sync.down.b32 %r56, %r57, %r63, %r94, %r95;
	// end inline asm
	// begin inline asm
	shfl.sync.down.b32 %r61, %r62, %r63, %r94, %r95;
	// end inline asm
	mov.b64 	%rd103, {%r56, %r61};
	setp.gt.s32 	%p13, %r45, 29;
	selp.b64 	%rd104, 0, %rd103, %p13;
	add.s64 	%rd105, %rd104, %rd102;
	mov.b64 	{%r67, %r72}, %rd105;
	mov.b32 	%r73, 4;
	// begin inline asm
	shfl.sync.down.b32 %r66, %r67, %r73, %r94, %r95;
	// end inline asm
	// begin inline asm
	shfl.sync.down.b32 %r71, %r72, %r73, %r94, %r95;
	// end inline asm
	mov.b64 	%rd106, {%r66, %r71};
	setp.gt.s32 	%p14, %r45, 27;
	selp.b64 	%rd107, 0, %rd106, %p14;
	add.s64 	%rd108, %rd107, %rd105;
	mov.b64 	{%r77, %r82}, %rd108;
	mov.b32 	%r83, 8;
	// begin inline asm
	shfl.sync.down.b32 %r76, %r77, %r83, %r94, %r95;
	// end inline asm
	// begin inline asm
	shfl.sync.down.b32 %r81, %r82, %r83, %r94, %r95;
	// end inline asm
	mov.b64 	%rd109, {%r76, %r81};
	setp.gt.s32 	%p15, %r45, 23;
	selp.b64 	%rd110, 0, %rd109, %p15;
	add.s64 	%rd111, %rd110, %rd108;
	mov.b64 	{%r87, %r92}, %rd111;
	mov.b32 	%r93, 16;
	// begin inline asm
	shfl.sync.down.b32 %r86, %r87, %r93, %r94, %r95;
	// end inline asm
	// begin inline asm
	shfl.sync.down.b32 %r91, %r92, %r93, %r94, %r95;
	// end inline asm
	mov.b64 	%rd112, {%r86, %r91};
	setp.gt.s32 	%p16, %r45, 15;
	selp.b64 	%rd113, 0, %rd112, %p16;
	add.s64 	%rd280, %rd113, %rd111;
	setp.ne.s32 	%p17, %r45, 0;
	@%p17 bra 	$L__BB11_35;
	shr.u32 	%r96, %r13, 2;
	and.b32  	%r97, %r96, 248;
	mov.u32 	%r98, _ZZN3cub18CUB_300001_SM_10006detail6reduce28DeviceReduceSingleTileKernelINS2_10policy_hubIxyN4cuda3std3__44plusIxEEE10Policy1000EPxSC_iS9_xxNS7_10__identityEEEvT0_T1_T2_T3_T4_T6_E12temp_storage;
	add.s32 	%r99, %r98, %r97;
	st.shared.u64 	[%r99+16], %rd280;
$L__BB11_35:
	bar.sync 	0;
	setp.ne.s32 	%p18, %r13, 0;
	@%p18 bra 	$L__BB11_37;
	ld.shared.u64 	%rd114, [_ZZN3cub18CUB_300001_SM_10006detail6reduce28DeviceReduceSingleTileKernelINS2_10policy_hubIxyN4cuda3std3__44plusIxEEE10Policy1000EPxSC_iS9_xxNS7_10__identityEEEvT0_T1_T2_T3_T4_T6_E12temp_storage+24];
	add.s64 	%rd115, %rd114, %rd280;
	ld.shared.u64 	%rd116, [_ZZN3cub18CUB_300001_SM_10006detail6reduce28DeviceReduceSingleTileKernelINS2_10policy_hubIxyN4cuda3std3__44plusIxEEE10Policy1000EPxSC_iS9_xxNS7_10__identityEEEvT0_T1_T2_T3_T4_T6_E12temp_storage+32];
	add.s64 	%rd117, %rd115, %rd116;
	ld.shared.u64 	%rd118, [_ZZN3cub18CUB_300001_SM_10006detail6reduce28DeviceReduceSingleTileKernelINS2_10policy_hubIxyN4cuda3std3__44plusIxEEE10Policy1000EPxSC_iS9_xxNS7_10__identityEEEvT0_T1_T2_T3_T4_T6_E12temp_storage+40];
	add.s64 	%rd119, %rd117, %rd118;
	ld.shared.u64 	%rd120, [_ZZN3cub18CUB_300001_SM_10006detail6reduce28DeviceReduceSingleTileKernelINS2_10policy_hubIxyN4cuda3std3__44plusIxEEE10Policy1000EPxSC_iS9_xxNS7_10__identityEEEvT0_T1_T2_T3_T4_T6_E12temp_storage+48];
	add.s64 	%rd121, %rd119, %rd120;
	ld.shared.u64 	%rd122, [_ZZN3cub18CUB_300001_SM_10006detail6reduce28DeviceReduceSingleTileKernelINS2_10policy_hubIxyN4cuda3std3__44plusIxEEE10Policy1000EPxSC_iS9_xxNS7_10__identityEEEvT0_T1_T2_T3_T4_T6_E12temp_storage+56];
	add.s64 	%rd123, %rd121, %rd122;
	ld.shared.u64 	%rd124, [_ZZN3cub18CUB_300001_SM_10006detail6reduce28DeviceReduceSingleTileKernelINS2_10policy_hubIxyN4cuda3std3__44plusIxEEE10Policy1000EPxSC_iS9_xxNS7_10__identityEEEvT0_T1_T2_T3_T4_T6_E12temp_storage+64];
	add.s64 	%rd125, %rd123, %rd124;
	ld.shared.u64 	%rd126, [_ZZN3cub18CUB_300001_SM_10006detail6reduce28DeviceReduceSingleTileKernelINS2_10policy_hubIxyN4cuda3std3__44plusIxEEE10Policy1000EPxSC_iS9_xxNS7_10__identityEEEvT0_T1_T2_T3_T4_T6_E12temp_storage+72];
	add.s64 	%rd127, %rd125, %rd126;
	ld.shared.u64 	%rd128, [_ZZN3cub18CUB_300001_SM_10006detail6reduce28DeviceReduceSingleTileKernelINS2_10policy_hubIxyN4cuda3std3__44plusIxEEE10Policy1000EPxSC_iS9_xxNS7_10__identityEEEvT0_T1_T2_T3_T4_T6_E12temp_storage+80];
	add.s64 	%rd129, %rd127, %rd128;
	ld.shared.u64 	%rd130, [_ZZN3cub18CUB_300001_SM_10006detail6reduce28DeviceReduceSingleTileKernelINS2_10policy_hubIxyN4cuda3std3__44plusIxEEE10Policy1000EPxSC_iS9_xxNS7_10__identityEEEvT0_T1_T2_T3_T4_T6_E12temp_storage+88];
	add.s64 	%rd131, %rd129, %rd130;
	ld.shared.u64 	%rd132, [_ZZN3cub18CUB_300001_SM_10006detail6reduce28DeviceReduceSingleTileKernelINS2_10policy_hubIxyN4cuda3std3__44plusIxEEE10Policy1000EPxSC_iS9_xxNS7_10__identityEEEvT0_T1_T2_T3_T4_T6_E12temp_storage+96];
	add.s64 	%rd133, %rd131, %rd132;
	ld.shared.u64 	%rd134, [_ZZN3cub18CUB_300001_SM_10006detail6reduce28DeviceReduceSingleTileKernelINS2_10policy_hubIxyN4cuda3std3__44plusIxEEE10Policy1000EPxSC_iS9_xxNS7_10__identityEEEvT0_T1_T2_T3_T4_T6_E12temp_storage+104];
	add.s64 	%rd135, %rd133, %rd134;
	ld.shared.u64 	%rd136, [_ZZN3cub18CUB_300001_SM_10006detail6reduce28DeviceReduceSingleTileKernelINS2_10policy_hubIxyN4cuda3std3__44plusIxEEE10Policy1000EPxSC_iS9_xxNS7_10__identityEEEvT0_T1_T2_T3_T4_T6_E12temp_storage+112];
	add.s64 	%rd137, %rd135, %rd136;
	ld.shared.u64 	%rd138, [_ZZN3cub18CUB_300001_SM_10006detail6reduce28DeviceReduceSingleTileKernelINS2_10policy_hubIxyN4cuda3std3__44plusIxEEE10Policy1000EPxSC_iS9_xxNS7_10__identityEEEvT0_T1_T2_T3_T4_T6_E12temp_storage+120];
	add.s64 	%rd139, %rd137, %rd138;
	ld.shared.u64 	%rd140, [_ZZN3cub18CUB_300001_SM_10006detail6reduce28DeviceReduceSingleTileKernelINS2_10policy_hubIxyN4cuda3std3__44plusIxEEE10Policy1000EPxSC_iS9_xxNS7_10__identityEEEvT0_T1_T2_T3_T4_T6_E12temp_storage+128];
	add.s64 	%rd141, %rd139, %rd140;
	ld.shared.u64 	%rd142, [_ZZN3cub18CUB_300001_SM_10006detail6reduce28DeviceReduceSingleTileKernelINS2_10policy_hubIxyN4cuda3std3__44plusIxEEE10Policy1000EPxSC_iS9_xxNS7_10__identityEEEvT0_T1_T2_T3_T4_T6_E12temp_storage+136];
	add.s64 	%rd280, %rd141, %rd142;
$L__BB11_37:
	mov.u32 	%r223, %tid.x;
	setp.ne.s32 	%p56, %r223, 0;
	@%p56 bra 	$L__BB11_39;
	add.s64 	%rd264, %rd280, %rd36;
	st.global.u64 	[%rd1], %rd264;
$L__BB11_39:
	ret;

}
	// .globl	_ZN3cub18CUB_300001_SM_10006detail6reduce28DeviceReduceSingleTileKernelINS2_10policy_hubIijN4cuda3std3__44plusIiEEE10Policy1000EN6thrust24THRUST_300001_SM_1000_NS10device_ptrIiEEPijS9_ii11abs_functorEEvT0_T1_T2_T3_T4_T6_
.visible .entry _ZN3cub18CUB_300001_SM_10006detail6reduce28DeviceReduceSingleTileKernelINS2_10policy_hubIijN4cuda3std3__44plusIiEEE10Policy1000EN6thrust24THRUST_300001_SM_1000_NS10device_ptrIiEEPijS9_ii11abs_functorEEvT0_T1_T2_T3_T4_T6_(
	.param .align 8 .b8 _ZN3cub18CUB_300001_SM_10006detail6reduce28DeviceReduceSingleTileKernelINS2_10policy_hubIijN4cuda3std3__44plusIiEEE10Policy1000EN6thrust24THRUST_300001_SM_1000_NS10device_ptrIiEEPijS9_ii11abs_functorEEvT0_T1_T2_T3_T4_T6__param_0[8],
	.param .u64 .ptr .align 1 _ZN3cub18CUB_300001_SM_10006detail6reduce28DeviceReduceSingleTileKernelINS2_10policy_hubIijN4cuda3std3__44plusIiEEE10Policy1000EN6thrust24THRUST_300001_SM_1000_NS10device_ptrIiEEPijS9_ii11abs_functorEEvT0_T1_T2_T3_T4_T6__param_1,
	.param .u32 _ZN3cub18CUB_300001_SM_10006detail6reduce28DeviceReduceSingleTileKernelINS2_10policy_hubIijN4cuda3std3__44plusIiEEE10Policy1000EN6thrust24THRUST_300001_SM_1000_NS10device_ptrIiEEPijS9_ii11abs_functorEEvT0_T1_T2_T3_T4_T6__param_2,
	.param .align 1 .b8 _ZN3cub18CUB_300001_SM_10006detail6reduce28DeviceReduceSingleTileKernelINS2_10policy_hubIijN4cuda3std3__44plusIiEEE10Policy1000EN6thrust24THRUST_300001_SM_1000_NS10device_ptrIiEEPijS9_ii11abs_functorEEvT0_T1_T2_T3_T4_T6__param_3[1],
	.param .u32 _ZN3cub18CUB_300001_SM_10006detail6reduce28DeviceReduceSingleTileKernelINS2_10policy_hubIijN4cuda3std3__44plusIiEEE10Policy1000EN6thrust24THRUST_300001_SM_1000_NS10device_ptrIiEEPijS9_ii11abs_functorEEvT0_T1_T2_T3_T4_T6__param_4,
	.param .align 1 .b8 _ZN3cub18CUB_300001_SM_10006detail6reduce28DeviceReduceSingleTileKernelINS2_10policy_hubIijN4cuda3std3__44plusIiEEE10Policy1000EN6thrust24THRUST_300001_SM_1000_NS10device_ptrIiEEPijS9_ii11abs_functorEEvT0_T1_T2_T3_T4_T6__param_5[1]
)
.maxntid 256
.minnctapersm 1
{
	.reg .pred 	%p<59>;
	.reg .b32 	%r<602>;
	.reg .b64 	%rd<84>;
	// demoted variable
	.shared .align 4 .b8 _ZZN3cub18CUB_300001_SM_10006detail6reduce28DeviceReduceSingleTileKernelINS2_10policy_hubIijN4cuda3std3__44plusIiEEE10Policy1000EN6thrust24THRUST_300001_SM_1000_NS10device_ptrIiEEPijS9_ii11abs_functorEEvT0_T1_T2_T3_T4_T6_E12temp_storage[44];
	ld.param.u64 	%rd9, [_ZN3cub18CUB_300001_SM_10006detail6reduce28DeviceReduceSingleTileKernelINS2_10policy_hubIijN4cuda3std3__44plusIiEEE10Policy1000EN6thrust24THRUST_300001_SM_1000_NS10device_ptrIiEEPijS9_ii11abs_functorEEvT0_T1_T2_T3_T4_T6__param_0];
	ld.param.u64 	%rd10, [_ZN3cub18CUB_300001_SM_10006detail6reduce28DeviceReduceSingleTileKernelINS2_10policy_hubIijN4cuda3std3__44plusIiEEE10Policy1000EN6thrust24THRUST_300001_SM_1000_NS10device_ptrIiEEPijS9_ii11abs_functorEEvT0_T1_T2_T3_T4_T6__param_1];
	ld.param.u32 	%r90, [_ZN3cub18CUB_300001_SM_10006detail6reduce28DeviceReduceSingleTileKernelINS2_10policy_hubIijN4cuda3std3__44plusIiEEE10Policy1000EN6thrust24THRUST_300001_SM_1000_NS10device_ptrIiEEPijS9_ii11abs_functorEEvT0_T1_T2_T3_T4_T6__param_2];
	ld.param.u32 	%r91, [_ZN3cub18CUB_300001_SM_10006detail6reduce28DeviceReduceSingleTileKernelINS2_10policy_hubIijN4cuda3std3__44plusIiEEE10Policy1000EN6thrust24THRUST_300001_SM_1000_NS10device_ptrIiEEPijS9_ii11abs_functorEEvT0_T1_T2_T3_T4_T6__param_4];
	cvta.to.global.u64 	%rd1, %rd10;
	setp.ne.s32 	%p1, %r90, 0;
	@%p1 bra 	$L__BB12_3;
	mov.u32 	%r562, %tid.x;
	setp.ne.s32 	%p58, %r562, 0;
	@%p58 bra 	$L__BB12_52;
	st.global.u32 	[%rd1], %r91;
	bra.uni 	$L__BB12_52;
$L__BB12_3:
	cvta.to.global.u64 	%rd2, %rd9;
	setp.gt.u32 	%p2, %r90, 4095;
	@%p2 bra 	$L__BB12_28;
	mov.u32 	%r1, %tid.x;
	setp.ge.u32 	%p24, %r1, %r90;
	mov.b32 	%r579, 0;
	mov.u32 	%r569, %r1;
	@%p24 bra 	$L__BB12_6;
	mul.wide.u32 	%rd73, %r1, 4;
	add.s64 	%rd74, %rd2, %rd73;
	ld.global.u32 	%r358, [%rd74];
	abs.s32 	%r579, %r358;
	add.s32 	%r569, %r1, 256;
$L__BB12_6:
	setp.ge.u32 	%p25, %r569, %r90;
	@%p25 bra 	$L__BB12_19;
	not.b32 	%r360, %r569;
	add.s32 	%r361, %r90, %r360;
	shr.u32 	%r362, %r361, 8;
	add.s32 	%r6, %r362, 1;
	and.b32  	%r7, %r6, 15;
	setp.lt.u32 	%p26, %r361, 3840;
	@%p26 bra 	$L__BB12_10;
	and.b32  	%r363, %r6, 33554416;
	neg.s32 	%r565, %r363;
	mul.wide.u32 	%rd75, %r569, 4;
	add.s64 	%rd76, %rd75, %rd2;
	add.s64 	%rd82, %rd76, 8192;
$L__BB12_9:
	.pragma "nounroll";
	ld.global.u32 	%r364, [%rd82+-8192];
	abs.s32 	%r365, %r364;
	add.s32 	%r366, %r365, %r579;
	ld.global.u32 	%r367, [%rd82+-7168];
	abs.s32 	%r368, %r367;
	add.s32 	%r369, %r368, %r366;
	ld.global.u32 	%r370, [%rd82+-6144];
	abs.s32 	%r371, %r370;
	add.s32 	%r372, %r371, %r369;
	ld.global.u32 	%r373, [%rd82+-5120];
	abs.s32 	%r374, %r373;
	add.s32 	%r375, %r374, %r372;
	ld.global.u32 	%r376, [%rd82+-4096];
	abs.s32 	%r377, %r376;
	add.s32 	%r378, %r377, %r375;
	ld.global.u32 	%r379, [%rd82+-3072];
	abs.s32 	%r380, %r379;
	add.s32 	%r381, %r380, %r378;
	ld.global.u32 	%r382, [%rd82+-2048];
	abs.s32 	%r383, %r382;
	add.s32 	%r384, %r383, %r381;
	ld.global.u32 	%r385, [%rd82+-1024];
	abs.s32 	%r386, %r385;
	add.s32 	%r387, %r386, %r384;
	ld.global.u32 	%r388, [%rd82];
	abs.s32 	%r389, %r388;
	add.s32 	%r390, %r389, %r387;
	ld.global.u32 	%r391, [%rd82+1024];
	abs.s32 	%r392, %r391;
	add.s32 	%r393, %r392, %r390;
	ld.global.u32 	%r394, [%rd82+2048];
	abs.s32 	%r395, %r394;
	add.s32 	%r396, %r395, %r393;
	ld.global.u32 	%r397, [%rd82+3072];
	abs.s32 	%r398, %r397;
	add.s32 	%r399, %r398, %r396;
	ld.global.u32 	%r400, [%rd82+4096];
	abs.s32 	%r401, %r400;
	add.s32 	%r402, %r401, %r399;
	ld.global.u32 	%r403, [%rd82+5120];
	abs.s32 	%r404, %r403;
	add.s32 	%r405, %r404, %r402;
	ld.global.u32 	%r406, [%rd82+6144];
	abs.s32 	%r407, %r406;
	add.s32 	%r408, %r407, %r405;
	ld.global.u32 	%r409, [%rd82+7168];
	abs.s32 	%r410, %r409;
	add.s32 	%r579, %r410, %r408;
	add.s32 	%r569, %r569, 4096;
	add.s32 	%r565, %r565, 16;
	add.s64 	%rd82, %rd82, 16384;
	setp.ne.s32 	%p27, %r565, 0;
	@%p27 bra 	$L__BB12_9;
$L__BB12_10:
	setp.eq.s32 	%p28, %r7, 0;
	@%p28 bra 	$L__BB12_19;
	and.b32  	%r18, %r6, 7;
	setp.lt.u32 	%p29, %r7, 8;
	@%p29 bra 	$L__BB12_13;
	mul.wide.u32 	%rd77, %r569, 4;
	add.s64 	%rd78, %rd2, %rd77;
	ld.global.u32 	%r412, [%rd78];
	abs.s32 	%r413, %r412;
	add.s32 	%r414, %r413, %r579;
	ld.global.u32 	%r415, [%rd78+1024];
	abs.s32 	%r416, %r415;
	add.s32 	%r417, %r416, %r414;
	ld.global.u32 	%r418, [%rd78+2048];
	abs.s32 	%r419, %r418;
	add.s32 	%r420, %r419, %r417;
	ld.global.u32 	%r421, [%rd78+3072];
	abs.s32 	%r422, %r421;
	add.s32 	%r423, %r422, %r420;
	ld.global.u32 	%r424, [%rd78+4096];
	abs.s32 	%r425, %r424;
	add.s32 	%r426, %r425, %r423;
	ld.global.u32 	%r427, [%rd78+5120];
	abs.s32 	%r428, %r427;
	add.s32 	%r429, %r428, %r426;
	ld.global.u32 	%r430, [%rd78+6144];
	abs.s32 	%r431, %r430;
	add.s32 	%r432, %r431, %r429;
	ld.global.u32 	%r433, [%rd78+7168];
	abs.s32 	%r434, %r433;
	add.s32 	%r579, %r434, %r432;
	add.s32 	%r569, %r569, 2048;
$L__BB12_13:
	setp.eq.s32 	%p30, %r18, 0;
	@%p30 bra 	$L__BB12_19;
	and.b32  	%r24, %r6, 3;
	setp.lt.u32 	%p31, %r18, 4;
	@%p31 bra 	$L__BB12_16;
	mul.wide.u32 	%rd79, %r569, 4;
	add.s64 	%rd80, %rd2, %rd79;
	ld.global.u32 	%r436, [%rd80];
	abs.s32 	%r437, %r436;
	add.s32 	%r438, %r437, %r579;
	ld.global.u32 	%r439, [%rd80+1024];
	abs.s32 	%r440, %r439;
	add.s32 	%r441, %r440, %r438;
	ld.global.u32 	%r442, [%rd80+2048];
	abs.s32 	%r443, %r442;
	add.s32 	%r444, %r443, %r441;
	ld.global.u32 	%r445, [%rd80+3072];
	abs.s32 	%r446, %r445;
	add.s32 	%r579, %r446, %r444;
	add.s32 	%r569, %r569, 1024;
$L__BB12_16:
	setp.eq.s32 	%p32, %r24, 0;
	@%p32 bra 	$L__BB12_19;
	mul.wide.u32 	%rd81, %r569, 4;
	add.s64 	%rd83, %rd2, %rd81;
	neg.s32 	%r577, %r24;
$L__BB12_18:
	.pragma "nounroll";
	ld.global.u32 	%r447, [%rd83];
	abs.s32 	%r448, %r447;
	add.s32 	%r579, %r448, %r579;
	add.s64 	%rd83, %rd83, 1024;
	add.s32 	%r577, %r577, 1;
	setp.ne.s32 	%p33, %r577, 0;
	@%p33 bra 	$L__BB12_18;
$L__BB12_19:
	setp.lt.u32 	%p34, %r90, 256;
	@%p34 bra 	$L__BB12_24;
	// begin inline asm
	mov.u32 %r512, %laneid;
	// end inline asm
	mov.b32 	%r515, 1;
	mov.b32 	%r536, 31;
	mov.b32 	%r537, -1;
	// begin inline asm
	shfl.sync.down.b32 %r513, %r579, %r515, %r536, %r537;
	// end inline asm
	setp.gt.s32 	%p50, %r512, 30;
	selp.b32 	%r538, 0, %r513, %p50;
	add.s32 	%r519, %r538, %r579;
	mov.b32 	%r520, 2;
	// begin inline asm
	shfl.sync.down.b32 %r518, %r519, %r520, %r536, %r537;
	// end inline asm
	setp.gt.s32 	%p51, %r512, 29;
	selp.b32 	%r539, 0, %r518, %p51;
	add.s32 	%r524, %r519, %r539;
	mov.b32 	%r525, 4;
	// begin inline asm
	shfl.sync.down.b32 %r523, %r524, %r525, %r536, %r537;
	// end inline asm
	setp.gt.s32 	%p52, %r512, 27;
	selp.b32 	%r540, 0, %r523, %p52;
	add.s32 	%r529, %r524, %r540;
	mov.b32 	%r530, 8;
	// begin inline asm
	shfl.sync.down.b32 %r528, %r529, %r530, %r536, %r537;
	// end inline asm
	setp.gt.s32 	%p53, %r512, 23;
	selp.b32 	%r541, 0, %r528, %p53;
	add.s32 	%r534, %r529, %r541;
	mov.b32 	%r535, 16;
	// begin inline asm
	shfl.sync.down.b32 %r533, %r534, %r535, %r536, %r537;
	// end inline asm
	setp.gt.s32 	%p54, %r512, 15;
	selp.b32 	%r542, 0, %r533, %p54;
	add.s32 	%r601, %r534, %r542;
	setp.ne.s32 	%p55, %r512, 0;
	@%p55 bra 	$L__BB12_22;
	shr.u32 	%r543, %r1, 3;
	and.b32  	%r544, %r543, 124;
	mov.u32 	%r545, _ZZN3cub18CUB_300001_SM_10006detail6reduce28DeviceReduceSingleTileKernelINS2_10policy_hubIijN4cuda3std3__44plusIiEEE10Policy1000EN6thrust24THRUST_300001_SM_1000_NS10device_ptrIiEEPijS9_ii11abs_functorEEvT0_T1_T2_T3_T4_T6_E12temp_storage;
	add.s32 	%r546, %r545, %r544;
	st.shared.u32 	[%r546+8], %r601;
$L__BB12_22:
	bar.sync 	0;
	setp.ne.s32 	%p56, %r1, 0;
	@%p56 bra 	$L__BB12_50;
	ld.shared.u32 	%r547, [_ZZN3cub18CUB_300001_SM_10006detail6reduce28DeviceReduceSingleTileKernelINS2_10policy_hubIijN4cuda3std3__44plusIiEEE10Policy1000EN6thrust24THRUST_300001_SM_1000_NS10device_ptrIiEEPijS9_ii11abs_functorEEvT0_T1_T2_T3_T4_T6_E12temp_storage+12];
	add.s32 	%r548, %r547, %r601;
	ld.shared.u32 	%r549, [_ZZN3cub18CUB_300001_SM_10006detail6reduce28DeviceReduceSingleTileKernelINS2_10policy_hubIijN4cuda3std3__44plusIiEEE10Policy1000EN6thrust24THRUST_300001_SM_1000_NS10device_ptrIiEEPijS9_ii11abs_functorEEvT0_T1_T2_T3_T4_T6_E12temp_storage+16];
	add.s32 	%r550, %r548, %r549;
	ld.shared.u32 	%r551, [_ZZN3cub18CUB_300001_SM_10006detail6reduce28DeviceReduceSingleTileKernelINS2_10policy_hubIijN4cuda3std3__44plusIiEEE10Policy1000EN6thrust24THRUST_300001_SM_1000_NS10device_ptrIiEEPijS9_ii11abs_functorEEvT0_T1_T2_T3_T4_T6_E12temp_storage+20];
	add.s32 	%r552, %r550, %r551;
	ld.shared.u32 	%r553, [_ZZN3cub18CUB_300001_SM_10006detail6reduce28DeviceReduceSingleTileKernelINS2_10policy_hubIijN4cuda3std3__44plusIiEEE10Policy1000EN6thrust24THRUST_300001_SM_1000_NS10device_ptrIiEEPijS9_ii11abs_functorEEvT0_T1_T2_T3_T4_T6_E12temp_storage+24];
	add.s32 	%r554, %r552, %r553;
	ld.shared.u32 	%r555, [_ZZN3cub18CUB_300001_SM_10006detail6reduce28DeviceReduceSingleTileKernelINS2_10policy_hubIijN4cuda3std3__44plusIiEEE10Policy1000EN6thrust24THRUST_300001_SM_1000_NS10device_ptrIiEEPijS9_ii11abs_functorEEvT0_T1_T2_T3_T4_T6_E12temp_storage+28];
	add.s32 	%r556, %r554, %r555;
	ld.shared.u32 	%r557, [_ZZN3cub18CUB_300001_SM_10006detail6reduce28DeviceReduceSingleTileKernelINS2_10policy_hubIijN4cuda3std3__44plusIiEEE10Policy1000EN6thrust24THRUST_300001_SM_1000_NS10device_ptrIiEEPijS9_ii11abs_functorEEvT0_T1_T2_T3_T4_T6_E12temp_storage+32];
	add.s32 	%r558, %r556, %r557;
	ld.shared.u32 	%r559, [_ZZN3cub18CUB_300001_SM_10006detail6reduce28DeviceReduceSingleTileKernelINS2_10policy_hubIijN4cuda3std3__44plusIiEEE10Policy1000EN6thrust24THRUST_300001_SM_1000_NS10device_ptrIiEEPijS9_ii11abs_functorEEvT0_T1_T2_T3_T4_T6_E12temp_storage+36];
	add.s32 	%r601, %r558, %r559;
	bra.uni 	$L__BB12_50;
$L__BB12_24:
	// begin inline asm
	mov.u32 %r449, %laneid;
	// end inline asm
	and.b32  	%r475, %r1, 992;
	add.s32 	%r476, %r475, 32;
	setp.gt.u32 	%p35, %r476, %r90;
	not.b32 	%r477, %r475;
	add.s32 	%r478, %r90, %r477;
	selp.b32 	%r473, %r478, 31, %p35;
	mov.b32 	%r452, 1;
	mov.b32 	%r474, -1;
	// begin inline asm
	shfl.sync.down.b32 %r450, %r579, %r452, %r473, %r474;
	// end inline asm
	setp.lt.s32 	%p36, %r449, %r473;
	selp.b32 	%r479, %r450, 0, %p36;
	add.s32 	%r456, %r479, %r579;
	mov.b32 	%r457, 2;
	// begin inline asm
	shfl.sync.down.b32 %r455, %r456, %r457, %r473, %r474;
	// end inline asm
	add.s32 	%r480, %r449, 2;
	setp.gt.s32 	%p37, %r480, %r473;
	selp.b32 	%r481, 0, %r455, %p37;
	add.s32 	%r461, %r456, %r481;
	mov.b32 	%r462, 4;
	// begin inline asm
	shfl.sync.down.b32 %r460, %r461, %r462, %r473, %r474;
	// end inline asm
	add.s32 	%r482, %r449, 4;
	setp.gt.s32 	%p38, %r482, %r473;
	selp.b32 	%r483, 0, %r460, %p38;
	add.s32 	%r466, %r461, %r483;
	mov.b32 	%r467, 8;
	// begin inline asm
	shfl.sync.down.b32 %r465, %r466, %r467, %r473, %r474;
	// end inline asm
	add.s32 	%r484, %r449, 8;
	setp.gt.s32 	%p39, %r484, %r473;
	selp.b32 	%r485, 0, %r465, %p39;
	add.s32 	%r471, %r466, %r485;
	mov.b32 	%r472, 16;
	// begin inline asm
	shfl.sync.down.b32 %r470, %r471, %r472, %r473, %r474;
	// end inline asm
	add.s32 	%r486, %r449, 16;
	setp.gt.s32 	%p40, %r486, %r473;
	selp.b32 	%r487, 0, %r470, %p40;
	add.s32 	%r601, %r471, %r487;
	setp.ne.s32 	%p41, %r449, 0;
	@%p41 bra 	$L__BB12_26;
	shr.u32 	%r488, %r1, 3;
	and.b32  	%r489, %r488, 124;
	mov.u32 	%r490, _ZZN3cub18CUB_300001_SM_10006detail6reduce28DeviceReduceSingleTileKernelINS2_10policy_hubIijN4cuda3std3__44plusIiEEE10Policy1000EN6thrust24THRUST_300001_SM_1000_NS10device_ptrIiEEPijS9_ii11abs_functorEEvT0_T1_T2_T3_T4_T6_E12temp_storage;
	add.s32 	%r491, %r490, %r489;
	st.shared.u32 	[%r491+8], %r601;
$L__BB12_26:
	bar.sync 	0;
	setp.ne.s32 	%p42, %r1, 0;
	@%p42 bra 	$L__BB12_50;
	setp.gt.u32 	%p43, %r90, 32;
	ld.shared.u32 	%r492, [_ZZN3cub18CUB_300001_SM_10006detail6reduce28DeviceReduceSingleTileKernelINS2_10policy_hubIijN4cuda3std3__44plusIiEEE10Policy1000EN6thrust24THRUST_300001_SM_1000_NS10device_ptrIiEEPijS9_ii11abs_functorEEvT0_T1_T2_T3_T4_T6_E12temp_storage+12];
	selp.b32 	%r493, %r492, 0, %p43;
	add.s32 	%r494, %r493, %r601;
	setp.gt.u32 	%p44, %r90, 64;
	ld.shared.u32 	%r495, [_ZZN3cub18CUB_300001_SM_10006detail6reduce28DeviceReduceSingleTileKernelINS2_10policy_hubIijN4cuda3std3__44plusIiEEE10Policy1000EN6thrust24THRUST_300001_SM_1000_NS10device_ptrIiEEPijS9_ii11abs_functorEEvT0_T1_T2_T3_T4_T6_E12temp_storage+16];
	selp.b32 	%r496, %r495, 0, %p44;
	add.s32 	%r497, %r494, %r496;
	setp.gt.u32 	%p45, %r90, 96;
	ld.shared.u32 	%r498, [_ZZN3cub18CUB_300001_SM_10006detail6reduce28DeviceReduceSingleTileKernelINS2_10policy_hubIijN4cuda3std3__44plusIiEEE10Policy1000EN6thrust24THRUST_300001_SM_1000_NS10device_ptrIiEEPijS9_ii11abs_functorEEvT0_T1_T2_T3_T4_T6_E12temp_storage+20];
	selp.b32 	%r499, %r498, 0, %p45;
	add.s32 	%r500, %r497, %r499;
	setp.gt.u32 	%p46, %r90, 128;
	ld.shared.u32 	%r501, [_ZZN3cub18CUB_300001_SM_10006detail6reduce28DeviceReduceSingleTileKernelINS2_10policy_hubIijN4cuda3std3__44plusIiEEE10Policy1000EN6thrust24THRUST_300001_SM_1000_NS10device_ptrIiEEPijS9_ii11abs_functorEEvT0_T1_T2_T3_T4_T6_E12temp_storage+24];
	selp.b32 	%r502, %r501, 0, %p46;
	add.s32 	%r503, %r500, %r502;
	setp.gt.u32 	%p47, %r90, 160;
	ld.shared.u32 	%r504, [_ZZN3cub18CUB_300001_SM_10006detail6reduce28DeviceReduceSingleTileKernelINS2_10policy_hubIijN4cuda3std3__44plusIiEEE10Policy1000EN6thrust24THRUST_300001_SM_1000_NS10device_ptrIiEEPijS9_ii11abs_functorEEvT0_T1_T2_T3_T4_T6_E12temp_storage+28];
	selp.b32 	%r505, %r504, 0, %p47;
	add.s32 	%r506, %r503, %r505;
	setp.gt.u32 	%p48, %r90, 192;
	ld.shared.u32 	%r507, [_ZZN3cub18CUB_300001_SM_10006detail6reduce28DeviceReduceSingleTileKernelINS2_10policy_hubIijN4cuda3std3__44plusIiEEE10Policy1000EN6thrust24THRUST_300001_SM_1000_NS10device_ptrIiEEPijS9_ii11abs_functorEEvT0_T1_T2_T3_T4_T6_E12temp_storage+32];
	selp.b32 	%r508, %r507, 0, %p48;
	add.s32 	%r509, %r506, %r508;
	setp.gt.u32 	%p49, %r90, 224;
	ld.shared.u32 	%r510, [_ZZN3cub18CUB_300001_SM_10006detail6reduce28DeviceReduceSingleTileKernelINS2_10policy_hubIijN4cuda3std3__44plusIiEEE10Policy1000EN6thrust24THRUST_300001_SM_1000_NS10device_ptrIiEEPijS9_ii11abs_functorEEvT0_T1_T2_T3_T4_T6_E12temp_storage+36];
	selp.b32 	%r511, %r510, 0, %p49;
	add.s32 	%r601, %r509, %r511;
	bra.uni 	$L__BB12_50;
$L__BB12_28:
	mov.u32 	%r40, %tid.x;
	mul.wide.u32 	%rd11, %r40, 4;
	add.s64 	%rd12, %rd2, %rd11;
	ld.global.u32 	%r93, [%rd12];
	abs.s32 	%r94, %r93;
	ld.global.u32 	%r95, [%rd12+1024];
	abs.s32 	%r96, %r95;
	ld.global.u32 	%r97, [%rd12+2048];
	abs.s32 	%r98, %r97;
	ld.global.u32 	%r99, [%rd12+3072];
	abs.s32 	%r100, %r99;
	ld.global.u32 	%r101, [%rd12+4096];
	abs.s32 	%r102, %r101;
	ld.global.u32 	%r103, [%rd12+5120];
	abs.s32 	%r104, %r103;
	ld.global.u32 	%r105, [%rd12+6144];
	abs.s32 	%r106, %r105;
	ld.global.u32 	%r107, [%rd12+7168];
	abs.s32 	%r108, %r107;
	ld.global.u32 	%r109, [%rd12+8192];
	abs.s32 	%r110, %r109;
	ld.global.u32 	%r111, [%rd12+9216];
	abs.s32 	%r112, %r111;
	ld.global.u32 	%r113, [%rd12+10240];
	abs.s32 	%r114, %r113;
	ld.global.u32 	%r115, [%rd12+11264];
	abs.s32 	%r116, %r115;
	ld.global.u32 	%r117, [%rd12+12288];
	abs.s32 	%r118, %r117;
	ld.global.u32 	%r119, [%rd12+13312];
	abs.s32 	%r120, %r119;
	ld.global.u32 	%r121, [%rd12+14336];
	abs.s32 	%r122, %r121;
	ld.global.u32 	%r123, [%rd12+15360];
	abs.s32 	%r124, %r123;
	add.s32 	%r125, %r96, %r94;
	add.s32 	%r126, %r98, %r125;
	add.s32 	%r127, %r100, %r126;
	add.s32 	%r128, %r102, %r127;
	add.s32 	%r129, %r104, %r128;
	add.s32 	%r130, %r106, %r129;
	add.s32 	%r131, %r108, %r130;
	add.s32 	%r132, %r110, %r131;
	add.s32 	%r133, %r112, %r132;
	add.s32 	%r134, %r114, %r133;
	add.s32 	%r135, %r116, %r134;
	add.s32 	%r136, %r118, %r135;
	add.s32 	%r137, %r120, %r136;
	add.s32 	%r138, %r122, %r137;
	add.s32 	%r600, %r124, %r138;
	add.s32 	%r42, %r90, -4096;
	setp.lt.u32 	%p3, %r42, 4096;
	mov.b32 	%r583, 4096;
	@%p3 bra 	$L__BB12_32;
	mov.b32 	%r583, 4096;
$L__BB12_30:
	add.s32 	%r140, %r40, %r583;
	mul.wide.u32 	%rd13, %r140, 4;
	add.s64 	%rd14, %rd2, %rd13;
	ld.global.u32 	%r141, [%rd14];
	abs.s32 	%r142, %r141;
	ld.global.u32 	%r143, [%rd14+1024];
	abs.s32 	%r144, %r143;
	ld.global.u32 	%r145, [%rd14+2048];
	abs.s32 	%r146, %r145;
	ld.global.u32 	%r147, [%rd14+3072];
	abs.s32 	%r148, %r147;
	ld.global.u32 	%r149, [%rd14+4096];
	abs.s32 	%r150, %r149;
	ld.global.u32 	%r151, [%rd14+5120];
	abs.s32 	%r152, %r151;
	ld.global.u32 	%r153, [%rd14+6144];
	abs.s32 	%r154, %r153;
	ld.global.u32 	%r155, [%rd14+7168];
	abs.s32 	%r156, %r155;
	ld.global.u32 	%r157, [%rd14+8192];
	abs.s32 	%r158, %r157;
	ld.global.u32 	%r159, [%rd14+9216];
	abs.s32 	%r160, %r159;
	ld.global.u32 	%r161, [%rd14+10240];
	abs.s32 	%r162, %r161;
	ld.global.u32 	%r163, [%rd14+11264];
	abs.s32 	%r164, %r163;
	ld.global.u32 	%r165, [%rd14+12288];
	abs.s32 	%r166, %r165;
	ld.global.u32 	%r167, [%rd14+13312];
	abs.s32 	%r168, %r167;
	ld.global.u32 	%r169, [%rd14+14336];
	abs.s32 	%r170, %r169;
	ld.global.u32 	%r171, [%rd14+15360];
	abs.s32 	%r172, %r171;
	add.s32 	%r173, %r142, %r600;
	add.s32 	%r174, %r144, %r173;
	add.s32 	%r175, %r146, %r174;
	add.s32 	%r176, %r148, %r175;
	add.s32 	%r177, %r150, %r176;
	add.s32 	%r178, %r152, %r177;
	add.s32 	%r179, %r154, %r178;
	add.s32 	%r180, %r156, %r179;
	add.s32 	%r181, %r158, %r180;
	add.s32 	%r182, %r160, %r181;
	add.s32 	%r183, %r162, %r182;
	add.s32 	%r184, %r164, %r183;
	add.s32 	%r185, %r166, %r184;
	add.s32 	%r186, %r168, %r185;
	add.s32 	%r187, %r170, %r186;
	add.s32 	%r600, %r172, %r187;
	sub.s32 	%r188, %r90, %r583;
	setp.lt.u32 	%p4, %r188, 4096;
	@%p4 bra 	$L__BB12_46;
	add.s32 	%r583, %r583, 4096;
	setp.le.u32 	%p5, %r583, %r42;
	@%p5 bra 	$L__BB12_30;
$L__BB12_32:
	setp.le.u32 	%p6, %r90, %r583;
	sub.s32 	%r189, %r90, %r583;
	setp.ge.s32 	%p7, %r40, %r189;
	or.pred  	%p8, %p6, %p7;
	@%p8 bra 	$L__BB12_46;
	not.b32 	%r192, %r40;
	add.s32 	%r193, %r90, %r192;
	sub.s32 	%r194, %r193, %r583;
	shr.u32 	%r195, %r194, 8;
	add.s32 	%r49, %r195, 1;
	and.b32  	%r50, %r49, 15;
	setp.lt.u32 	%p9, %r194, 3840;
	mov.u32 	%r592, %r40;
	@%p9 bra 	$L__BB12_37;
	or.b32  	%r586, %r40, 2048;
	add.s32 	%r585, %r40, %r583;
	and.b32  	%r196, %r49, 33554416;
	neg.s32 	%r584, %r196;
$L__BB12_35:
	.pragma "nounroll";
	mul.wide.u32 	%rd15, %r585, 4;
	add.s64 	%rd16, %rd2, %rd15;
	ld.global.u32 	%r197, [%rd16];
	abs.s32 	%r198, %r197;
	add.s32 	%r199, %r198, %r600;
	add.s32 	%r200, %r585, 256;
	mul.wide.u32 	%rd17, %r200, 4;
	add.s64 	%rd18, %rd2, %rd17;
	ld.global.u32 	%r201, [%rd18];
	abs.s32 	%r202, %r201;
	add.s32 	%r203, %r202, %r199;
	add.s32 	%r204, %r585, 512;
	mul.wide.u32 	%rd19, %r204, 4;
	add.s64 	%rd20, %rd2, %rd19;
	ld.global.u32 	%r205, [%rd20];
	abs.s32 	%r206, %r205;
	add.s32 	%r207, %r206, %r203;
	add.s32 	%r208, %r585, 768;
	mul.wide.u32 	%rd21, %r208, 4;
	add.s64 	%rd22, %rd2, %rd21;
	ld.global.u32 	%r209, [%rd22];
	abs.s32 	%r210, %r209;
	add.s32 	%r211, %r210, %r207;
	add.s32 	%r212, %r585, 1024;
	mul.wide.u32 	%rd23, %r212, 4;
	add.s64 	%rd24, %rd2, %rd23;
	ld.global.u32 	%r213, [%rd24];
	abs.s32 	%r214, %r213;
	add.s32 	%r215, %r214, %r211;
	add.s32 	%r216, %r585, 1280;
	mul.wide.u32 	%rd25, %r216, 4;
	add.s64 	%rd26, %rd2, %rd25;
	ld.global.u32 	%r217, [%rd26];
	abs.s32 	%r218, %r217;
	add.s32 	%r219, %r218, %r215;
	add.s32 	%r220, %r585, 1536;
	mul.wide.u32 	%rd27, %r220, 4;
	add.s64 	%rd28, %rd2, %rd27;
	ld.global.u32 	%r221, [%rd28];
	abs.s32 	%r222, %r221;
	add.s32 	%r223, %r222, %r219;
	add.s32 	%r224, %r585, 1792;
	mul.wide.u32 	%rd29, %r224, 4;
	add.s64 	%rd30, %rd2, %rd29;
	ld.global.u32 	%r225, [%rd30];
	abs.s32 	%r226, %r225;
	add.s32 	%r227, %r226, %r223;
	add.s32 	%r228, %r585, 2048;
	mul.wide.u32 	%rd31, %r228, 4;
	add.s64 	%rd32, %rd2, %rd31;
	ld.global.u32 	%r229, [%rd32];
	abs.s32 	%r230, %r229;
	add.s32 	%r231, %r230, %r227;
	add.s32 	%r232, %r585, 2304;
	mul.wide.u32 	%rd33, %r232, 4;
	add.s64 	%rd34, %rd2, %rd33;
	ld.global.u32 	%r233, [%rd34];
	abs.s32 	%r234, %r233;
	add.s32 	%r235, %r234, %r231;
	add.s32 	%r236, %r585, 2560;
	mul.wide.u32 	%rd35, %r236, 4;
	add.s64 	%rd36, %rd2, %rd35;
	ld.global.u32 	%r237, [%rd36];
	abs.s32 	%r238, %r237;
	add.s32 	%r239, %r238, %r235;
	add.s32 	%r240, %r585, 2816;
	mul.wide.u32 	%rd37, %r240, 4;
	add.s64 	%rd38, %rd2, %rd37;
	ld.global.u32 	%r241, [%rd38];
	abs.s32 	%r242, %r241;
	add.s32 	%r243, %r242, %r239;
	add.s32 	%r244, %r585, 3072;
	mul.wide.u32 	%rd39, %r244, 4;
	add.s64 	%rd40, %rd2, %rd39;
	ld.global.u32 	%r245, [%rd40];
	abs.s32 	%r246, %r245;
	add.s32 	%r247, %r246, %r243;
	add.s32 	%r248, %r585, 3328;
	mul.wide.u32 	%rd41, %r248, 4;
	add.s64 	%rd42, %rd2, %rd41;
	ld.global.u32 	%r249, [%rd42];
	abs.s32 	%r250, %r249;
	add.s32 	%r251, %r250, %r247;
	add.s32 	%r252, %r585, 3584;
	mul.wide.u32 	%rd43, %r252, 4;
	add.s64 	%rd44, %rd2, %rd43;
	ld.global.u32 	%r253, [%rd44];
	abs.s32 	%r254, %r253;
	add.s32 	%r255, %r254, %r251;
	add.s32 	%r256, %r585, 3840;
	mul.wide.u32 	%rd45, %r256, 4;
	add.s64 	%rd46, %rd2, %rd45;
	ld.global.u32 	%r257, [%rd46];
	abs.s32 	%r258, %r257;
	add.s32 	%r600, %r258, %r255;
	add.s32 	%r586, %r586, 4096;
	add.s32 	%r585, %r585, 4096;
	add.s32 	%r584, %r584, 16;
	setp.ne.s32 	%p10, %r584, 0;
	@%p10 bra 	$L__BB12_35;
	add.s32 	%r592, %r586, -2048;
$L__BB12_37:
	setp.eq.s32 	%p11, %r50, 0;
	@%p11 bra 	$L__BB12_46;
	and.b32  	%r66, %r49, 7;
	setp.lt.u32 	%p12, %r50, 8;
	@%p12 bra 	$L__BB12_40;
	add.s32 	%r260, %r592, %r583;
	mul.wide.u32 	%rd47, %r260, 4;
	add.s64 	%rd48, %rd2, %rd47;
	ld.global.u32 	%r261, [%rd48];
	abs.s32 	%r262, %r261;
	add.s32 	%r263, %r262, %r600;
	add.s32 	%r264, %r260, 256;
	mul.wide.u32 	%rd49, %r264, 4;
	add.s64 	%rd50, %rd2, %rd49;
	ld.global.u32 	%r265, [%rd50];
	abs.s32 	%r266, %r265;
	add.s32 	%r267, %r266, %r263;
	add.s32 	%r268, %r260, 512;
	mul.wide.u32 	%rd51, %r268, 4;
	add.s64 	%rd52, %rd2, %rd51;
	ld.global.u32 	%r269, [%rd52];
	abs.s32 	%r270, %r269;
	add.s32 	%r271, %r270, %r267;
	add.s32 	%r272, %r260, 768;
	mul.wide.u32 	%rd53, %r272, 4;
	add.s64 	%rd54, %rd2, %rd53;
	ld.global.u32 	%r273, [%rd54];
	abs.s32 	%r274, %r273;
	add.s32 	%r275, %r274, %r271;
	add.s32 	%r276, %r260, 1024;
	mul.wide.u32 	%rd55, %r276, 4;
	add.s64 	%rd56, %rd2, %rd55;
	ld.global.u32 	%r277, [%rd56];
	abs.s32 	%r278, %r277;
	add.s32 	%r279, %r278, %r275;
	add.s32 	%r280, %r260, 1280;
	mul.wide.u32 	%rd57, %r280, 4;
	add.s64 	%rd58, %rd2, %rd57;
	ld.global.u32 	%r281, [%rd58];
	abs.s32 	%r282, %r281;
	add.s32 	%r283, %r282, %r279;
	add.s32 	%r284, %r260, 1536;
	mul.wide.u32 	%rd59, %r284, 4;
	add.s64 	%rd60, %rd2, %rd59;
	ld.global.u32 	%r285, [%rd60];
	abs.s32 	%r286, %r285;
	add.s32 	%r287, %r286, %r283;
	add.s32 	%r288, %r260, 1792;
	mul.wide.u32 	%rd61, %r288, 4;
	add.s64 	%rd62, %rd2, %rd61;
	ld.global.u32 	%r289, [%rd62];
	abs.s32 	%r290, %r289;
	add.s32 	%r600, %r290, %r287;
	add.s32 	%r592, %r592, 2048;
$L__BB12_40:
	setp.eq.s32 	%p13, %r66, 0;
	@%p13 bra 	$L__BB12_46;
	and.b32  	%r72, %r49, 3;
	setp.lt.u32 	%p14, %r66, 4;
	@%p14 bra 	$L__BB12_43;
	add.s32 	%r292, %r592, %r583;
	mul.wide.u32 	%rd63, %r292, 4;
	add.s64 	%rd64, %rd2, %rd63;
	ld.global.u32 	%r293, [%rd64];
	abs.s32 	%r294, %r293;
	add.s32 	%r295, %r294, %r600;
	add.s32 	%r296, %r292, 256;
	mul.wide.u32 	%rd65, %r296, 4;
	add.s64 	%rd66, %rd2, %rd65;
	ld.global.u32 	%r297, [%rd66];
	abs.s32 	%r298, %r297;
	add.s32 	%r299, %r298, %r295;
	add.s32 	%r300, %r292, 512;
	mul.wide.u32 	%rd67, %r300, 4;
	add.s64 	%rd68, %rd2, %rd67;
	ld.global.u32 	%r301, [%rd68];
	abs.s32 	%r302, %r301;
	add.s32 	%r303, %r302, %r299;
	add.s32 	%r304, %r292, 768;
	mul.wide.u32 	%rd69, %r304, 4;
	add.s64 	%rd70, %rd2, %rd69;
	ld.global.u32 	%r305, [%rd70];
	abs.s32 	%r306, %r305;
	add.s32 	%r600, %r306, %r303;
	add.s32 	%r592, %r592, 1024;
$L__BB12_43:
	setp.eq.s32 	%p15, %r72, 0;
	@%p15 bra 	$L__BB12_46;
	add.s32 	%r598, %r592, %r583;
	neg.s32 	%r597, %r72;
$L__BB12_45:
	.pragma "nounroll";
	mul.wide.u32 	%rd71, %r598, 4;
	add.s64 	%rd72, %rd2, %rd71;
	ld.global.u32 	%r307, [%rd72];
	abs.s32 	%r308, %r307;
	add.s32 	%r600, %r308, %r600;
	add.s32 	%r598, %r598, 256;
	add.s32 	%r597, %r597, 1;
	setp.ne.s32 	%p16, %r597, 0;
	@%p16 bra 	$L__BB12_45;
$L__BB12_46:
	// begin inline asm
	mov.u32 %r309, %laneid;
	// end inline asm
	mov.b32 	%r312, 1;
	mov.b32 	%r333, 31;
	mov.b32 	%r334, -1;
	// begin inline asm
	shfl.sync.down.b32 %r310, %r600, %r312, %r333, %r334;
	// end inline asm
	setp.gt.s32 	%p17, %r309, 30;
	selp.b32 	%r335, 0, %r310, %p17;
	add.s32 	%r316, %r335, %r600;
	mov.b32 	%r317, 2;
	// begin inline asm
	shfl.sync.down.b32 %r315, %r316, %r317, %r333, %r334;
	// end inline asm
	setp.gt.s32 	%p18, %r309, 29;
	selp.b32 	%r336, 0, %r315, %p18;
	add.s32 	%r321, %r316, %r336;
	mov.b32 	%r322, 4;
	// begin inline asm
	shfl.sync.down.b32 %r320, %r321, %r322, %r333, %r334;
	// end inline asm
	setp.gt.s32 	%p19, %r309, 27;
	selp.b32 	%r337, 0, %r320, %p19;
	add.s32 	%r326, %r321, %r337;
	mov.b32 	%r327, 8;
	// begin inline asm
	shfl.sync.down.b32 %r325, %r326, %r327, %r333, %r334;
	// end inline asm
	setp.gt.s32 	%p20, %r309, 23;
	selp.b32 	%r338, 0, %r325, %p20;
	add.s32 	%r331, %r326, %r338;
	mov.b32 	%r332, 16;
	// begin inline asm
	shfl.sync.down.b32 %r330, %r331, %r332, %r333, %r334;
	// end inline asm
	setp.gt.s32 	%p21, %r309, 15;
	selp.b32 	%r339, 0, %r330, %p21;
	add.s32 	%r601, %r331, %r339;
	setp.ne.s32 	%p22, %r309, 0;
	@%p22 bra 	$L__BB12_48;
	shr.u32 	%r340, %r40, 3;
	and.b32  	%r341, %r340, 124;
	mov.u32 	%r342, _ZZN3cub18CUB_300001_SM_10006detail6reduce28DeviceReduceSingleTileKernelINS2_10policy_hubIijN4cuda3std3__44plusIiEEE10Policy1000EN6thrust24THRUST_300001_SM_1000_NS10device_ptrIiEEPijS9_ii11abs_functorEEvT0_T1_T2_T3_T4_T6_E12temp_storage;
	add.s32 	%r343, %r342, %r341;
	st.shared.u32 	[%r343+8], %r601;
$L__BB12_48:
	bar.sync 	0;
	setp.ne.s32 	%p23, %r40, 0;
	@%p23 bra 	$L__BB12_50;
	ld.shared.u32 	%r344, [_ZZN3cub18CUB_300001_SM_10006detail6reduce28DeviceReduceSingleTileKernelINS2_10policy_hubIijN4cuda3std3__44plusIiEEE10Policy1000EN6thrust24THRUST_300001_SM_1000_NS10device_ptrIiEEPijS9_ii11abs_functorEEvT0_T1_T2_T3_T4_T6_E12temp_storage+12];
	add.s32 	%r345, %r344, %r601;
	ld.shared.u32 	%r346, [_ZZN3cub18CUB_300001_SM_10006detail6reduce28DeviceReduceSingleTileKernelINS2_10policy_hubIijN4cuda3std3__44plusIiEEE10Policy1000EN6thrust24THRUST_300001_SM_1000_NS10device_ptrIiEEPijS9_ii11abs_functorEEvT0_T1_T2_T3_T4_T6_E12temp_storage+16];
	add.s32 	%r347, %r345, %r346;
	ld.shared.u32 	%r348, [_ZZN3cub18CUB_300001_SM_10006detail6reduce28DeviceReduceSingleTileKernelINS2_10policy_hubIijN4cuda3std3__44plusIiEEE10Policy1000EN6thrust24THRUST_300001_SM_1000_NS10device_ptrIiEEPijS9_ii11abs_functorEEvT0_T1_T2_T3_T4_T6_E12temp_storage+20];
	add.s32 	%r349, %r347, %r348;
	ld.shared.u32 	%r350, [_ZZN3cub18CUB_300001_SM_10006detail6reduce28DeviceReduceSingleTileKernelINS2_10policy_hubIijN4cuda3std3__44plusIiEEE10Policy1000EN6thrust24THRUST_300001_SM_1000_NS10device_ptrIiEEPijS9_ii11abs_functorEEvT0_T1_T2_T3_T4_T6_E12temp_storage+24];
	add.s32 	%r351, %r349, %r350;
	ld.shared.u32 	%r352, [_ZZN3cub18CUB_300001_SM_10006detail6reduce28DeviceReduceSingleTileKernelINS2_10policy_hubIijN4cuda3std3__44plusIiEEE10Policy1000EN6thrust24THRUST_300001_SM_1000_NS10device_ptrIiEEPijS9_ii11abs_functorEEvT0_T1_T2_T3_T4_T6_E12temp_storage+28];
	add.s32 	%r353, %r351, %r352;
	ld.shared.u32 	%r354, [_ZZN3cub18CUB_300001_SM_10006detail6reduce28DeviceReduceSingleTileKernelINS2_10policy_hubIijN4cuda3std3__44plusIiEEE10Policy1000EN6thrust24THRUST_300001_SM_1000_NS10device_ptrIiEEPijS9_ii11abs_functorEEvT0_T1_T2_T3_T4_T6_E12temp_storage+32];
	add.s32 	%r355, %r353, %r354;
	ld.shared.u32 	%r356, [_ZZN3cub18CUB_300001_SM_10006detail6reduce28DeviceReduceSingleTileKernelINS2_10policy_hubIijN4cuda3std3__44plusIiEEE10Policy1000EN6thrust24THRUST_300001_SM_1000_NS10device_ptrIiEEPijS9_ii11abs_functorEEvT0_T1_T2_T3_T4_T6_E12temp_storage+36];
	add.s32 	%r601, %r355, %r356;
$L__BB12_50:
	mov.u32 	%r560, %tid.x;
	setp.ne.s32 	%p57, %r560, 0;
	@%p57 bra 	$L__BB12_52;
	add.s32 	%r561, %r601, %r91;
	st.global.u32 	[%rd1], %r561;
$L__BB12_52:
	ret;

}
	// .globl	_ZN3cub18CUB_300001_SM_10006detail6reduce18DeviceReduceKernelINS2_10policy_hubIijN4cuda3std3__44plusIiEEE10Policy1000EN6thrust24THRUST_300001_SM_1000_NS10device_ptrIiEEjS9_i11abs_functorEEvT0_PT3_T1_NS0_13GridEvenShareISK_EET2_T4_
.visible .entry _ZN3cub18CUB_300001_SM_10006detail6reduce18DeviceReduceKernelINS2_10policy_hubIijN4cuda3std3__44plusIiEEE10Policy1000EN6thrust24THRUST_300001_SM_1000_NS10device_ptrIiEEjS9_i11abs_functorEEvT0_PT3_T1_NS0_13GridEvenShareISK_EET2_T4_(
	.param .align 8 .b8 _ZN3cub18CUB_300001_SM_10006detail6reduce18DeviceReduceKernelINS2_10policy_hubIijN4cuda3std3__44plusIiEEE10Policy1000EN6thrust24THRUST_300001_SM_1000_NS10device_ptrIiEEjS9_i11abs_functorEEvT0_PT3_T1_NS0_13GridEvenShareISK_EET2_T4__param_0[8],
	.param .u64 .ptr .align 1 _ZN3cub18CUB_300001_SM_10006detail6reduce18DeviceReduceKernelINS2_10policy_hubIijN4cuda3std3__44plusIiEEE10Policy1000EN6thrust24THRUST_300001_SM_1000_NS10device_ptrIiEEjS9_i11abs_functorEEvT0_PT3_T1_NS0_13GridEvenShareISK_EET2_T4__param_1,
	.param .u32 _ZN3cub18CUB_300001_SM_10006detail6reduce18DeviceReduceKernelINS2_10policy_hubIijN4cuda3std3__44plusIiEEE10Policy1000EN6thrust24THRUST_300001_SM_1000_NS10device_ptrIiEEjS9_i11abs_functorEEvT0_PT3_T1_NS0_13GridEvenShareISK_EET2_T4__param_2,
	.param .align 4 .b8 _ZN3cub18CUB_300001_SM_10006detail6reduce18DeviceReduceKernelINS2_10policy_hubIijN4cuda3std3__44plusIiEEE10Policy1000EN6thrust24THRUST_300001_SM_1000_NS10device_ptrIiEEjS9_i11abs_functorEEvT0_PT3_T1_NS0_13GridEvenShareISK_EET2_T4__param_3[40],
	.param .align 1 .b8 _ZN3cub18CUB_300001_SM_10006detail6reduce18DeviceReduceKernelINS2_10policy_hubIijN4cuda3std3__44plusIiEEE10Policy1000EN6thrust24THRUST_300001_SM_1000_NS10device_ptrIiEEjS9_i11abs_functorEEvT0_PT3_T1_NS0_13GridEvenShareISK_EET2_T4__param_4[1],
	.param .align 1 .b8 _ZN3cub18CUB_300001_SM_10006detail6reduce18DeviceReduceKernelINS2_10policy_hubIijN4cuda3std3__44plusIiEEE10Policy1000EN6thrust24THRUST_300001_SM_1000_NS10device_ptrIiEEjS9_i11abs_functorEEvT0_PT3_T1_NS0_13GridEvenShareISK_EET2_T4__param_5[1]
)
.maxntid 256
{
	.reg .pred 	%p<57>;
	.reg .b16 	%rs<4>;
	.reg .b32 	%r<666>;
	.reg .b64 	%rd<130>;
	// demoted variable
	.shared .align 4 .b8 _ZZN3cub18CUB_300001_SM_10006detail6reduce18DeviceReduceKernelINS2_10policy_hubIijN4cuda3std3__44plusIiEEE10Policy1000EN6thrust24THRUST_300001_SM_1000_NS10device_ptrIiEEjS9_i11abs_functorEEvT0_PT3_T1_NS0_13GridEvenShareISK_EET2_T4_E12temp_storage[44];
	ld.param.u32 	%r1, [_ZN3cub18CUB_300001_SM_10006detail6reduce18DeviceReduceKernelINS2_10policy_hubIijN4cuda3std3__44plusIiEEE10Policy1000EN6thrust24THRUST_300001_SM_1000_NS10device_ptrIiEEjS9_i11abs_functorEEvT0_PT3_T1_NS0_13GridEvenShareISK_EET2_T4__param_3+20];
	ld.param.u32 	%r2, [_ZN3cub18CUB_300001_SM_10006detail6reduce18DeviceReduceKernelINS2_10policy_hubIijN4cuda3std3__44plusIiEEE10Policy1000EN6thrust24THRUST_300001_SM_1000_NS10device_ptrIiEEjS9_i11abs_functorEEvT0_PT3_T1_NS0_13GridEvenShareISK_EET2_T4__param_3+24];
	ld.param.u64 	%rd3, [_ZN3cub18CUB_300001_SM_10006detail6reduce18DeviceReduceKernelINS2_10policy_hubIijN4cuda3std3__44plusIiEEE10Policy1000EN6thrust24THRUST_300001_SM_1000_NS10device_ptrIiEEjS9_i11abs_functorEEvT0_PT3_T1_NS0_13GridEvenShareISK_EET2_T4__param_0];
	cvta.to.global.u64 	%rd1, %rd3;
	mov.u32 	%r3, %ctaid.x;
	shl.b32 	%r4, %r2, 12;
	shl.b32 	%r647, %r3, 12;
	sub.s32 	%r6, %r1, %r647;
	setp.gt.u32 	%p1, %r6, 4095;
	@%p1 bra 	$L__BB13_26;
	mov.u32 	%r7, %tid.x;
	setp.ge.u32 	%p23, %r7, %r6;
	mov.b32 	%r641, 0;
	mov.u32 	%r630, %r7;
	@%p23 bra 	$L__BB13_3;
	add.s32 	%r391, %r647, %r7;
	mul.wide.u32 	%rd66, %r391, 4;
	add.s64 	%rd67, %rd1, %rd66;
	ld.global.u32 	%r392, [%rd67];
	abs.s32 	%r641, %r392;
	add.s32 	%r630, %r7, 256;
$L__BB13_3:
	setp.ge.u32 	%p24, %r630, %r6;
	@%p24 bra 	$L__BB13_17;
	not.b32 	%r394, %r630;
	add.s32 	%r395, %r1, %r394;
	sub.s32 	%r396, %r395, %r647;
	shr.u32 	%r397, %r396, 8;
	add.s32 	%r12, %r397, 1;
	and.b32  	%r13, %r12, 15;
	setp.lt.u32 	%p25, %r396, 3840;
	@%p25 bra 	$L__BB13_8;
	or.b32  	%r627, %r630, 2048;
	add.s32 	%r626, %r630, %r647;
	and.b32  	%r398, %r12, 33554416;
	neg.s32 	%r625, %r398;
$L__BB13_6:
	.pragma "nounroll";
	mul.wide.u32 	%rd68, %r626, 4;
	add.s64 	%rd69, %rd1, %rd68;
	ld.global.u32 	%r399, [%rd69];
	abs.s32 	%r400, %r399;
	add.s32 	%r401, %r400, %r641;
	add.s32 	%r402, %r626, 256;
	mul.wide.u32 	%rd70, %r402, 4;
	add.s64 	%rd71, %rd1, %rd70;
	ld.global.u32 	%r403, [%rd71];
	abs.s32 	%r404, %r403;
	add.s32 	%r405, %r404, %r401;
	add.s32 	%r406, %r626, 512;
	mul.wide.u32 	%rd72, %r406, 4;
	add.s64 	%rd73, %rd1, %rd72;
	ld.global.u32 	%r407, [%rd73];
	abs.s32 	%r408, %r407;
	add.s32 	%r409, %r408, %r405;
	add.s32 	%r410, %r626, 768;
	mul.wide.u32 	%rd74, %r410, 4;
	add.s64 	%rd75, %rd1, %rd74;
	ld.global.u32 	%r411, [%rd75];
	abs.s32 	%r412, %r411;
	add.s32 	%r413, %r412, %r409;
	add.s32 	%r414, %r626, 1024;
	mul.wide.u32 	%rd76, %r414, 4;
	add.s64 	%rd77, %rd1, %rd76;
	ld.global.u32 	%r415, [%rd77];
	abs.s32 	%r416, %r415;
	add.s32 	%r417, %r416, %r413;
	add.s32 	%r418, %r626, 1280;
	mul.wide.u32 	%rd78, %r418, 4;
	add.s64 	%rd79, %rd1, %rd78;
	ld.global.u32 	%r419, [%rd79];
	abs.s32 	%r420, %r419;
	add.s32 	%r421, %r420, %r417;
	add.s32 	%r422, %r626, 1536;
	mul.wide.u32 	%rd80, %r422, 4;
	add.s64 	%rd81, %rd1, %rd80;
	ld.global.u32 	%r423, [%rd81];
	abs.s32 	%r424, %r423;
	add.s32 	%r425, %r424, %r421;
	add.s32 	%r426, %r626, 1792;
	mul.wide.u32 	%rd82, %r426, 4;
	add.s64 	%rd83, %rd1, %rd82;
	ld.global.u32 	%r427, [%rd83];
	abs.s32 	%r428, %r427;
	add.s32 	%r429, %r428, %r425;
	add.s32 	%r430, %r626, 2048;
	mul.wide.u32 	%rd84, %r430, 4;
	add.s64 	%rd85, %rd1, %rd84;
	ld.global.u32 	%r431, [%rd85];
	abs.s32 	%r432, %r431;
	add.s32 	%r433, %r432, %r429;
	add.s32 	%r434, %r626, 2304;
	mul.wide.u32 	%rd86, %r434, 4;
	add.s64 	%rd87, %rd1, %rd86;
	ld.global.u32 	%r435, [%rd87];
	abs.s32 	%r436, %r435;
	add.s32 	%r437, %r436, %r433;
	add.s32 	%r438, %r626, 2560;
	mul.wide.u32 	%rd88, %r438, 4;
	add.s64 	%rd89, %rd1, %rd88;
	ld.global.u32 	%r439, [%rd89];
	abs.s32 	%r440, %r439;
	add.s32 	%r441, %r440, %r437;
	add.s32 	%r442, %r626, 2816;
	mul.wide.u32 	%rd90, %r442, 4;
	add.s64 	%rd91, %rd1, %rd90;
	ld.global.u32 	%r443, [%rd91];
	abs.s32 	%r444, %r443;
	add.s32 	%r445, %r444, %r441;
	add.s32 	%r446, %r626, 3072;
	mul.wide.u32 	%rd92, %r446, 4;
	add.s64 	%rd93, %rd1, %rd92;
	ld.global.u32 	%r447, [%rd93];
	abs.s32 	%r448, %r447;
	add.s32 	%r449, %r448, %r445;
	add.s32 	%r450, %r626, 3328;
	mul.wide.u32 	%rd94, %r450, 4;
	add.s64 	%rd95, %rd1, %rd94;
	ld.global.u32 	%r451, [%rd95];
	abs.s32 	%r452, %r451;
	add.s32 	%r453, %r452, %r449;
	add.s32 	%r454, %r626, 3584;
	mul.wide.u32 	%rd96, %r454, 4;
	add.s64 	%rd97, %rd1, %rd96;
	ld.global.u32 	%r455, [%rd97];
	abs.s32 	%r456, %r455;
	add.s32 	%r457, %r456, %r453;
	add.s32 	%r458, %r626, 3840;
	mul.wide.u32 	%rd98, %r458, 4;
	add.s64 	%rd99, %rd1, %rd98;
	ld.global.u32 	%r459, [%rd99];
	abs.s32 	%r460, %r459;
	add.s32 	%r641, %r460, %r457;
	add.s32 	%r627, %r627, 4096;
	add.s32 	%r626, %r626, 4096;
	add.s32 	%r625, %r625, 16;
	setp.ne.s32 	%p26, %r625, 0;
	@%p26 bra 	$L__BB13_6;
	add.s32 	%r630, %r627, -2048;
$L__BB13_8:
	setp.eq.s32 	%p27, %r13, 0;
	@%p27 bra 	$L__BB13_17;
	and.b32  	%r29, %r12, 7;
	setp.lt.u32 	%p28, %r13, 8;
	@%p28 bra 	$L__BB13_11;
	add.s32 	%r462, %r647, %r630;
	mul.wide.u32 	%rd100, %r462, 4;
	add.s64 	%rd101, %rd1, %rd100;
	ld.global.u32 	%r463, [%rd101];
	abs.s32 	%r464, %r463;
	add.s32 	%r465, %r464, %r641;
	add.s32 	%r466, %r462, 256;
	mul.wide.u32 	%rd102, %r466, 4;
	add.s64 	%rd103, %rd1, %rd102;
	ld.global.u32 	%r467, [%rd103];
	abs.s32 	%r468, %r467;
	add.s32 	%r469, %r468, %r465;
	add.s32 	%r470, %r462, 512;
	mul.wide.u32 	%rd104, %r470, 4;
	add.s64 	%rd105, %rd1, %rd104;
	ld.global.u32 	%r471, [%rd105];
	abs.s32 	%r472, %r471;
	add.s32 	%r473, %r472, %r469;
	add.s32 	%r474, %r462, 768;
	mul.wide.u32 	%rd106, %r474, 4;
	add.s64 	%rd107, %rd1, %rd106;
	ld.global.u32 	%r475, [%rd107];
	abs.s32 	%r476, %r475;
	add.s32 	%r477, %r476, %r473;
	add.s32 	%r478, %r462, 1024;
	mul.wide.u32 	%rd108, %r478, 4;
	add.s64 	%rd109, %rd1, %rd108;
	ld.global.u32 	%r479, [%rd109];
	abs.s32 	%r480, %r479;
	add.s32 	%r481, %r480, %r477;
	add.s32 	%r482, %r462, 1280;
	mul.wide.u32 	%rd110, %r482, 4;
	add.s64 	%rd111, %rd1, %rd110;
	ld.global.u32 	%r483, [%rd111];
	abs.s32 	%r484, %r483;
	add.s32 	%r485, %r484, %r481;
	add.s32 	%r486, %r462, 1536;
	mul.wide.u32 	%rd112, %r486, 4;
	add.s64 	%rd113, %rd1, %rd112;
	ld.global.u32 	%r487, [%rd113];
	abs.s32 	%r488, %r487;
	add.s32 	%r489, %r488, %r485;
	add.s32 	%r490, %r462, 1792;
	mul.wide.u32 	%rd114, %r490, 4;
	add.s64 	%rd115, %rd1, %rd114;
	ld.global.u32 	%r491, [%rd115];
	abs.s32 	%r492, %r491;
	add.s32 	%r641, %r492, %r489;
	add.s32 	%r630, %r630, 2048;
$L__BB13_11:
	setp.eq.s32 	%p29, %r29, 0;
	@%p29 bra 	$L__BB13_17;
	and.b32  	%r35, %r12, 3;
	setp.lt.u32 	%p30, %r29, 4;
	@%p30 bra 	$L__BB13_14;
	add.s32 	%r494, %r647, %r630;
	mul.wide.u32 	%rd116, %r494, 4;
	add.s64 	%rd117, %rd1, %rd116;
	ld.global.u32 	%r495, [%rd117];
	abs.s32 	%r496, %r495;
	add.s32 	%r497, %r496, %r641;
	add.s32 	%r498, %r494, 256;
	mul.wide.u32 	%rd118, %r498, 4;
	add.s64 	%rd119, %rd1, %rd118;
	ld.global.u32 	%r499, [%rd119];
	abs.s32 	%r500, %r499;
	add.s32 	%r501, %r500, %r497;
	add.s32 	%r502, %r494, 512;
	mul.wide.u32 	%rd120, %r502, 4;
	add.s64 	%rd121, %rd1, %rd120;
	ld.global.u32 	%r503, [%rd121];
	abs.s32 	%r504, %r503;
	add.s32 	%r505, %r504, %r501;
	add.s32 	%r506, %r494, 768;
	mul.wide.u32 	%rd122, %r506, 4;
	add.s64 	%rd123, %rd1, %rd122;
	ld.global.u32 	%r507, [%rd123];
	abs.s32 	%r508, %r507;
	add.s32 	%r641, %r508, %r505;
	add.s32 	%r630, %r630, 1024;
$L__BB13_14:
	setp.eq.s32 	%p31, %r35, 0;
	@%p31 bra 	$L__BB13_17;
	add.s32 	%r639, %r630, %r647;
	neg.s32 	%r638, %r35;
$L__BB13_16:
	.pragma "nounroll";
	mul.wide.u32 	%rd124, %r639, 4;
	add.s64 	%rd125, %rd1, %rd124;
	ld.global.u32 	%r509, [%rd125];
	abs.s32 	%r510, %r509;
	add.s32 	%r641, %r510, %r641;
	add.s32 	%r639, %r639, 256;
	add.s32 	%r638, %r638, 1;
	setp.ne.s32 	%p32, %r638, 0;
	@%p32 bra 	$L__BB13_16;
$L__BB13_17:
	setp.lt.u32 	%p33, %r6, 256;
	@%p33 bra 	$L__BB13_22;
	// begin inline asm
	mov.u32 %r574, %laneid;
	// end inline asm
	mov.b32 	%r577, 1;
	mov.b32 	%r598, 31;
	mov.b32 	%r599, -1;
	// begin inline asm
	shfl.sync.down.b32 %r575, %r641, %r577, %r598, %r599;
	// end inline asm
	setp.gt.s32 	%p49, %r574, 30;
	selp.b32 	%r600, 0, %r575, %p49;
	add.s32 	%r581, %r600, %r641;
	mov.b32 	%r582, 2;
	// begin inline asm
	shfl.sync.down.b32 %r580, %r581, %r582, %r598, %r599;
	// end inline asm
	setp.gt.s32 	%p50, %r574, 29;
	selp.b32 	%r601, 0, %r580, %p50;
	add.s32 	%r586, %r581, %r601;
	mov.b32 	%r587, 4;
	// begin inline asm
	shfl.sync.down.b32 %r585, %r586, %r587, %r598, %r599;
	// end inline asm
	setp.gt.s32 	%p51, %r574, 27;
	selp.b32 	%r602, 0, %r585, %p51;
	add.s32 	%r591, %r586, %r602;
	mov.b32 	%r592, 8;
	// begin inline asm
	shfl.sync.down.b32 %r590, %r591, %r592, %r598, %r599;
	// end inline asm
	setp.gt.s32 	%p52, %r574, 23;
	selp.b32 	%r603, 0, %r590, %p52;
	add.s32 	%r596, %r591, %r603;
	mov.b32 	%r597, 16;
	// begin inline asm
	shfl.sync.down.b32 %r595, %r596, %r597, %r598, %r599;
	// end inline asm
	setp.gt.s32 	%p53, %r574, 15;
	selp.b32 	%r604, 0, %r595, %p53;
	add.s32 	%r665, %r596, %r604;
	setp.ne.s32 	%p54, %r574, 0;
	@%p54 bra 	$L__BB13_20;
	shr.u32 	%r605, %r7, 3;
	and.b32  	%r606, %r605, 124;
	mov.u32 	%r607, _ZZN3cub18CUB_300001_SM_10006detail6reduce18DeviceReduceKernelINS2_10policy_hubIijN4cuda3std3__44plusIiEEE10Policy1000EN6thrust24THRUST_300001_SM_1000_NS10device_ptrIiEEjS9_i11abs_functorEEvT0_PT3_T1_NS0_13GridEvenShareISK_EET2_T4_E12temp_storage;
	add.s32 	%r608, %r607, %r606;
	st.shared.u32 	[%r608+8], %r665;
$L__BB13_20:
	bar.sync 	0;
	setp.ne.s32 	%p55, %r7, 0;
	@%p55 bra 	$L__BB13_48;
	ld.shared.u32 	%r609, [_ZZN3cub18CUB_300001_SM_10006detail6reduce18DeviceReduceKernelINS2_10policy_hubIijN4cuda3std3__44plusIiEEE10Policy1000EN6thrust24THRUST_300001_SM_1000_NS10device_ptrIiEEjS9_i11abs_functorEEvT0_PT3_T1_NS0_13GridEvenShareISK_EET2_T4_E12temp_storage+12];
	add.s32 	%r610, %r609, %r665;
	ld.shared.u32 	%r611, [_ZZN3cub18CUB_300001_SM_10006detail6reduce18DeviceReduceKernelINS2_10policy_hubIijN4cuda3std3__44plusIiEEE10Policy1000EN6thrust24THRUST_300001_SM_1000_NS10device_ptrIiEEjS9_i11abs_functorEEvT0_PT3_T1_NS0_13GridEvenShareISK_EET2_T4_E12temp_storage+16];
	add.s32 	%r612, %r610, %r611;
	ld.shared.u32 	%r613, [_ZZN3cub18CUB_300001_SM_10006detail6reduce18DeviceReduceKernelINS2_10policy_hubIijN4cuda3std3__44plusIiEEE10Policy1000EN6thrust24THRUST_300001_SM_1000_NS10device_ptrIiEEjS9_i11abs_functorEEvT0_PT3_T1_NS0_13GridEvenShareISK_EET2_T4_E12temp_storage+20];
	add.s32 	%r614, %r612, %r613;
	ld.shared.u32 	%r615, [_ZZN3cub18CUB_300001_SM_10006detail6reduce18DeviceReduceKernelINS2_10policy_hubIijN4cuda3std3__44plusIiEEE10Policy1000EN6thrust24THRUST_300001_SM_1000_NS10device_ptrIiEEjS9_i11abs_functorEEvT0_PT3_T1_NS0_13GridEvenShareISK_EET2_T4_E12temp_storage+24];
	add.s32 	%r616, %r614, %r615;
	ld.shared.u32 	%r617, [_ZZN3cub18CUB_300001_SM_10006detail6reduce18DeviceReduceKernelINS2_10policy_hubIijN4cuda3std3__44plusIiEEE10Policy1000EN6thrust24THRUST_300001_SM_1000_NS10device_ptrIiEEjS9_i11abs_functorEEvT0_PT3_T1_NS0_13GridEvenShareISK_EET2_T4_E12temp_storage+28];
	add.s32 	%r618, %r616, %r617;
	ld.shared.u32 	%r619, [_ZZN3cub18CUB_300001_SM_10006detail6reduce18DeviceReduceKernelINS2_10policy_hubIijN4cuda3std3__44plusIiEEE10Policy1000EN6thrust24THRUST_300001_SM_1000_NS10device_ptrIiEEjS9_i11abs_functorEEvT0_PT3_T1_NS0_13GridEvenShareISK_EET2_T4_E12temp_storage+32];
	add.s32 	%r620, %r618, %r619;
	ld.shared.u32 	%r621, [_ZZN3cub18CUB_300001_SM_10006detail6reduce18DeviceReduceKernelINS2_10policy_hubIijN4cuda3std3__44plusIiEEE10Policy1000EN6thrust24THRUST_300001_SM_1000_NS10device_ptrIiEEjS9_i11abs_functorEEvT0_PT3_T1_NS0_13GridEvenShareISK_EET2_T4_E12temp_storage+36];
	add.s32 	%r665, %r620, %r621;
	bra.uni 	$L__BB13_48;
$L__BB13_22:
	// begin inline asm
	mov.u32 %r511, %laneid;
	// end inline asm
	and.b32  	%r537, %r7, 992;
	add.s32 	%r538, %r537, 32;
	setp.gt.u32 	%p34, %r538, %r6;
	not.b32 	%r539, %r537;
	add.s32 	%r540, %r6, %r539;
	selp.b32 	%r535, %r540, 31, %p34;
	mov.b32 	%r514, 1;
	mov.b32 	%r536, -1;
	// begin inline asm
	shfl.sync.down.b32 %r512, %r641, %r514, %r535, %r536;
	// end inline asm
	setp.lt.s32 	%p35, %r511, %r535;
	selp.b32 	%r541, %r512, 0, %p35;
	add.s32 	%r518, %r541, %r641;
	mov.b32 	%r519, 2;
	// begin inline asm
	shfl.sync.down.b32 %r517, %r518, %r519, %r535, %r536;
	// end inline asm
	add.s32 	%r542, %r511, 2;
	setp.gt.s32 	%p36, %r542, %r535;
	selp.b32 	%r543, 0, %r517, %p36;
	add.s32 	%r523, %r518, %r543;
	mov.b32 	%r524, 4;
	// begin inline asm
	shfl.sync.down.b32 %r522, %r523, %r524, %r535, %r536;
	// end inline asm
	add.s32 	%r544, %r511, 4;
	setp.gt.s32 	%p37, %r544, %r535;
	selp.b32 	%r545, 0, %r522, %p37;
	add.s32 	%r528, %r523, %r545;
	mov.b32 	%r529, 8;
	// begin inline asm
	shfl.sync.down.b32 %r527, %r528, %r529, %r535, %r536;
	// end inline asm
	add.s32 	%r546, %r511, 8;
	setp.gt.s32 	%p38, %r546, %r535;
	selp.b32 	%r547, 0, %r527, %p38;
	add.s32 	%r533, %r528, %r547;
	mov.b32 	%r534, 16;
	// begin inline asm
	shfl.sync.down.b32 %r532, %r533, %r534, %r535, %r536;
	// end inline asm
	add.s32 	%r548, %r511, 16;
	setp.gt.s32 	%p39, %r548, %r535;
	selp.b32 	%r549, 0, %r532, %p39;
	add.s32 	%r665, %r533, %r549;
	setp.ne.s32 	%p40, %r511, 0;
	@%p40 bra 	$L__BB13_24;
	shr.u32 	%r550, %r7, 3;
	and.b32  	%r551, %r550, 124;
	mov.u32 	%r552, _ZZN3cub18CUB_300001_SM_10006detail6reduce18DeviceReduceKernelINS2_10policy_hubIijN4cuda3std3__44plusIiEEE10Policy1000EN6thrust24THRUST_300001_SM_1000_NS10device_ptrIiEEjS9_i11abs_functorEEvT0_PT3_T1_NS0_13GridEvenShareISK_EET2_T4_E12temp_storage;
	add.s32 	%r553, %r552, %r551;
	st.shared.u32 	[%r553+8], %r665;
$L__BB13_24:
	bar.sync 	0;
	setp.ne.s32 	%p41, %r7, 0;
	@%p41 bra 	$L__BB13_48;
	setp.gt.u32 	%p42, %r6, 32;
	ld.shared.u32 	%r554, [_ZZN3cub18CUB_300001_SM_10006detail6reduce18DeviceReduceKernelINS2_10policy_hubIijN4cuda3std3__44plusIiEEE10Policy1000EN6thrust24THRUST_300001_SM_1000_NS10device_ptrIiEEjS9_i11abs_functorEEvT0_PT3_T1_NS0_13GridEvenShareISK_EET2_T4_E12temp_storage+12];
	selp.b32 	%r555, %r554, 0, %p42;
	add.s32 	%r556, %r555, %r665;
	setp.gt.u32 	%p43, %r6, 64;
	ld.shared.u32 	%r557, [_ZZN3cub18CUB_300001_SM_10006detail6reduce18DeviceReduceKernelINS2_10policy_hubIijN4cuda3std3__44plusIiEEE10Policy1000EN6thrust24THRUST_300001_SM_1000_NS10device_ptrIiEEjS9_i11abs_functorEEvT0_PT3_T1_NS0_13GridEvenShareISK_EET2_T4_E12temp_storage+16];
	selp.b32 	%r558, %r557, 0, %p43;
	add.s32 	%r559, %r556, %r558;
	setp.gt.u32 	%p44, %r6, 96;
	ld.shared.u32 	%r560, [_ZZN3cub18CUB_300001_SM_10006detail6reduce18DeviceReduceKernelINS2_10policy_hubIijN4cuda3std3__44plusIiEEE10Policy1000EN6thrust24THRUST_300001_SM_1000_NS10device_ptrIiEEjS9_i11abs_functorEEvT0_PT3_T1_NS0_13GridEvenShareISK_EET2_T4_E12temp_storage+20];
	selp.b32 	%r561, %r560, 0, %p44;
	add.s32 	%r562, %r559, %r561;
	setp.gt.u32 	%p45, %r6, 128;
	ld.shared.u32 	%r563, [_ZZN3cub18CUB_300001_SM_10006detail6reduce18DeviceReduceKernelINS2_10policy_hubIijN4cuda3std3__44plusIiEEE10Policy1000EN6thrust24THRUST_300001_SM_1000_NS10device_ptrIiEEjS9_i11abs_functorEEvT0_PT3_T1_NS0_13GridEvenShareISK_EET2_T4_E12temp_storage+24];
	selp.b32 	%r564, %r563, 0, %p45;
	add.s32 	%r565, %r562, %r564;
	setp.gt.u32 	%p46, %r6, 160;
	ld.shared.u32 	%r566, [_ZZN3cub18CUB_300001_SM_10006detail6reduce18DeviceReduceKernelINS2_10policy_hubIijN4cuda3std3__44plusIiEEE10Policy1000EN6thrust24THRUST_300001_SM_1000_NS10device_ptrIiEEjS9_i11abs_functorEEvT0_PT3_T1_NS0_13GridEvenShareISK_EET2_T4_E12temp_storage+28];
	selp.b32 	%r567, %r566, 0, %p46;
	add.s32 	%r568, %r565, %r567;
	setp.gt.u32 	%p47, %r6, 192;
	ld.shared.u32 	%r569, [_ZZN3cub18CUB_300001_SM_10006detail6reduce18DeviceReduceKernelINS2_10policy_hubIijN4cuda3std3__44plusIiEEE10Policy1000EN6thrust24THRUST_300001_SM_1000_NS10device_ptrIiEEjS9_i11abs_functorEEvT0_PT3_T1_NS0_13GridEvenShareISK_EET2_T4_E12temp_storage+32];
	selp.b32 	%r570, %r569, 0, %p47;
	add.s32 	%r571, %r568, %r570;
	setp.gt.u32 	%p48, %r6, 224;
	ld.shared.u32 	%r572, [_ZZN3cub18CUB_300001_SM_10006detail6reduce18DeviceReduceKernelINS2_10policy_hubIijN4cuda3std3__44plusIiEEE10Policy1000EN6thrust24THRUST_300001_SM_1000_NS10device_ptrIiEEjS9_i11abs_functorEEvT0_PT3_T1_NS0_13GridEvenShareISK_EET2_T4_E12temp_storage+36];
	selp.b32 	%r573, %r572, 0, %p48;
	add.s32 	%r665, %r571, %r573;
	bra.uni 	$L__BB13_48;
$L__BB13_26:
	mov.u32 	%r54, %tid.x;
	add.s32 	%r110, %r54, %r647;
	mul.wide.u32 	%rd4, %r110, 4;
	add.s64 	%rd5, %rd1, %rd4;
	ld.global.u32 	%r111, [%rd5];
	abs.s32 	%r112, %r111;
	ld.global.u32 	%r113, [%rd5+1024];
	abs.s32 	%r114, %r113;
	ld.global.u32 	%r115, [%rd5+2048];
	abs.s32 	%r116, %r115;
	ld.global.u32 	%r117, [%rd5+3072];
	abs.s32 	%r118, %r117;
	ld.global.u32 	%r119, [%rd5+4096];
	abs.s32 	%r120, %r119;
	ld.global.u32 	%r121, [%rd5+5120];
	abs.s32 	%r122, %r121;
	ld.global.u32 	%r123, [%rd5+6144];
	abs.s32 	%r124, %r123;
	ld.global.u32 	%r125, [%rd5+7168];
	abs.s32 	%r126, %r125;
	ld.global.u32 	%r127, [%rd5+8192];
	abs.s32 	%r128, %r127;
	ld.global.u32 	%r129, [%rd5+9216];
	abs.s32 	%r130, %r129;
	ld.global.u32 	%r131, [%rd5+10240];
	abs.s32 	%r132, %r131;
	ld.global.u32 	%r133, [%rd5+11264];
	abs.s32 	%r134, %r133;
	ld.global.u32 	%r135, [%rd5+12288];
	abs.s32 	%r136, %r135;
	ld.global.u32 	%r137, [%rd5+13312];
	abs.s32 	%r138, %r137;
	ld.global.u32 	%r139, [%rd5+14336];
	abs.s32 	%r140, %r139;
	ld.global.u32 	%r141, [%rd5+15360];
	abs.s32 	%r142, %r141;
	add.s32 	%r143, %r114, %r112;
	add.s32 	%r144, %r116, %r143;
	add.s32 	%r145, %r118, %r144;
	add.s32 	%r146, %r120, %r145;
	add.s32 	%r147, %r122, %r146;
	add.s32 	%r148, %r124, %r147;
	add.s32 	%r149, %r126, %r148;
	add.s32 	%r150, %r128, %r149;
	add.s32 	%r151, %r130, %r150;
	add.s32 	%r152, %r132, %r151;
	add.s32 	%r153, %r134, %r152;
	add.s32 	%r154, %r136, %r153;
	add.s32 	%r155, %r138, %r154;
	add.s32 	%r156, %r140, %r155;
	add.s32 	%r664, %r142, %r156;
	setp.lt.u32 	%p2, %r6, %r4;
	@%p2 bra 	$L__BB13_44;
	add.s32 	%r56, %r4, %r647;
	not.b32 	%r158, %r54;
	add.s32 	%r159, %r158, %r1;
	sub.s32 	%r160, %r159, %r4;
	sub.s32 	%r643, %r160, %r647;
	add.s32 	%r161, %r56, %r54;
	add.s32 	%r642, %r161, 2048;
	mov.b32 	%r645, 0;
	mov.u32 	%r644, %r56;
$L__BB13_28:
	add.s32 	%r647, %r647, %r4;
	add.s32 	%r163, %r1, -4096;
	setp.gt.u32 	%p3, %r647, %r163;
	@%p3 bra 	$L__BB13_30;
	add.s32 	%r164, %r54, %r647;
	mul.wide.u32 	%rd6, %r164, 4;
	add.s64 	%rd7, %rd1, %rd6;
	ld.global.u32 	%r165, [%rd7];
	abs.s32 	%r166, %r165;
	ld.global.u32 	%r167, [%rd7+1024];
	abs.s32 	%r168, %r167;
	ld.global.u32 	%r169, [%rd7+2048];
	abs.s32 	%r170, %r169;
	ld.global.u32 	%r171, [%rd7+3072];
	abs.s32 	%r172, %r171;
	ld.global.u32 	%r173, [%rd7+4096];
	abs.s32 	%r174, %r173;
	ld.global.u32 	%r175, [%rd7+5120];
	abs.s32 	%r176, %r175;
	ld.global.u32 	%r177, [%rd7+6144];
	abs.s32 	%r178, %r177;
	ld.global.u32 	%r179, [%rd7+7168];
	abs.s32 	%r180, %r179;
	ld.global.u32 	%r181, [%rd7+8192];
	abs.s32 	%r182, %r181;
	ld.global.u32 	%r183, [%rd7+9216];
	abs.s32 	%r184, %r183;
	ld.global.u32 	%r185, [%rd7+10240];
	abs.s32 	%r186, %r185;
	ld.global.u32 	%r187, [%rd7+11264];
	abs.s32 	%r188, %r187;
	ld.global.u32 	%r189, [%rd7+12288];
	abs.s32 	%r190, %r189;
	ld.global.u32 	%r191, [%rd7+13312];
	abs.s32 	%r192, %r191;
	ld.global.u32 	%r193, [%rd7+14336];
	abs.s32 	%r194, %r193;
	ld.global.u32 	%r195, [%rd7+15360];
	abs.s32 	%r196, %r195;
	add.s32 	%r197, %r166, %r664;
	add.s32 	%r198, %r168, %r197;
	add.s32 	%r199, %r170, %r198;
	add.s32 	%r200, %r172, %r199;
	add.s32 	%r201, %r174, %r200;
	add.s32 	%r202, %r176, %r201;
	add.s32 	%r203, %r178, %r202;
	add.s32 	%r204, %r180, %r203;
	add.s32 	%r205, %r182, %r204;
	add.s32 	%r206, %r184, %r205;
	add.s32 	%r207, %r186, %r206;
	add.s32 	%r208, %r188, %r207;
	add.s32 	%r209, %r190, %r208;
	add.s32 	%r210, %r192, %r209;
	add.s32 	%r211, %r194, %r210;
	add.s32 	%r664, %r196, %r211;
	sub.s32 	%r212, %r1, %r647;
	setp.lt.u32 	%p4, %r212, %r4;
	add.s32 	%r645, %r645, 1;
	add.s32 	%r644, %r644, %r4;
	sub.s32 	%r643, %r643, %r4;
	add.s32 	%r642, %r642, %r4;
	@%p4 bra 	$L__BB13_44;
	bra.uni 	$L__BB13_28;
$L__BB13_30:
	setp.le.u32 	%p5, %r1, %r647;
	sub.s32 	%r214, %r1, %r647;
	setp.ge.s32 	%p6, %r54, %r214;
	or.pred  	%p7, %p5, %p6;
	@%p7 bra 	$L__BB13_44;
	not.b32 	%r217, %r54;
	add.s32 	%r218, %r1, %r217;
	sub.s32 	%r219, %r218, %r56;
	mul.lo.s32 	%r220, %r2, %r645;
	shl.b32 	%r221, %r220, 12;
	sub.s32 	%r222, %r219, %r221;
	shr.u32 	%r223, %r222, 8;
	add.s32 	%r71, %r223, 1;
	and.b32  	%r72, %r71, 15;
	setp.lt.u32 	%p8, %r222, 3840;
	mov.u32 	%r656, %r54;
	@%p8 bra 	$L__BB13_35;
	or.b32  	%r650, %r54, 2048;
	shr.u32 	%r224, %r643, 8;
	add.s32 	%r225, %r224, 1;
	and.b32  	%r226, %r225, 33554416;
	neg.s32 	%r648, %r226;
$L__BB13_33:
	.pragma "nounroll";
	add.s32 	%r227, %r642, -2048;
	mul.wide.u32 	%rd8, %r227, 4;
	add.s64 	%rd9, %rd1, %rd8;
	ld.global.u32 	%r228, [%rd9];
	abs.s32 	%r229, %r228;
	add.s32 	%r230, %r229, %r664;
	add.s32 	%r231, %r642, -1792;
	mul.wide.u32 	%rd10, %r231, 4;
	add.s64 	%rd11, %rd1, %rd10;
	ld.global.u32 	%r232, [%rd11];
	abs.s32 	%r233, %r232;
	add.s32 	%r234, %r233, %r230;
	add.s32 	%r235, %r642, -1536;
	mul.wide.u32 	%rd12, %r235, 4;
	add.s64 	%rd13, %rd1, %rd12;
	ld.global.u32 	%r236, [%rd13];
	abs.s32 	%r237, %r236;
	add.s32 	%r238, %r237, %r234;
	add.s32 	%r239, %r642, -1280;
	mul.wide.u32 	%rd14, %r239, 4;
	add.s64 	%rd15, %rd1, %rd14;
	ld.global.u32 	%r240, [%rd15];
	abs.s32 	%r241, %r240;
	add.s32 	%r242, %r241, %r238;
	add.s32 	%r243, %r642, -1024;
	mul.wide.u32 	%rd16, %r243, 4;
	add.s64 	%rd17, %rd1, %rd16;
	ld.global.u32 	%r244, [%rd17];
	abs.s32 	%r245, %r244;
	add.s32 	%r246, %r245, %r242;
	add.s32 	%r247, %r642, -768;
	mul.wide.u32 	%rd18, %r247, 4;
	add.s64 	%rd19, %rd1, %rd18;
	ld.global.u32 	%r248, [%rd19];
	abs.s32 	%r249, %r248;
	add.s32 	%r250, %r249, %r246;
	add.s32 	%r251, %r642, -512;
	mul.wide.u32 	%rd20, %r251, 4;
	add.s64 	%rd21, %rd1, %rd20;
	ld.global.u32 	%r252, [%rd21];
	abs.s32 	%r253, %r252;
	add.s32 	%r254, %r253, %r250;
	add.s32 	%r255, %r642, 1792;
	add.s32 	%r256, %r642, -256;
	mul.wide.u32 	%rd22, %r256, 4;
	add.s64 	%rd23, %rd1, %rd22;
	ld.global.u32 	%r257, [%rd23];
	abs.s32 	%r258, %r257;
	add.s32 	%r259, %r258, %r254;
	mul.wide.u32 	%rd24, %r642, 4;
	add.s64 	%rd25, %rd1, %rd24;
	ld.global.u32 	%r260, [%rd25];
	abs.s32 	%r261, %r260;
	add.s32 	%r262, %r261, %r259;
	add.s32 	%r263, %r642, 256;
	mul.wide.u32 	%rd26, %r263, 4;
	add.s64 	%rd27, %rd1, %rd26;
	ld.global.u32 	%r264, [%rd27];
	abs.s32 	%r265, %r264;
	add.s32 	%r266, %r265, %r262;
	add.s32 	%r267, %r642, 512;
	mul.wide.u32 	%rd28, %r267, 4;
	add.s64 	%rd29, %rd1, %rd28;
	ld.global.u32 	%r268, [%rd29];
	abs.s32 	%r269, %r268;
	add.s32 	%r270, %r269, %r266;
	add.s32 	%r271, %r642, 768;
	mul.wide.u32 	%rd30, %r271, 4;
	add.s64 	%rd31, %rd1, %rd30;
	ld.global.u32 	%r272, [%rd31];
	abs.s32 	%r273, %r272;
	add.s32 	%r274, %r273, %r270;
	add.s32 	%r275, %r642, 1024;
	mul.wide.u32 	%rd32, %r275, 4;
	add.s64 	%rd33, %rd1, %rd32;
	ld.global.u32 	%r276, [%rd33];
	abs.s32 	%r277, %r276;
	add.s32 	%r278, %r277, %r274;
	add.s32 	%r279, %r642, 1280;
	mul.wide.u32 	%rd34, %r279, 4;
	add.s64 	%rd35, %rd1, %rd34;
	ld.global.u32 	%r280, [%rd35];
	abs.s32 	%r281, %r280;
	add.s32 	%r282, %r281, %r278;
	add.s32 	%r283, %r642, 1536;
	mul.wide.u32 	%rd36, %r283, 4;
	add.s64 	%rd37, %rd1, %rd36;
	ld.global.u32 	%r284, [%rd37];
	abs.s32 	%r285, %r284;
	add.s32 	%r286, %r285, %r282;
	mul.wide.u32 	%rd38, %r255, 4;
	add.s64 	%rd39, %rd1, %rd38;
	ld.global.u32 	%r287, [%rd39];
	abs.s32 	%r288, %r287;
	add.s32 	%r664, %r288, %r286;
	add.s32 	%r650, %r650, 4096;
	add.s32 	%r642, %r642, 4096;
	add.s32 	%r648, %r648, 16;
	setp.ne.s32 	%p9, %r648, 0;
	@%p9 bra 	$L__BB13_33;
	add.s32 	%r656, %r650, -2048;
$L__BB13_35:
	setp.eq.s32 	%p10, %r72, 0;
	@%p10 bra 	$L__BB13_44;
	and.b32  	%r87, %r71, 7;
	setp.lt.u32 	%p11, %r72, 8;
	@%p11 bra 	$L__BB13_38;
	add.s32 	%r290, %r656, %r647;
	mul.wide.u32 	%rd40, %r290, 4;
	add.s64 	%rd41, %rd1, %rd40;
	ld.global.u32 	%r291, [%rd41];
	abs.s32 	%r292, %r291;
	add.s32 	%r293, %r292, %r664;
	add.s32 	%r294, %r290, 256;
	mul.wide.u32 	%rd42, %r294, 4;
	add.s64 	%rd43, %rd1, %rd42;
	ld.global.u32 	%r295, [%rd43];
	abs.s32 	%r296, %r295;
	add.s32 	%r297, %r296, %r293;
	add.s32 	%r298, %r290, 512;
	mul.wide.u32 	%rd44, %r298, 4;
	add.s64 	%rd45, %rd1, %rd44;
	ld.global.u32 	%r299, [%rd45];
	abs.s32 	%r300, %r299;
	add.s32 	%r301, %r300, %r297;
	add.s32 	%r302, %r290, 768;
	mul.wide.u32 	%rd46, %r302, 4;
	add.s64 	%rd47, %rd1, %rd46;
	ld.global.u32 	%r303, [%rd47];
	abs.s32 	%r304, %r303;
	add.s32 	%r305, %r304, %r301;
	add.s32 	%r306, %r290, 1024;
	mul.wide.u32 	%rd48, %r306, 4;
	add.s64 	%rd49, %rd1, %rd48;
	ld.global.u32 	%r307, [%rd49];
	abs.s32 	%r308, %r307;
	add.s32 	%r309, %r308, %r305;
	add.s32 	%r310, %r290, 1280;
	mul.wide.u32 	%rd50, %r310, 4;
	add.s64 	%rd51, %rd1, %rd50;
	ld.global.u32 	%r311, [%rd51];
	abs.s32 	%r312, %r311;
	add.s32 	%r313, %r312, %r309;
	add.s32 	%r314, %r290, 1536;
	mul.wide.u32 	%rd52, %r314, 4;
	add.s64 	%rd53, %rd1, %rd52;
	ld.global.u32 	%r315, [%rd53];
	abs.s32 	%r316, %r315;
	add.s32 	%r317, %r316, %r313;
	add.s32 	%r318, %r290, 1792;
	mul.wide.u32 	%rd54, %r318, 4;
	add.s64 	%rd55, %rd1, %rd54;
	ld.global.u32 	%r319, [%rd55];
	abs.s32 	%r320, %r319;
	add.s32 	%r664, %r320, %r317;
	add.s32 	%r656, %r656, 2048;
$L__BB13_38:
	setp.eq.s32 	%p12, %r87, 0;
	@%p12 bra 	$L__BB13_44;
	setp.lt.u32 	%p13, %r87, 4;
	@%p13 bra 	$L__BB13_41;
	add.s32 	%r322, %r656, %r647;
	mul.wide.u32 	%rd56, %r322, 4;
	add.s64 	%rd57, %rd1, %rd56;
	ld.global.u32 	%r323, [%rd57];
	abs.s32 	%r324, %r323;
	add.s32 	%r325, %r324, %r664;
	add.s32 	%r326, %r322, 256;
	mul.wide.u32 	%rd58, %r326, 4;
	add.s64 	%rd59, %rd1, %rd58;
	ld.global.u32 	%r327, [%rd59];
	abs.s32 	%r328, %r327;
	add.s32 	%r329, %r328, %r325;
	add.s32 	%r330, %r322, 512;
	mul.wide.u32 	%rd60, %r330, 4;
	add.s64 	%rd61, %rd1, %rd60;
	ld.global.u32 	%r331, [%rd61];
	abs.s32 	%r332, %r331;
	add.s32 	%r333, %r332, %r329;
	add.s32 	%r334, %r322, 768;
	mul.wide.u32 	%rd62, %r334, 4;
	add.s64 	%rd63, %rd1, %rd62;
	ld.global.u32 	%r335, [%rd63];
	abs.s32 	%r336, %r335;
	add.s32 	%r664, %r336, %r333;
	add.s32 	%r656, %r656, 1024;
$L__BB13_41:
	and.b32  	%r337, %r71, 3;
	setp.eq.s32 	%p14, %r337, 0;
	@%p14 bra 	$L__BB13_44;
	add.s32 	%r662, %r656, %r644;
	cvt.u16.u32 	%rs1, %r643;
	shr.u16 	%rs2, %rs1, 8;
	add.s16 	%rs3, %rs2, 1;
	cvt.u32.u16 	%r338, %rs3;
	and.b32  	%r339, %r338, 3;
	neg.s32 	%r661, %r339;
$L__BB13_43:
	.pragma "nounroll";
	mul.wide.u32 	%rd64, %r662, 4;
	add.s64 	%rd65, %rd1, %rd64;
	ld.global.u32 	%r340, [%rd65];
	abs.s32 	%r341, %r340;
	add.s32 	%r664, %r341, %r664;
	add.s32 	%r662, %r662, 256;
	add.s32 	%r661, %r661, 1;
	setp.ne.s32 	%p15, %r661, 0;
	@%p15 bra 	$L__BB13_43;
$L__BB13_44:
	// begin inline asm
	mov.u32 %r342, %laneid;
	// end inline asm
	mov.b32 	%r345, 1;
	mov.b32 	%r366, 31;
	mov.b32 	%r367, -1;
	// begin inline asm
	shfl.sync.down.b32 %r343, %r664, %r345, %r366, %r367;
	// end inline asm
	setp.gt.s32 	%p16, %r342, 30;
	selp.b32 	%r368, 0, %r343, %p16;
	add.s32 	%r349, %r368, %r664;
	mov.b32 	%r350, 2;
	// begin inline asm
	shfl.sync.down.b32 %r348, %r349, %r350, %r366, %r367;
	// end inline asm
	setp.gt.s32 	%p17, %r342, 29;
	selp.b32 	%r369, 0, %r348, %p17;
	add.s32 	%r354, %r349, %r369;
	mov.b32 	%r355, 4;
	// begin inline asm
	shfl.sync.down.b32 %r353, %r354, %r355, %r366, %r367;
	// end inline asm
	setp.gt.s32 	%p18, %r342, 27;
	selp.b32 	%r370, 0, %r353, %p18;
	add.s32 	%r359, %r354, %r370;
	mov.b32 	%r360, 8;
	// begin inline asm
	shfl.sync.down.b32 %r358, %r359, %r360, %r366, %r367;
	// end inline asm
	setp.gt.s32 	%p19, %r342, 23;
	selp.b32 	%r371, 0, %r358, %p19;
	add.s32 	%r364, %r359, %r371;
	mov.b32 	%r365, 16;
	// begin inline asm
	shfl.sync.down.b32 %r363, %r364, %r365, %r366, %r367;
	// end inline asm
	setp.gt.s32 	%p20, %r342, 15;
	selp.b32 	%r372, 0, %r363, %p20;
	add.s32 	%r665, %r364, %r372;
	setp.ne.s32 	%p21, %r342, 0;
	@%p21 bra 	$L__BB13_46;
	shr.u32 	%r373, %r54, 3;
	and.b32  	%r374, %r373, 124;
	mov.u32 	%r375, _ZZN3cub18CUB_300001_SM_10006detail6reduce18DeviceReduceKernelINS2_10policy_hubIijN4cuda3std3__44plusIiEEE10Policy1000EN6thrust24THRUST_300001_SM_1000_NS10device_ptrIiEEjS9_i11abs_functorEEvT0_PT3_T1_NS0_13GridEvenShareISK_EET2_T4_E12temp_storage;
	add.s32 	%r376, %r375, %r374;
	st.shared.u32 	[%r376+8], %r665;
$L__BB13_46:
	bar.sync 	0;
	setp.ne.s32 	%p22, %r54, 0;
	@%p22 bra 	$L__BB13_48;
	ld.shared.u32 	%r377, [_ZZN3cub18CUB_300001_SM_10006detail6reduce18DeviceReduceKernelINS2_10policy_hubIijN4cuda3std3__44plusIiEEE10Policy1000EN6thrust24THRUST_300001_SM_1000_NS10device_ptrIiEEjS9_i11abs_functorEEvT0_PT3_T1_NS0_13GridEvenShareISK_EET2_T4_E12temp_storage+12];
	add.s32 	%r378, %r377, %r665;
	ld.shared.u32 	%r379, [_ZZN3cub18CUB_300001_SM_10006detail6reduce18DeviceReduceKernelINS2_10policy_hubIijN4cuda3std3__44plusIiEEE10Policy1000EN6thrust24THRUST_300001_SM_1000_NS10device_ptrIiEEjS9_i11abs_functorEEvT0_PT3_T1_NS0_13GridEvenShareISK_EET2_T4_E12temp_storage+16];
	add.s32 	%r380, %r378, %r379;
	ld.shared.u32 	%r381, [_ZZN3cub18CUB_300001_SM_10006detail6reduce18DeviceReduceKernelINS2_10policy_hubIijN4cuda3std3__44plusIiEEE10Policy1000EN6thrust24THRUST_300001_SM_1000_NS10device_ptrIiEEjS9_i11abs_functorEEvT0_PT3_T1_NS0_13GridEvenShareISK_EET2_T4_E12temp_storage+20];
	add.s32 	%r382, %r380, %r381;
	ld.shared.u32 	%r383, [_ZZN3cub18CUB_300001_SM_10006detail6reduce18DeviceReduceKernelINS2_10policy_hubIijN4cuda3std3__44plusIiEEE10Policy1000EN6thrust24THRUST_300001_SM_1000_NS10device_ptrIiEEjS9_i11abs_functorEEvT0_PT3_T1_NS0_13GridEvenShareISK_EET2_T4_E12temp_storage+24];
	add.s32 	%r384, %r382, %r383;
	ld.shared.u32 	%r385, [_ZZN3cub18CUB_300001_SM_10006detail6reduce18DeviceReduceKernelINS2_10policy_hubIijN4cuda3std3__44plusIiEEE10Policy1000EN6thrust24THRUST_300001_SM_1000_NS10device_ptrIiEEjS9_i11abs_functorEEvT0_PT3_T1_NS0_13GridEvenShareISK_EET2_T4_E12temp_storage+28];
	add.s32 	%r386, %r384, %r385;
	ld.shared.u32 	%r387, [_ZZN3cub18CUB_300001_SM_10006detail6reduce18DeviceReduceKernelINS2_10policy_hubIijN4cuda3std3__44plusIiEEE10Policy1000EN6thrust24THRUST_300001_SM_1000_NS10device_ptrIiEEjS9_i11abs_functorEEvT0_PT3_T1_NS0_13GridEvenShareISK_EET2_T4_E12temp_storage+32];
	add.s32 	%r388, %r386, %r387;
	ld.shared.u32 	%r389, [_ZZN3cub18CUB_300001_SM_10006detail6reduce18DeviceReduceKernelINS2_10policy_hubIijN4cuda3std3__44plusIiEEE10Policy1000EN6thrust24THRUST_300001_SM_1000_NS10device_ptrIiEEjS9_i11abs_functorEEvT0_PT3_T1_NS0_13GridEvenShareISK_EET2_T4_E12temp_storage+36];
	add.s32 	%r665, %r388, %r389;
$L__BB13_48:
	mov.u32 	%r622, %tid.x;
	setp.ne.s32 	%p56, %r622, 0;
	@%p56 bra 	$L__BB13_50;
	ld.param.u64 	%rd129, [_ZN3cub18CUB_300001_SM_10006detail6reduce18DeviceReduceKernelINS2_10policy_hubIijN4cuda3std3__44plusIiEEE10Policy1000EN6thrust24THRUST_300001_SM_1000_NS10device_ptrIiEEjS9_i11abs_functorEEvT0_PT3_T1_NS0_13GridEvenShareISK_EET2_T4__param_1];
	cvta.to.global.u64 	%rd126, %rd129;
	mul.wide.u32 	%rd127, %r3, 4;
	add.s64 	%rd128, %rd126, %rd127;
	st.global.u32 	[%rd128], %r665;
$L__BB13_50:
	ret;

}
	// .globl	_ZN3cub18CUB_300001_SM_10006detail6reduce28DeviceReduceSingleTileKernelINS2_10policy_hubIijN4cuda3std3__44plusIiEEE10Policy1000EPiSC_iS9_iiNS7_10__identityEEEvT0_T1_T2_T3_T4_T6_
.visible .entry _ZN3cub18CUB_300001_SM_10006detail6reduce28DeviceReduceSingleTileKernelINS2_10policy_hubIijN4cuda3std3__44plusIiEEE10Policy1000EPiSC_iS9_iiNS7_10__identityEEEvT0_T1_T2_T3_T4_T6_(
	.param .u64 .ptr .align 1 _ZN3cub18CUB_300001_SM_10006detail6reduce28DeviceReduceSingleTileKernelINS2_10policy_hubIijN4cuda3std3__44plusIiEEE10Policy1000EPiSC_iS9_iiNS7_10__identityEEEvT0_T1_T2_T3_T4_T6__param_0,
	.param .u64 .ptr .align 1 _ZN3cub18CUB_300001_SM_10006detail6reduce28DeviceReduceSingleTileKernelINS2_10policy_hubIijN4cuda3std3__44plusIiEEE10Policy1000EPiSC_iS9_iiNS7_10__identityEEEvT0_T1_T2_T3_T4_T6__param_1,
	.param .u32 _ZN3cub18CUB_300001_SM_10006detail6reduce28DeviceReduceSingleTileKernelINS2_10policy_hubIijN4cuda3std3__44plusIiEEE10Policy1000EPiSC_iS9_iiNS7_10__identityEEEvT0_T1_T2_T3_T4_T6__param_2,
	.param .align 1 .b8 _ZN3cub18CUB_300001_SM_10006detail6reduce28DeviceReduceSingleTileKernelINS2_10policy_hubIijN4cuda3std3__44plusIiEEE10Policy1000EPiSC_iS9_iiNS7_10__identityEEEvT0_T1_T2_T3_T4_T6__param_3[1],
	.param .u32 _ZN3cub18CUB_300001_SM_10006detail6reduce28DeviceReduceSingleTileKernelINS2_10policy_hubIijN4cuda3std3__44plusIiEEE10Policy1000EPiSC_iS9_iiNS7_10__identityEEEvT0_T1_T2_T3_T4_T6__param_4,
	.param .align 1 .b8 _ZN3cub18CUB_300001_SM_10006detail6reduce28DeviceReduceSingleTileKernelINS2_10policy_hubIijN4cuda3std3__44plusIiEEE10Policy1000EPiSC_iS9_iiNS7_10__identityEEEvT0_T1_T2_T3_T4_T6__param_5[1]
)
.maxntid 256
.minnctapersm 1
{
	.reg .pred 	%p<97>;
	.reg .b32 	%r<687>;
	.reg .b64 	%rd<125>;
	// demoted variable
	.shared .align 4 .b8 _ZZN3cub18CUB_300001_SM_10006detail6reduce28DeviceReduceSingleTileKernelINS2_10policy_hubIijN4cuda3std3__44plusIiEEE10Policy1000EPiSC_iS9_iiNS7_10__identityEEEvT0_T1_T2_T3_T4_T6_E12temp_storage[44];
	ld.param.u64 	%rd16, [_ZN3cub18CUB_300001_SM_10006detail6reduce28DeviceReduceSingleTileKernelINS2_10policy_hubIijN4cuda3std3__44plusIiEEE10Policy1000EPiSC_iS9_iiNS7_10__identityEEEvT0_T1_T2_T3_T4_T6__param_0];
	ld.param.u64 	%rd17, [_ZN3cub18CUB_300001_SM_10006detail6reduce28DeviceReduceSingleTileKernelINS2_10policy_hubIijN4cuda3std3__44plusIiEEE10Policy1000EPiSC_iS9_iiNS7_10__identityEEEvT0_T1_T2_T3_T4_T6__param_1];
	ld.param.u32 	%r120, [_ZN3cub18CUB_300001_SM_10006detail6reduce28DeviceReduceSingleTileKernelINS2_10policy_hubIijN4cuda3std3__44plusIiEEE10Policy1000EPiSC_iS9_iiNS7_10__identityEEEvT0_T1_T2_T3_T4_T6__param_2];
	ld.param.u32 	%r121, [_ZN3cub18CUB_300001_SM_10006detail6reduce28DeviceReduceSingleTileKernelINS2_10policy_hubIijN4cuda3std3__44plusIiEEE10Policy1000EPiSC_iS9_iiNS7_10__identityEEEvT0_T1_T2_T3_T4_T6__param_4];
	cvta.to.global.u64 	%rd1, %rd17;
	setp.ne.s32 	%p1, %r120, 0;
	@%p1 bra 	$L__BB14_3;
	mov.u32 	%r633, %tid.x;
	setp.ne.s32 	%p96, %r633, 0;
	@%p96 bra 	$L__BB14_74;
	st.global.u32 	[%rd1], %r121;
	bra.uni 	$L__BB14_74;
$L__BB14_3:
	and.b64  	%rd18, %rd16, 15;
	setp.ne.s64 	%p2, %rd18, 0;
	@%p2 bra 	$L__BB14_38;
	setp.gt.s32 	%p49, %r120, 4095;
	@%p49 bra 	$L__BB14_22;
	mov.u32 	%r1, %tid.x;
	setp.ge.s32 	%p66, %r1, %r120;
	mov.b32 	%r644, 0;
	mov.u32 	%r639, %r1;
	@%p66 bra 	$L__BB14_7;
	mul.wide.u32 	%rd113, %r1, 4;
	add.s64 	%rd112, %rd16, %rd113;
	// begin inline asm
	ld.global.nc.u32 %r644, [%rd112];
	// end inline asm
	add.s32 	%r639, %r1, 256;
$L__BB14_7:
	setp.ge.s32 	%p67, %r639, %r120;
	@%p67 bra 	$L__BB14_13;
	not.b32 	%r507, %r639;
	add.s32 	%r6, %r120, %r507;
	and.b32  	%r508, %r6, 768;
	setp.eq.s32 	%p68, %r508, 768;
	@%p68 bra 	$L__BB14_11;
	mul.wide.u32 	%rd114, %r639, 4;
	add.s64 	%rd121, %rd16, %rd114;
	shr.u32 	%r509, %r6, 8;
	add.s32 	%r510, %r509, 1;
	and.b32  	%r511, %r510, 3;
	neg.s32 	%r636, %r511;
$L__BB14_10:
	.pragma "nounroll";
	// begin inline asm
	ld.global.nc.u32 %r512, [%rd121];
	// end inline asm
	add.s32 	%r644, %r512, %r644;
	add.s32 	%r639, %r639, 256;
	add.s64 	%rd121, %rd121, 1024;
	add.s32 	%r636, %r636, 1;
	setp.ne.s32 	%p69, %r636, 0;
	@%p69 bra 	$L__BB14_10;
$L__BB14_11:
	setp.lt.u32 	%p70, %r6, 768;
	@%p70 bra 	$L__BB14_13;
$L__BB14_12:
	mul.wide.s32 	%rd120, %r639, 4;
	add.s64 	%rd116, %rd16, %rd120;
	// begin inline asm
	ld.global.nc.u32 %r513, [%rd116];
	// end inline asm
	add.s32 	%r517, %r513, %r644;
	add.s64 	%rd117, %rd116, 1024;
	// begin inline asm
	ld.global.nc.u32 %r514, [%rd117];
	// end inline asm
	add.s32 	%r518, %r514, %r517;
	add.s64 	%rd118, %rd116, 2048;
	// begin inline asm
	ld.global.nc.u32 %r515, [%rd118];
	// end inline asm
	add.s32 	%r519, %r515, %r518;
	add.s64 	%rd119, %rd116, 3072;
	// begin inline asm
	ld.global.nc.u32 %r516, [%rd119];
	// end inline asm
	add.s32 	%r644, %r516, %r519;
	add.s32 	%r639, %r639, 1024;
	setp.lt.s32 	%p71, %r639, %r120;
	@%p71 bra 	$L__BB14_12;
$L__BB14_13:
	setp.lt.s32 	%p72, %r120, 256;
	@%p72 bra 	$L__BB14_18;
	// begin inline asm
	mov.u32 %r583, %laneid;
	// end inline asm
	mov.b32 	%r586, 1;
	mov.b32 	%r607, 31;
	mov.b32 	%r608, -1;
	// begin inline asm
	shfl.sync.down.b32 %r584, %r644, %r586, %r607, %r608;
	// end inline asm
	setp.gt.s32 	%p88, %r583, 30;
	selp.b32 	%r609, 0, %r584, %p88;
	add.s32 	%r590, %r609, %r644;
	mov.b32 	%r591, 2;
	// begin inline asm
	shfl.sync.down.b32 %r589, %r590, %r591, %r607, %r608;
	// end inline asm
	setp.gt.s32 	%p89, %r583, 29;
	selp.b32 	%r610, 0, %r589, %p89;
	add.s32 	%r595, %r590, %r610;
	mov.b32 	%r596, 4;
	// begin inline asm
	shfl.sync.down.b32 %r594, %r595, %r596, %r607, %r608;
	// end inline asm
	setp.gt.s32 	%p90, %r583, 27;
	selp.b32 	%r611, 0, %r594, %p90;
	add.s32 	%r600, %r595, %r611;
	mov.b32 	%r601, 8;
	// begin inline asm
	shfl.sync.down.b32 %r599, %r600, %r601, %r607, %r608;
	// end inline asm
	setp.gt.s32 	%p91, %r583, 23;
	selp.b32 	%r612, 0, %r599, %p91;
	add.s32 	%r605, %r600, %r612;
	mov.b32 	%r606, 16;
	// begin inline asm
	shfl.sync.down.b32 %r604, %r605, %r606, %r607, %r608;
	// end inline asm
	setp.gt.s32 	%p92, %r583, 15;
	selp.b32 	%r613, 0, %r604, %p92;
	add.s32 	%r686, %r605, %r613;
	setp.ne.s32 	%p93, %r583, 0;
	@%p93 bra 	$L__BB14_16;
	shr.u32 	%r614, %r1, 3;
	and.b32  	%r615, %r614, 124;
	mov.u32 	%r616, _ZZN3cub18CUB_300001_SM_10006detail6reduce28DeviceReduceSingleTileKernelINS2_10policy_hubIijN4cuda3std3__44plusIiEEE10Policy1000EPiSC_iS9_iiNS7_10__identityEEEvT0_T1_T2_T3_T4_T6_E12temp_storage;
	add.s32 	%r617, %r616, %r615;
	st.shared.u32 	[%r617+8], %r686;
$L__BB14_16:
	bar.sync 	0;
	setp.ne.s32 	%p94, %r1, 0;
	@%p94 bra 	$L__BB14_72;
	ld.shared.u32 	%r618, [_ZZN3cub18CUB_300001_SM_10006detail6reduce28DeviceReduceSingleTileKernelINS2_10policy_hubIijN4cuda3std3__44plusIiEEE10Policy1000EPiSC_iS9_iiNS7_10__identityEEEvT0_T1_T2_T3_T4_T6_E12temp_storage+12];
	add.s32 	%r619, %r618, %r686;
	ld.shared.u32 	%r620, [_ZZN3cub18CUB_300001_SM_10006detail6reduce28DeviceReduceSingleTileKernelINS2_10policy_hubIijN4cuda3std3__44plusIiEEE10Policy1000EPiSC_iS9_iiNS7_10__identityEEEvT0_T1_T2_T3_T4_T6_E12temp_storage+16];
	add.s32 	%r621, %r619, %r620;
	ld.shared.u32 	%r622, [_ZZN3cub18CUB_300001_SM_10006detail6reduce28DeviceReduceSingleTileKernelINS2_10policy_hubIijN4cuda3std3__44plusIiEEE10Policy1000EPiSC_iS9_iiNS7_10__identityEEEvT0_T1_T2_T3_T4_T6_E12temp_storage+20];
	add.s32 	%r623, %r621, %r622;
	ld.shared.u32 	%r624, [_ZZN3cub18CUB_300001_SM_10006detail6reduce28DeviceReduceSingleTileKernelINS2_10policy_hubIijN4cuda3std3__44plusIiEEE10Policy1000EPiSC_iS9_iiNS7_10__identityEEEvT0_T1_T2_T3_T4_T6_E12temp_storage+24];
	add.s32 	%r625, %r623, %r624;
	ld.shared.u32 	%r626, [_ZZN3cub18CUB_300001_SM_10006detail6reduce28DeviceReduceSingleTileKernelINS2_10policy_hubIijN4cuda3std3__44plusIiEEE10Policy1000EPiSC_iS9_iiNS7_10__identityEEEvT0_T1_T2_T3_T4_T6_E12temp_storage+28];
	add.s32 	%r627, %r625, %r626;
	ld.shared.u32 	%r628, [_ZZN3cub18CUB_300001_SM_10006detail6reduce28DeviceReduceSingleTileKernelINS2_10policy_hubIijN4cuda3std3__44plusIiEEE10Policy1000EPiSC_iS9_iiNS7_10__identityEEEvT0_T1_T2_T3_T4_T6_E12temp_storage+32];
	add.s32 	%r629, %r627, %r628;
	ld.shared.u32 	%r630, [_ZZN3cub18CUB_300001_SM_10006detail6reduce28DeviceReduceSingleTileKernelINS2_10policy_hubIijN4cuda3std3__44plusIiEEE10Policy1000EPiSC_iS9_iiNS7_10__identityEEEvT0_T1_T2_T3_T4_T6_E12temp_storage+36];
	add.s32 	%r686, %r629, %r630;
	bra.uni 	$L__BB14_72;
$L__BB14_18:
	// begin inline asm
	mov.u32 %r520, %laneid;
	// end inline asm
	and.b32  	%r546, %r1, 992;
	add.s32 	%r547, %r546, 32;
	setp.gt.s32 	%p73, %r547, %r120;
	not.b32 	%r548, %r546;
	add.s32 	%r549, %r120, %r548;
	selp.b32 	%r544, %r549, 31, %p73;
	mov.b32 	%r523, 1;
	mov.b32 	%r545, -1;
	// begin inline asm
	shfl.sync.down.b32 %r521, %r644, %r523, %r544, %r545;
	// end inline asm
	setp.lt.s32 	%p74, %r520, %r544;
	selp.b32 	%r550, %r521, 0, %p74;
	add.s32 	%r527, %r550, %r644;
	mov.b32 	%r528, 2;
	// begin inline asm
	shfl.sync.down.b32 %r526, %r527, %r528, %r544, %r545;
	// end inline asm
	add.s32 	%r551, %r520, 2;
	setp.gt.s32 	%p75, %r551, %r544;
	selp.b32 	%r552, 0, %r526, %p75;
	add.s32 	%r532, %r527, %r552;
	mov.b32 	%r533, 4;
	// begin inline asm
	shfl.sync.down.b32 %r531, %r532, %r533, %r544, %r545;
	// end inline asm
	add.s32 	%r553, %r520, 4;
	setp.gt.s32 	%p76, %r553, %r544;
	selp.b32 	%r554, 0, %r531, %p76;
	add.s32 	%r537, %r532, %r554;
	mov.b32 	%r538, 8;
	// begin inline asm
	shfl.sync.down.b32 %r536, %r537, %r538, %r544, %r545;
	// end inline asm
	add.s32 	%r555, %r520, 8;
	setp.gt.s32 	%p77, %r555, %r544;
	selp.b32 	%r556, 0, %r536, %p77;
	add.s32 	%r542, %r537, %r556;
	mov.b32 	%r543, 16;
	// begin inline asm
	shfl.sync.down.b32 %r541, %r542, %r543, %r544, %r545;
	// end inline asm
	add.s32 	%r557, %r520, 16;
	setp.gt.s32 	%p78, %r557, %r544;
	selp.b32 	%r558, 0, %r541, %p78;
	add.s32 	%r686, %r542, %r558;
	setp.ne.s32 	%p79, %r520, 0;
	@%p79 bra 	$L__BB14_20;
	shr.u32 	%r559, %r1, 3;
	and.b32  	%r560, %r559, 124;
	mov.u32 	%r561, _ZZN3cub18CUB_300001_SM_10006detail6reduce28DeviceReduceSingleTileKernelINS2_10policy_hubIijN4cuda3std3__44plusIiEEE10Policy1000EPiSC_iS9_iiNS7_10__identityEEEvT0_T1_T2_T3_T4_T6_E12temp_storage;
	add.s32 	%r562, %r561, %r560;
	st.shared.u32 	[%r562+8], %r686;
$L__BB14_20:
	bar.sync 	0;
	setp.ne.s32 	%p80, %r1, 0;
	@%p80 bra 	$L__BB14_72;
	setp.gt.s32 	%p81, %r120, 32;
	ld.shared.u32 	%r563, [_ZZN3cub18CUB_300001_SM_10006detail6reduce28DeviceReduceSingleTileKernelINS2_10policy_hubIijN4cuda3std3__44plusIiEEE10Policy1000EPiSC_iS9_iiNS7_10__identityEEEvT0_T1_T2_T3_T4_T6_E12temp_storage+12];
	selp.b32 	%r564, %r563, 0, %p81;
	add.s32 	%r565, %r564, %r686;
	setp.gt.s32 	%p82, %r120, 64;
	ld.shared.u32 	%r566, [_ZZN3cub18CUB_300001_SM_10006detail6reduce28DeviceReduceSingleTileKernelINS2_10policy_hubIijN4cuda3std3__44plusIiEEE10Policy1000EPiSC_iS9_iiNS7_10__identityEEEvT0_T1_T2_T3_T4_T6_E12temp_storage+16];
	selp.b32 	%r567, %r566, 0, %p82;
	add.s32 	%r568, %r565, %r567;
	setp.gt.s32 	%p83, %r120, 96;
	ld.shared.u32 	%r569, [_ZZN3cub18CUB_300001_SM_10006detail6reduce28DeviceReduceSingleTileKernelINS2_10policy_hubIijN4cuda3std3__44plusIiEEE10Policy1000EPiSC_iS9_iiNS7_10__identityEEEvT0_T1_T2_T3_T4_T6_E12temp_storage+20];
	selp.b32 	%r570, %r569, 0, %p83;
	add.s32 	%r571, %r568, %r570;
	setp.gt.s32 	%p84, %r120, 128;
	ld.shared.u32 	%r572, [_ZZN3cub18CUB_300001_SM_10006detail6reduce28DeviceReduceSingleTileKernelINS2_10policy_hubIijN4cuda3std3__44plusIiEEE10Policy1000EPiSC_iS9_iiNS7_10__identityEEEvT0_T1_T2_T3_T4_T6_E12temp_storage+24];
	selp.b32 	%r573, %r572, 0, %p84;
	add.s32 	%r574, %r571, %r573;
	setp.gt.s32 	%p85, %r120, 160;
	ld.shared.u32 	%r575, [_ZZN3cub18CUB_300001_SM_10006detail6reduce28DeviceReduceSingleTileKernelINS2_10policy_hubIijN4cuda3std3__44plusIiEEE10Policy1000EPiSC_iS9_iiNS7_10__identityEEEvT0_T1_T2_T3_T4_T6_E12temp_storage+28];
	selp.b32 	%r576, %r575, 0, %p85;
	add.s32 	%r577, %r574, %r576;
	setp.gt.s32 	%p86, %r120, 192;
	ld.shared.u32 	%r578, [_ZZN3cub18CUB_300001_SM_10006detail6reduce28DeviceReduceSingleTileKernelINS2_10policy_hubIijN4cuda3std3__44plusIiEEE10Policy1000EPiSC_iS9_iiNS7_10__identityEEEvT0_T1_T2_T3_T4_T6_E12temp_storage+32];
	selp.b32 	%r579, %r578, 0, %p86;
	add.s32 	%r580, %r577, %r579;
	setp.gt.s32 	%p87, %r120, 224;
	ld.shared.u32 	%r581, [_ZZN3cub18CUB_300001_SM_10006detail6reduce28DeviceReduceSingleTileKernelINS2_10policy_hubIijN4cuda3std3__44plusIiEEE10Policy1000EPiSC_iS9_iiNS7_10__identityEEEvT0_T1_T2_T3_T4_T6_E12temp_storage+36];
	selp.b32 	%r582, %r581, 0, %p87;
	add.s32 	%r686, %r580, %r582;
	bra.uni 	$L__BB14_72;
$L__BB14_22:
	mov.u32 	%r26, %tid.x;
	shl.b32 	%r377, %r26, 2;
	mul.wide.u32 	%rd86, %r377, 4;
	add.s64 	%rd76, %rd16, %rd86;
	// begin inline asm
	ld.global.nc.v2.u64 {%rd74, %rd75}, [%rd76];
	// end inline asm
	mov.b64 	{%r378, %r379}, %rd75;
	mov.b64 	{%r380, %r381}, %rd74;
	add.s64 	%rd79, %rd76, 4096;
	// begin inline asm
	ld.global.nc.v2.u64 {%rd77, %rd78}, [%rd79];
	// end inline asm
	mov.b64 	{%r382, %r383}, %rd78;
	mov.b64 	{%r384, %r385}, %rd77;
	add.s64 	%rd82, %rd76, 8192;
	// begin inline asm
	ld.global.nc.v2.u64 {%rd80, %rd81}, [%rd82];
	// end inline asm
	mov.b64 	{%r386, %r387}, %rd81;
	mov.b64 	{%r388, %r389}, %rd80;
	add.s64 	%rd85, %rd76, 12288;
	// begin inline asm
	ld.global.nc.v2.u64 {%rd83, %rd84}, [%rd85];
	// end inline asm
	mov.b64 	{%r390, %r391}, %rd84;
	mov.b64 	{%r392, %r393}, %rd83;
	add.s32 	%r394, %r381, %r380;
	add.s32 	%r395, %r378, %r394;
	add.s32 	%r396, %r379, %r395;
	add.s32 	%r397, %r384, %r396;
	add.s32 	%r398, %r385, %r397;
	add.s32 	%r399, %r382, %r398;
	add.s32 	%r400, %r383, %r399;
	add.s32 	%r401, %r388, %r400;
	add.s32 	%r402, %r389, %r401;
	add.s32 	%r403, %r386, %r402;
	add.s32 	%r404, %r387, %r403;
	add.s32 	%r405, %r392, %r404;
	add.s32 	%r406, %r393, %r405;
	add.s32 	%r407, %r390, %r406;
	add.s32 	%r659, %r391, %r407;
	setp.lt.u32 	%p50, %r120, 8192;
	mov.b32 	%r648, 4096;
	@%p50 bra 	$L__BB14_26;
	add.s32 	%r28, %r120, -4096;
	mov.b32 	%r648, 4096;
$L__BB14_24:
	mul.wide.s32 	%rd99, %r648, 4;
	add.s64 	%rd89, %rd76, %rd99;
	// begin inline asm
	ld.global.nc.v2.u64 {%rd87, %rd88}, [%rd89];
	// end inline asm
	mov.b64 	{%r409, %r410}, %rd88;
	mov.b64 	{%r411, %r412}, %rd87;
	add.s64 	%rd92, %rd89, 4096;
	// begin inline asm
	ld.global.nc.v2.u64 {%rd90, %rd91}, [%rd92];
	// end inline asm
	mov.b64 	{%r413, %r414}, %rd91;
	mov.b64 	{%r415, %r416}, %rd90;
	add.s64 	%rd95, %rd89, 8192;
	// begin inline asm
	ld.global.nc.v2.u64 {%rd93, %rd94}, [%rd95];
	// end inline asm
	mov.b64 	{%r417, %r418}, %rd94;
	mov.b64 	{%r419, %r420}, %rd93;
	add.s64 	%rd98, %rd89, 12288;
	// begin inline asm
	ld.global.nc.v2.u64 {%rd96, %rd97}, [%rd98];
	// end inline asm
	mov.b64 	{%r421, %r422}, %rd97;
	mov.b64 	{%r423, %r424}, %rd96;
	add.s32 	%r425, %r411, %r659;
	add.s32 	%r426, %r412, %r425;
	add.s32 	%r427, %r409, %r426;
	add.s32 	%r428, %r410, %r427;
	add.s32 	%r429, %r415, %r428;
	add.s32 	%r430, %r416, %r429;
	add.s32 	%r431, %r413, %r430;
	add.s32 	%r432, %r414, %r431;
	add.s32 	%r433, %r419, %r432;
	add.s32 	%r434, %r420, %r433;
	add.s32 	%r435, %r417, %r434;
	add.s32 	%r436, %r418, %r435;
	add.s32 	%r437, %r423, %r436;
	add.s32 	%r438, %r424, %r437;
	add.s32 	%r439, %r421, %r438;
	add.s32 	%r659, %r422, %r439;
	sub.s32 	%r440, %r120, %r648;
	setp.lt.s32 	%p51, %r440, 4096;
	@%p51 bra 	$L__BB14_34;
	add.s32 	%r648, %r648, 4096;
	setp.le.s32 	%p52, %r648, %r28;
	@%p52 bra 	$L__BB14_24;
$L__BB14_26:
	setp.le.s32 	%p53, %r120, %r648;
	@%p53 bra 	$L__BB14_34;
	sub.s32 	%r35, %r120, %r648;
	setp.ge.s32 	%p54, %r26, %r35;
	@%p54 bra 	$L__BB14_34;
	not.b32 	%r442, %r26;
	add.s32 	%r443, %r120, %r442;
	sub.s32 	%r36, %r443, %r648;
	and.b32  	%r444, %r36, 768;
	setp.eq.s32 	%p55, %r444, 768;
	mov.u32 	%r653, %r26;
	@%p55 bra 	$L__BB14_31;
	add.s32 	%r650, %r26, %r648;
	shr.u32 	%r445, %r36, 8;
	add.s32 	%r446, %r445, 1;
	and.b32  	%r447, %r446, 3;
	neg.s32 	%r649, %r447;
	mov.u32 	%r653, %r26;
$L__BB14_30:
	.pragma "nounroll";
	mul.wide.u32 	%rd101, %r650, 4;
	add.s64 	%rd100, %rd16, %rd101;
	// begin inline asm
	ld.global.nc.u32 %r448, [%rd100];
	// end inline asm
	add.s32 	%r659, %r448, %r659;
	add.s32 	%r653, %r653, 256;
	add.s32 	%r650, %r650, 256;
	add.s32 	%r649, %r649, 1;
	setp.ne.s32 	%p56, %r649, 0;
	@%p56 bra 	$L__BB14_30;
$L__BB14_31:
	setp.lt.u32 	%p57, %r36, 768;
	@%p57 bra 	$L__BB14_34;
	cvt.u64.u32 	%rd102, %r653;
	cvt.u64.u32 	%rd103, %r648;
	add.s64 	%rd104, %rd102, %rd103;
	shl.b64 	%rd105, %rd104, 2;
	add.s64 	%rd106, %rd105, %rd16;
	add.s64 	%rd122, %rd106, 2048;
	add.s32 	%r656, %r653, %r648;
$L__BB14_33:
	mul.wide.u32 	%rd111, %r656, 4;
	add.s64 	%rd107, %rd16, %rd111;
	// begin inline asm
	ld.global.nc.u32 %r449, [%rd107];
	// end inline asm
	add.s32 	%r453, %r449, %r659;
	add.s64 	%rd108, %rd122, -1024;
	// begin inline asm
	ld.global.nc.u32 %r450, [%rd108];
	// end inline asm
	add.s32 	%r454, %r450, %r453;
	// begin inline asm
	ld.global.nc.u32 %r451, [%rd122];
	// end inline asm
	add.s32 	%r455, %r451, %r454;
	add.s64 	%rd110, %rd122, 1024;
	// begin inline asm
	ld.global.nc.u32 %r452, [%rd110];
	// end inline asm
	add.s32 	%r659, %r452, %r455;
	add.s32 	%r653, %r653, 1024;
	add.s64 	%rd122, %rd122, 4096;
	add.s32 	%r656, %r656, 1024;
	setp.lt.s32 	%p58, %r653, %r35;
	@%p58 bra 	$L__BB14_33;
$L__BB14_34:
	// begin inline asm
	mov.u32 %r456, %laneid;
	// end inline asm
	mov.b32 	%r459, 1;
	mov.b32 	%r480, 31;
	mov.b32 	%r481, -1;
	// begin inline asm
	shfl.sync.down.b32 %r457, %r659, %r459, %r480, %r481;
	// end inline asm
	setp.gt.s32 	%p59, %r456, 30;
	selp.b32 	%r482, 0, %r457, %p59;
	add.s32 	%r463, %r482, %r659;
	mov.b32 	%r464, 2;
	// begin inline asm
	shfl.sync.down.b32 %r462, %r463, %r464, %r480, %r481;
	// end inline asm
	setp.gt.s32 	%p60, %r456, 29;
	selp.b32 	%r483, 0, %r462, %p60;
	add.s32 	%r468, %r463, %r483;
	mov.b32 	%r469, 4;
	// begin inline asm
	shfl.sync.down.b32 %r467, %r468, %r469, %r480, %r481;
	// end inline asm
	setp.gt.s32 	%p61, %r456, 27;
	selp.b32 	%r484, 0, %r467, %p61;
	add.s32 	%r473, %r468, %r484;
	mov.b32 	%r474, 8;
	// begin inline asm
	shfl.sync.down.b32 %r472, %r473, %r474, %r480, %r481;
	// end inline asm
	setp.gt.s32 	%p62, %r456, 23;
	selp.b32 	%r485, 0, %r472, %p62;
	add.s32 	%r478, %r473, %r485;
	mov.b32 	%r479, 16;
	// begin inline asm
	shfl.sync.down.b32 %r477, %r478, %r479, %r480, %r481;
	// end inline asm
	setp.gt.s32 	%p63, %r456, 15;
	selp.b32 	%r486, 0, %r477, %p63;
	add.s32 	%r686, %r478, %r486;
	setp.ne.s32 	%p64, %r456, 0;
	@%p64 bra 	$L__BB14_36;
	shr.u32 	%r487, %r26, 3;
	and.b32  	%r488, %r487, 124;
	mov.u32 	%r489, _ZZN3cub18CUB_300001_SM_10006detail6reduce28DeviceReduceSingleTileKernelINS2_10policy_hubIijN4cuda3std3__44plusIiEEE10Policy1000EPiSC_iS9_iiNS7_10__identityEEEvT0_T1_T2_T3_T4_T6_E12temp_storage;
	add.s32 	%r490, %r489, %r488;
	st.shared.u32 	[%r490+8], %r686;
$L__BB14_36:
	bar.sync 	0;
	setp.ne.s32 	%p65, %r26, 0;
	@%p65 bra 	$L__BB14_72;
	ld.shared.u32 	%r491, [_ZZN3cub18CUB_300001_SM_10006detail6reduce28DeviceReduceSingleTileKernelINS2_10policy_hubIijN4cuda3std3__44plusIiEEE10Policy1000EPiSC_iS9_iiNS7_10__identityEEEvT0_T1_T2_T3_T4_T6_E12temp_storage+12];
	add.s32 	%r492, %r491, %r686;
	ld.shared.u32 	%r493, [_ZZN3cub18CUB_300001_SM_10006detail6reduce28DeviceReduceSingleTileKernelINS2_10policy_hubIijN4cuda3std3__44plusIiEEE10Policy1000EPiSC_iS9_iiNS7_10__identityEEEvT0_T1_T2_T3_T4_T6_E12temp_storage+16];
	add.s32 	%r494, %r492, %r493;
	ld.shared.u32 	%r495, [_ZZN3cub18CUB_300001_SM_10006detail6reduce28DeviceReduceSingleTileKernelINS2_10policy_hubIijN4cuda3std3__44plusIiEEE10Policy1000EPiSC_iS9_iiNS7_10__identityEEEvT0_T1_T2_T3_T4_T6_E12temp_storage+20];
	add.s32 	%r496, %r494, %r495;
	ld.shared.u32 	%r497, [_ZZN3cub18CUB_300001_SM_10006detail6reduce28DeviceReduceSingleTileKernelINS2_10policy_hubIijN4cuda3std3__44plusIiEEE10Policy1000EPiSC_iS9_iiNS7_10__identityEEEvT0_T1_T2_T3_T4_T6_E12temp_storage+24];
	add.s32 	%r498, %r496, %r497;
	ld.shared.u32 	%r499, [_ZZN3cub18CUB_300001_SM_10006detail6reduce28DeviceReduceSingleTileKernelINS2_10policy_hubIijN4cuda3std3__44plusIiEEE10Policy1000EPiSC_iS9_iiNS7_10__identityEEEvT0_T1_T2_T3_T4_T6_E12temp_storage+28];
	add.s32 	%r500, %r498, %r499;
	ld.shared.u32 	%r501, [_ZZN3cub18CUB_300001_SM_10006detail6reduce28DeviceReduceSingleTileKernelINS2_10policy_hubIijN4cuda3std3__44plusIiEEE10Policy1000EPiSC_iS9_iiNS7_10__identityEEEvT0_T1_T2_T3_T4_T6_E12temp_storage+32];
	add.s32 	%r502, %r500, %r501;
	ld.shared.u32 	%r503, [_ZZN3cub18CUB_300001_SM_10006detail6reduce28DeviceReduceSingleTileKernelINS2_10policy_hubIijN4cuda3std3__44plusIiEEE10Policy1000EPiSC_iS9_iiNS7_10__identityEEEvT0_T1_T2_T3_T4_T6_E12temp_storage+36];
	add.s32 	%r686, %r502, %r503;
	bra.uni 	$L__BB14_72;
$L__BB14_38:
	setp.gt.s32 	%p3, %r120, 4095;
	@%p3 bra 	$L__BB14_56;
	mov.u32 	%r60, %tid.x;
	setp.ge.s32 	%p20, %r60, %r120;
	mov.b32 	%r670, 0;
	mov.u32 	%r665, %r60;
	@%p20 bra 	$L__BB14_41;
	mul.wide.u32 	%rd66, %r60, 4;
	add.s64 	%rd65, %rd16, %rd66;
	// begin inline asm
	ld.global.nc.u32 %r670, [%rd65];
	// end inline asm
	add.s32 	%r665, %r60, 256;
$L__BB14_41:
	setp.ge.s32 	%p21, %r665, %r120;
	@%p21 bra 	$L__BB14_47;
	not.b32 	%r252, %r665;
	add.s32 	%r65, %r120, %r252;
	and.b32  	%r253, %r65, 768;
	setp.eq.s32 	%p22, %r253, 768;
	@%p22 bra 	$L__BB14_45;
	mul.wide.u32 	%rd67, %r665, 4;
	add.s64 	%rd123, %rd16, %rd67;
	shr.u32 	%r254, %r65, 8;
	add.s32 	%r255, %r254, 1;
	and.b32  	%r256, %r255, 3;
	neg.s32 	%r662, %r256;
$L__BB14_44:
	.pragma "nounroll";
	// begin inline asm
	ld.global.nc.u32 %r257, [%rd123];
	// end inline asm
	add.s32 	%r670, %r257, %r670;
	add.s32 	%r665, %r665, 256;
	add.s64 	%rd123, %rd123, 1024;
	add.s32 	%r662, %r662, 1;
	setp.ne.s32 	%p23, %r662, 0;
	@%p23 bra 	$L__BB14_44;
$L__BB14_45:
	setp.lt.u32 	%p24, %r65, 768;
	@%p24 bra 	$L__BB14_47;
$L__BB14_46:
	mul.wide.s32 	%rd73, %r665, 4;
	add.s64 	%rd69, %rd16, %rd73;
	// begin inline asm
	ld.global.nc.u32 %r258, [%rd69];
	// end inline asm
	add.s32 	%r262, %r258, %r670;
	add.s64 	%rd70, %rd69, 1024;
	// begin inline asm
	ld.global.nc.u32 %r259, [%rd70];
	// end inline asm
	add.s32 	%r263, %r259, %r262;
	add.s64 	%rd71, %rd69, 2048;
	// begin inline asm
	ld.global.nc.u32 %r260, [%rd71];
	// end inline asm
	add.s32 	%r264, %r260, %r263;
	add.s64 	%rd72, %rd69, 3072;
	// begin inline asm
	ld.global.nc.u32 %r261, [%rd72];
	// end inline asm
	add.s32 	%r670, %r261, %r264;
	add.s32 	%r665, %r665, 1024;
	setp.lt.s32 	%p25, %r665, %r120;
	@%p25 bra 	$L__BB14_46;
$L__BB14_47:
	setp.lt.s32 	%p26, %r120, 256;
	@%p26 bra 	$L__BB14_52;
	// begin inline asm
	mov.u32 %r328, %laneid;
	// end inline asm
	mov.b32 	%r331, 1;
	mov.b32 	%r352, 31;
	mov.b32 	%r353, -1;
	// begin inline asm
	shfl.sync.down.b32 %r329, %r670, %r331, %r352, %r353;
	// end inline asm
	setp.gt.s32 	%p42, %r328, 30;
	selp.b32 	%r354, 0, %r329, %p42;
	add.s32 	%r335, %r354, %r670;
	mov.b32 	%r336, 2;
	// begin inline asm
	shfl.sync.down.b32 %r334, %r335, %r336, %r352, %r353;
	// end inline asm
	setp.gt.s32 	%p43, %r328, 29;
	selp.b32 	%r355, 0, %r334, %p43;
	add.s32 	%r340, %r335, %r355;
	mov.b32 	%r341, 4;
	// begin inline asm
	shfl.sync.down.b32 %r339, %r340, %r341, %r352, %r353;
	// end inline asm
	setp.gt.s32 	%p44, %r328, 27;
	selp.b32 	%r356, 0, %r339, %p44;
	add.s32 	%r345, %r340, %r356;
	mov.b32 	%r346, 8;
	// begin inline asm
	shfl.sync.down.b32 %r344, %r345, %r346, %r352, %r353;
	// end inline asm
	setp.gt.s32 	%p45, %r328, 23;
	selp.b32 	%r357, 0, %r344, %p45;
	add.s32 	%r350, %r345, %r357;
	mov.b32 	%r351, 16;
	// begin inline asm
	shfl.sync.down.b32 %r349, %r350, %r351, %r352, %r353;
	// end inline asm
	setp.gt.s32 	%p46, %r328, 15;
	selp.b32 	%r358, 0, %r349, %p46;
	add.s32 	%r686, %r350, %r358;
	setp.ne.s32 	%p47, %r328, 0;
	@%p47 bra 	$L__BB14_50;
	shr.u32 	%r359, %r60, 3;
	and.b32  	%r360, %r359, 124;
	mov.u32 	%r361, _ZZN3cub18CUB_300001_SM_10006detail6reduce28DeviceReduceSingleTileKernelINS2_10policy_hubIijN4cuda3std3__44plusIiEEE10Policy1000EPiSC_iS9_iiNS7_10__identityEEEvT0_T1_T2_T3_T4_T6_E12temp_storage;
	add.s32 	%r362, %r361, %r360;
	st.shared.u32 	[%r362+8], %r686;
$L__BB14_50:
	bar.sync 	0;
	setp.ne.s32 	%p48, %r60, 0;
	@%p48 bra 	$L__BB14_72;
	ld.shared.u32 	%r363, [_ZZN3cub18CUB_300001_SM_10006detail6reduce28DeviceReduceSingleTileKernelINS2_10policy_hubIijN4cuda3std3__44plusIiEEE10Policy1000EPiSC_iS9_iiNS7_10__identityEEEvT0_T1_T2_T3_T4_T6_E12temp_storage+12];
	add.s32 	%r364, %r363, %r686;
	ld.shared.u32 	%r365, [_ZZN3cub18CUB_300001_SM_10006detail6reduce28DeviceReduceSingleTileKernelINS2_10policy_hubIijN4cuda3std3__44plusIiEEE10Policy1000EPiSC_iS9_iiNS7_10__identityEEEvT0_T1_T2_T3_T4_T6_E12temp_storage+16];
	add.s32 	%r366, %r364, %r365;
	ld.shared.u32 	%r367, [_ZZN3cub18CUB_300001_SM_10006detail6reduce28DeviceReduceSingleTileKernelINS2_10policy_hubIijN4cuda3std3__44plusIiEEE10Policy1000EPiSC_iS9_iiNS7_10__identityEEEvT0_T1_T2_T3_T4_T6_E12temp_storage+20];
	add.s32 	%r368, %r366, %r367;
	ld.shared.u32 	%r369, [_ZZN3cub18CUB_300001_SM_10006detail6reduce28DeviceReduceSingleTileKernelINS2_10policy_hubIijN4cuda3std3__44plusIiEEE10Policy1000EPiSC_iS9_iiNS7_10__identityEEEvT0_T1_T2_T3_T4_T6_E12temp_storage+24];
	add.s32 	%r370, %r368, %r369;
	ld.shared.u32 	%r371, [_ZZN3cub18CUB_300001_SM_10006detail6reduce28DeviceReduceSingleTileKernelINS2_10policy_hubIijN4cuda3std3__44plusIiEEE10Policy1000EPiSC_iS9_iiNS7_10__identityEEEvT0_T1_T2_T3_T4_T6_E12temp_storage+28];
	add.s32 	%r372, %r370, %r371;
	ld.shared.u32 	%r373, [_ZZN3cub18CUB_300001_SM_10006detail6reduce28DeviceReduceSingleTileKernelINS2_10policy_hubIijN4cuda3std3__44plusIiEEE10Policy1000EPiSC_iS9_iiNS7_10__identityEEEvT0_T1_T2_T3_T4_T6_E12temp_storage+32];
	add.s32 	%r374, %r372, %r373;
	ld.shared.u32 	%r375, [_ZZN3cub18CUB_300001_SM_10006detail6reduce28DeviceReduceSingleTileKernelINS2_10policy_hubIijN4cuda3std3__44plusIiEEE10Policy1000EPiSC_iS9_iiNS7_10__identityEEEvT0_T1_T2_T3_T4_T6_E12temp_storage+36];
	add.s32 	%r686, %r374, %r375;
	bra.uni 	$L__BB14_72;
$L__BB14_52:
	// begin inline asm
	mov.u32 %r265, %laneid;
	// end inline asm
	and.b32  	%r291, %r60, 992;
	add.s32 	%r292, %r291, 32;
	setp.gt.s32 	%p27, %r292, %r120;
	not.b32 	%r293, %r291;
	add.s32 	%r294, %r120, %r293;
	selp.b32 	%r289, %r294, 31, %p27;
	mov.b32 	%r268, 1;
	mov.b32 	%r290, -1;
	// begin inline asm
	shfl.sync.down.b32 %r266, %r670, %r268, %r289, %r290;
	// end inline asm
	setp.lt.s32 	%p28, %r265, %r289;
	selp.b32 	%r295, %r266, 0, %p28;
	add.s32 	%r272, %r295, %r670;
	mov.b32 	%r273, 2;
	// begin inline asm
	shfl.sync.down.b32 %r271, %r272, %r273, %r289, %r290;
	// end inline asm
	add.s32 	%r296, %r265, 2;
	setp.gt.s32 	%p29, %r296, %r289;
	selp.b32 	%r297, 0, %r271, %p29;
	add.s32 	%r277, %r272, %r297;
	mov.b32 	%r278, 4;
	// begin inline asm
	shfl.sync.down.b32 %r276, %r277, %r278, %r289, %r290;
	// end inline asm
	add.s32 	%r298, %r265, 4;
	setp.gt.s32 	%p30, %r298, %r289;
	selp.b32 	%r299, 0, %r276, %p30;
	add.s32 	%r282, %r277, %r299;
	mov.b32 	%r283, 8;
	// begin inline asm
	shfl.sync.down.b32 %r281, %r282, %r283, %r289, %r290;
	// end inline asm
	add.s32 	%r300, %r265, 8;
	setp.gt.s32 	%p31, %r300, %r289;
	selp.b32 	%r301, 0, %r281, %p31;
	add.s32 	%r287, %r282, %r301;
	mov.b32 	%r288, 16;
	// begin inline asm
	shfl.sync.down.b32 %r286, %r287, %r288, %r289, %r290;
	// end inline asm
	add.s32 	%r302, %r265, 16;
	setp.gt.s32 	%p32, %r302, %r289;
	selp.b32 	%r303, 0, %r286, %p32;
	add.s32 	%r686, %r287, %r303;
	setp.ne.s32 	%p33, %r265, 0;
	@%p33 bra 	$L__BB14_54;
	shr.u32 	%r304, %r60, 3;
	and.b32  	%r305, %r304, 124;
	mov.u32 	%r306, _ZZN3cub18CUB_300001_SM_10006detail6reduce28DeviceReduceSingleTileKernelINS2_10policy_hubIijN4cuda3std3__44plusIiEEE10Policy1000EPiSC_iS9_iiNS7_10__identityEEEvT0_T1_T2_T3_T4_T6_E12temp_storage;
	add.s32 	%r307, %r306, %r305;
	st.shared.u32 	[%r307+8], %r686;
$L__BB14_54:
	bar.sync 	0;
	setp.ne.s32 	%p34, %r60, 0;
	@%p34 bra 	$L__BB14_72;
	setp.gt.s32 	%p35, %r120, 32;
	ld.shared.u32 	%r308, [_ZZN3cub18CUB_300001_SM_10006detail6reduce28DeviceReduceSingleTileKernelINS2_10policy_hubIijN4cuda3std3__44plusIiEEE10Policy1000EPiSC_iS9_iiNS7_10__identityEEEvT0_T1_T2_T3_T4_T6_E12temp_storage+12];
	selp.b32 	%r309, %r308, 0, %p35;
	add.s32 	%r310, %r309, %r686;
	setp.gt.s32 	%p36, %r120, 64;
	ld.shared.u32 	%r311, [_ZZN3cub18CUB_300001_SM_10006detail6reduce28DeviceReduceSingleTileKernelINS2_10policy_hubIijN4cuda3std3__44plusIiEEE10Policy1000EPiSC_iS9_iiNS7_10__identityEEEvT0_T1_T2_T3_T4_T6_E12temp_storage+16];
	selp.b32 	%r312, %r311, 0, %p36;
	add.s32 	%r313, %r310, %r312;
	setp.gt.s32 	%p37, %r120, 96;
	ld.shared.u32 	%r314, [_ZZN3cub18CUB_300001_SM_10006detail6reduce28DeviceReduceSingleTileKernelINS2_10policy_hubIijN4cuda3std3__44plusIiEEE10Policy1000EPiSC_iS9_iiNS7_10__identityEEEvT0_T1_T2_T3_T4_T6_E12temp_storage+20];
	selp.b32 	%r315, %r314, 0, %p37;
	add.s32 	%r316, %r313, %r315;
	setp.gt.s32 	%p38, %r120, 128;
	ld.shared.u32 	%r317, [_ZZN3cub18CUB_300001_SM_10006detail6reduce28DeviceReduceSingleTileKernelINS2_10policy_hubIijN4cuda3std3__44plusIiEEE10Policy1000EPiSC_iS9_iiNS7_10__identityEEEvT0_T1_T2_T3_T4_T6_E12temp_storage+24];
	selp.b32 	%r318, %r317, 0, %p38;
	add.s32 	%r319, %r316, %r318;
	setp.gt.s32 	%p39, %r120, 160;
	ld.shared.u32 	%r320, [_ZZN3cub18CUB_300001_SM_10006detail6reduce28DeviceReduceSingleTileKernelINS2_10policy_hubIijN4cuda3std3__44plusIiEEE10Policy1000EPiSC_iS9_iiNS7_10__identityEEEvT0_T1_T2_T3_T4_T6_E12temp_storage+28];
	selp.b32 	%r321, %r320, 0, %p39;
	add.s32 	%r322, %r319, %r321;
	setp.gt.s32 	%p40, %r120, 192;
	ld.shared.u32 	%r323, [_ZZN3cub18CUB_300001_SM_10006detail6reduce28DeviceReduceSingleTileKernelINS2_10policy_hubIijN4cuda3std3__44plusIiEEE10Policy1000EPiSC_iS9_iiNS7_10__identityEEEvT0_T1_T2_T3_T4_T6_E12temp_storage+32];
	selp.b32 	%r324, %r323, 0, %p40;
	add.s32 	%r325, %r322, %r324;
	setp.gt.s32 	%p41, %r120, 224;
	ld.shared.u32 	%r326, [_ZZN3cub18CUB_300001_SM_10006detail6reduce28DeviceReduceSingleTileKernelINS2_10policy_hubIijN4cuda3std3__44plusIiEEE10Policy1000EPiSC_iS9_iiNS7_10__identityEEEvT0_T1_T2_T3_T4_T6_E12temp_storage+36];
	selp.b32 	%r327, %r326, 0, %p41;
	add.s32 	%r686, %r325, %r327;
	bra.uni 	$L__BB14_72;
$L__BB14_56:
	mov.u32 	%r85, %tid.x;
	mul.wide.u32 	%rd35, %r85, 4;
	add.s64 	%rd19, %rd16, %rd35;
	// begin inline asm
	ld.global.nc.u32 %r122, [%rd19];
	// end inline asm
	add.s64 	%rd20, %rd19, 1024;
	// begin inline asm
	ld.global.nc.u32 %r123, [%rd20];
	// end inline asm
	add.s64 	%rd21, %rd19, 2048;
	// begin inline asm
	ld.global.nc.u32 %r124, [%rd21];
	// end inline asm
	add.s64 	%rd22, %rd19, 3072;
	// begin inline asm
	ld.global.nc.u32 %r125, [%rd22];
	// end inline asm
	add.s64 	%rd23, %rd19, 4096;
	// begin inline asm
	ld.global.nc.u32 %r126, [%rd23];
	// end inline asm
	add.s64 	%rd24, %rd19, 5120;
	// begin inline asm
	ld.global.nc.u32 %r127, [%rd24];
	// end inline asm
	add.s64 	%rd25, %rd19, 6144;
	// begin inline asm
	ld.global.nc.u32 %r128, [%rd25];
	// end inline asm
	add.s64 	%rd26, %rd19, 7168;
	// begin inline asm
	ld.global.nc.u32 %r129, [%rd26];
	// end inline asm
	add.s64 	%rd27, %rd19, 8192;
	// begin inline asm
	ld.global.nc.u32 %r130, [%rd27];
	// end inline asm
	add.s64 	%rd28, %rd19, 9216;
	// begin inline asm
	ld.global.nc.u32 %r131, [%rd28];
	// end inline asm
	add.s64 	%rd29, %rd19, 10240;
	// begin inline asm
	ld.global.nc.u32 %r132, [%rd29];
	// end inline asm
	add.s64 	%rd30, %rd19, 11264;
	// begin inline asm
	ld.global.nc.u32 %r133, [%rd30];
	// end inline asm
	add.s64 	%rd31, %rd19, 12288;
	// begin inline asm
	ld.global.nc.u32 %r134, [%rd31];
	// end inline asm
	add.s64 	%rd32, %rd19, 13312;
	// begin inline asm
	ld.global.nc.u32 %r135, [%rd32];
	// end inline asm
	add.s64 	%rd33, %rd19, 14336;
	// begin inline asm
	ld.global.nc.u32 %r136, [%rd33];
	// end inline asm
	add.s64 	%rd34, %rd19, 15360;
	// begin inline asm
	ld.global.nc.u32 %r137, [%rd34];
	// end inline asm
	add.s32 	%r139, %r123, %r122;
	add.s32 	%r140, %r124, %r139;
	add.s32 	%r141, %r125, %r140;
	add.s32 	%r142, %r126, %r141;
	add.s32 	%r143, %r127, %r142;
	add.s32 	%r144, %r128, %r143;
	add.s32 	%r145, %r129, %r144;
	add.s32 	%r146, %r130, %r145;
	add.s32 	%r147, %r131, %r146;
	add.s32 	%r148, %r132, %r147;
	add.s32 	%r149, %r133, %r148;
	add.s32 	%r150, %r134, %r149;
	add.s32 	%r151, %r135, %r150;
	add.s32 	%r152, %r136, %r151;
	add.s32 	%r685, %r137, %r152;
	setp.lt.u32 	%p4, %r120, 8192;
	mov.b32 	%r674, 4096;
	@%p4 bra 	$L__BB14_60;
	add.s32 	%r87, %r120, -4096;
	mov.b32 	%r674, 4096;
$L__BB14_58:
	mul.wide.s32 	%rd52, %r674, 4;
	add.s64 	%rd36, %rd19, %rd52;
	// begin inline asm
	ld.global.nc.u32 %r154, [%rd36];
	// end inline asm
	add.s64 	%rd37, %rd36, 1024;
	// begin inline asm
	ld.global.nc.u32 %r155, [%rd37];
	// end inline asm
	add.s64 	%rd38, %rd36, 2048;
	// begin inline asm
	ld.global.nc.u32 %r156, [%rd38];
	// end inline asm
	add.s64 	%rd39, %rd36, 3072;
	// begin inline asm
	ld.global.nc.u32 %r157, [%rd39];
	// end inline asm
	add.s64 	%rd40, %rd36, 4096;
	// begin inline asm
	ld.global.nc.u32 %r158, [%rd40];
	// end inline asm
	add.s64 	%rd41, %rd36, 5120;
	// begin inline asm
	ld.global.nc.u32 %r159, [%rd41];
	// end inline asm
	add.s64 	%rd42, %rd36, 6144;
	// begin inline asm
	ld.global.nc.u32 %r160, [%rd42];
	// end inline asm
	add.s64 	%rd43, %rd36, 7168;
	// begin inline asm
	ld.global.nc.u32 %r161, [%rd43];
	// end inline asm
	add.s64 	%rd44, %rd36, 8192;
	// begin inline asm
	ld.global.nc.u32 %r162, [%rd44];
	// end inline asm
	add.s64 	%rd45, %rd36, 9216;
	// begin inline asm
	ld.global.nc.u32 %r163, [%rd45];
	// end inline asm
	add.s64 	%rd46, %rd36, 10240;
	// begin inline asm
	ld.global.nc.u32 %r164, [%rd46];
	// end inline asm
	add.s64 	%rd47, %rd36, 11264;
	// begin inline asm
	ld.global.nc.u32 %r165, [%rd47];
	// end inline asm
	add.s64 	%rd48, %rd36, 12288;
	// begin inline asm
	ld.global.nc.u32 %r166, [%rd48];
	// end inline asm
	add.s64 	%rd49, %rd36, 13312;
	// begin inline asm
	ld.global.nc.u32 %r167, [%rd49];
	// end inline asm
	add.s64 	%rd50, %rd36, 14336;
	// begin inline asm
	ld.global.nc.u32 %r168, [%rd50];
	// end inline asm
	add.s64 	%rd51, %rd36, 15360;
	// begin inline asm
	ld.global.nc.u32 %r169, [%rd51];
	// end inline asm
	add.s32 	%r170, %r154, %r685;
	add.s32 	%r171, %r155, %r170;
	add.s32 	%r172, %r156, %r171;
	add.s32 	%r173, %r157, %r172;
	add.s32 	%r174, %r158, %r173;
	add.s32 	%r175, %r159, %r174;
	add.s32 	%r176, %r160, %r175;
	add.s32 	%r177, %r161, %r176;
	add.s32 	%r178, %r162, %r177;
	add.s32 	%r179, %r163, %r178;
	add.s32 	%r180, %r164, %r179;
	add.s32 	%r181, %r165, %r180;
	add.s32 	%r182, %r166, %r181;
	add.s32 	%r183, %r167, %r182;
	add.s32 	%r184, %r168, %r183;
	add.s32 	%r685, %r169, %r184;
	sub.s32 	%r185, %r120, %r674;
	setp.lt.s32 	%p5, %r185, 4096;
	@%p5 bra 	$L__BB14_68;
	add.s32 	%r674, %r674, 4096;
	setp.le.s32 	%p6, %r674, %r87;
	@%p6 bra 	$L__BB14_58;
$L__BB14_60:
	setp.le.s32 	%p7, %r120, %r674;
	@%p7 bra 	$L__BB14_68;
	sub.s32 	%r94, %r120, %r674;
	setp.ge.s32 	%p8, %r85, %r94;
	@%p8 bra 	$L__BB14_68;
	not.b32 	%r187, %r85;
	add.s32 	%r188, %r120, %r187;
	sub.s32 	%r95, %r188, %r674;
	and.b32  	%r189, %r95, 768;
	setp.eq.s32 	%p9, %r189, 768;
	mov.u32 	%r679, %r85;
	@%p9 bra 	$L__BB14_65;
	add.s32 	%r676, %r85, %r674;
	shr.u32 	%r190, %r95, 8;
	add.s32 	%r191, %r190, 1;
	and.b32  	%r192, %r191, 3;
	neg.s32 	%r675, %r192;
	mov.u32 	%r679, %r85;
$L__BB14_64:
	.pragma "nounroll";
	mul.wide.u32 	%rd54, %r676, 4;
	add.s64 	%rd53, %rd16, %rd54;
	// begin inline asm
	ld.global.nc.u32 %r193, [%rd53];
	// end inline asm
	add.s32 	%r685, %r193, %r685;
	add.s32 	%r679, %r679, 256;
	add.s32 	%r676, %r676, 256;
	add.s32 	%r675, %r675, 1;
	setp.ne.s32 	%p10, %r675, 0;
	@%p10 bra 	$L__BB14_64;
$L__BB14_65:
	setp.lt.u32 	%p11, %r95, 768;
	@%p11 bra 	$L__BB14_68;
	cvt.u64.u32 	%rd55, %r679;
	cvt.u64.u32 	%rd56, %r674;
	add.s64 	%rd57, %rd55, %rd56;
	shl.b64 	%rd58, %rd57, 2;
	add.s64 	%rd59, %rd58, %rd16;
	add.s64 	%rd124, %rd59, 2048;
	add.s32 	%r682, %r679, %r674;
$L__BB14_67:
	mul.wide.u32 	%rd64, %r682, 4;
	add.s64 	%rd60, %rd16, %rd64;
	// begin inline asm
	ld.global.nc.u32 %r194, [%rd60];
	// end inline asm
	add.s32 	%r198, %r194, %r685;
	add.s64 	%rd61, %rd124, -1024;
	// begin inline asm
	ld.global.nc.u32 %r195, [%rd61];
	// end inline asm
	add.s32 	%r199, %r195, %r198;
	// begin inline asm
	ld.global.nc.u32 %r196, [%rd124];
	// end inline asm
	add.s32 	%r200, %r196, %r199;
	add.s64 	%rd63, %rd124, 1024;
	// begin inline asm
	ld.global.nc.u32 %r197, [%rd63];
	// end inline asm
	add.s32 	%r685, %r197, %r200;
	add.s32 	%r679, %r679, 1024;
	add.s64 	%rd124, %rd124, 4096;
	add.s32 	%r682, %r682, 1024;
	setp.lt.s32 	%p12, %r679, %r94;
	@%p12 bra 	$L__BB14_67;
$L__BB14_68:
	// begin inline asm
	mov.u32 %r201, %laneid;
	// end inline asm
	mov.b32 	%r204, 1;
	mov.b32 	%r225, 31;
	mov.b32 	%r226, -1;
	// begin inline asm
	shfl.sync.down.b32 %r202, %r685, %r204, %r225, %r226;
	// end inline asm
	setp.gt.s32 	%p13, %r201, 30;
	selp.b32 	%r227, 0, %r202, %p13;
	add.s32 	%r208, %r227, %r685;
	mov.b32 	%r209, 2;
	// begin inline asm
	shfl.sync.down.b32 %r207, %r208, %r209, %r225, %r226;
	// end inline asm
	setp.gt.s32 	%p14, %r201, 29;
	selp.b32 	%r228, 0, %r207, %p14;
	add.s32 	%r213, %r208, %r228;
	mov.b32 	%r214, 4;
	// begin inline asm
	shfl.sync.down.b32 %r212, %r213, %r214, %r225, %r226;
	// end inline asm
	setp.gt.s32 	%p15, %r201, 27;
	selp.b32 	%r229, 0, %r212, %p15;
	add.s32 	%r218, %r213, %r229;
	mov.b32 	%r219, 8;
	// begin inline asm
	shfl.sync.down.b32 %r217, %r218, %r219, %r225, %r226;
	// end inline asm
	setp.gt.s32 	%p16, %r201, 23;
	selp.b32 	%r230, 0, %r217, %p16;
	add.s32 	%r223, %r218, %r230;
	mov.b32 	%r224, 16;
	// begin inline asm
	shfl.sync.down.b32 %r222, %r223, %r224, %r225, %r226;
	// end inline asm
	setp.gt.s32 	%p17, %r201, 15;
	selp.b32 	%r231, 0, %r222, %p17;
	add.s32 	%r686, %r223, %r231;
	setp.ne.s32 	%p18, %r201, 0;
	@%p18 bra 	$L__BB14_70;
	shr.u32 	%r232, %r85, 3;
	and.b32  	%r233, %r232, 124;
	mov.u32 	%r234, _ZZN3cub18CUB_300001_SM_10006detail6reduce28DeviceReduceSingleTileKernelINS2_10policy_hubIijN4cuda3std3__44plusIiEEE10Policy1000EPiSC_iS9_iiNS7_10__identityEEEvT0_T1_T2_T3_T4_T6_E12temp_storage;
	add.s32 	%r235, %r234, %r233;
	st.shared.u32 	[%r235+8], %r686;
$L__BB14_70:
	bar.sync 	0;
	setp.ne.s32 	%p19, %r85, 0;
	@%p19 bra 	$L__BB14_72;
	ld.shared.u32 	%r236, [_ZZN3cub18CUB_300001_SM_10006detail6reduce28DeviceReduceSingleTileKernelINS2_10policy_hubIijN4cuda3std3__44plusIiEEE10Policy1000EPiSC_iS9_iiNS7_10__identityEEEvT0_T1_T2_T3_T4_T6_E12temp_storage+12];
	add.s32 	%r237, %r236, %r686;
	ld.shared.u32 	%r238, [_ZZN3cub18CUB_300001_SM_10006detail6reduce28DeviceReduceSingleTileKernelINS2_10policy_hubIijN4cuda3std3__44plusIiEEE10Policy1000EPiSC_iS9_iiNS7_10__identityEEEvT0_T1_T2_T3_T4_T6_E12temp_storage+16];
	add.s32 	%r239, %r237, %r238;
	ld.shared.u32 	%r240, [_ZZN3cub18CUB_300001_SM_10006detail6reduce28DeviceReduceSingleTileKernelINS2_10policy_hubIijN4cuda3std3__44plusIiEEE10Policy1000EPiSC_iS9_iiNS7_10__identityEEEvT0_T1_T2_T3_T4_T6_E12temp_storage+20];
	add.s32 	%r241, %r239, %r240;
	ld.shared.u32 	%r242, [_ZZN3cub18CUB_300001_SM_10006detail6reduce28DeviceReduceSingleTileKernelINS2_10policy_hubIijN4cuda3std3__44plusIiEEE10Policy1000EPiSC_iS9_iiNS7_10__identityEEEvT0_T1_T2_T3_T4_T6_E12temp_storage+24];
	add.s32 	%r243, %r241, %r242;
	ld.shared.u32 	%r244, [_ZZN3cub18CUB_300001_SM_10006detail6reduce28DeviceReduceSingleTileKernelINS2_10policy_hubIijN4cuda3std3__44plusIiEEE10Policy1000EPiSC_iS9_iiNS7_10__identityEEEvT0_T1_T2_T3_T4_T6_E12temp_storage+28];
	add.s32 	%r245, %r243, %r244;
	ld.shared.u32 	%r246, [_ZZN3cub18CUB_300001_SM_10006detail6reduce28DeviceReduceSingleTileKernelINS2_10policy_hubIijN4cuda3std3__44plusIiEEE10Policy1000EPiSC_iS9_iiNS7_10__identityEEEvT0_T1_T2_T3_T4_T6_E12temp_storage+32];
	add.s32 	%r247, %r245, %r246;
	ld.shared.u32 	%r248, [_ZZN3cub18CUB_300001_SM_10006detail6reduce28DeviceReduceSingleTileKernelINS2_10policy_hubIijN4cuda3std3__44plusIiEEE10Policy1000EPiSC_iS9_iiNS7_10__identityEEEvT0_T1_T2_T3_T4_T6_E12temp_storage+36];
	add.s32 	%r686, %r247, %r248;
$L__BB14_72:
	mov.u32 	%r631, %tid.x;
	setp.ne.s32 	%p95, %r631, 0;
	@%p95 bra 	$L__BB14_74;
	add.s32 	%r632, %r686, %r121;
	st.global.u32 	[%rd1], %r632;
$L__BB14_74:
	ret;

}
	// .globl	_ZN3cub18CUB_300001_SM_10006detail6reduce28DeviceReduceSingleTileKernelINS2_10policy_hubIiyN4cuda3std3__44plusIiEEE10Policy1000EN6thrust24THRUST_300001_SM_1000_NS10device_ptrIiEEPiyS9_ii11abs_functorEEvT0_T1_T2_T3_T4_T6_
.visible .entry _ZN3cub18CUB_300001_SM_10006detail6reduce28DeviceReduceSingleTileKernelINS2_10policy_hubIiyN4cuda3std3__44plusIiEEE10Policy1000EN6thrust24THRUST_300001_SM_1000_NS10device_ptrIiEEPiyS9_ii11abs_functorEEvT0_T1_T2_T3_T4_T6_(
	.param .align 8 .b8 _ZN3cub18CUB_300001_SM_10006detail6reduce28DeviceReduceSingleTileKernelINS2_10policy_hubIiyN4cuda3std3__44plusIiEEE10Policy1000EN6thrust24THRUST_300001_SM_1000_NS10device_ptrIiEEPiyS9_ii11abs_functorEEvT0_T1_T2_T3_T4_T6__param_0[8],
	.param .u64 .ptr .align 1 _ZN3cub18CUB_300001_SM_10006detail6reduce28DeviceReduceSingleTileKernelINS2_10policy_hubIiyN4cuda3std3__44plusIiEEE10Policy1000EN6thrust24THRUST_300001_SM_1000_NS10device_ptrIiEEPiyS9_ii11abs_functorEEvT0_T1_T2_T3_T4_T6__param_1,
	.param .u64 _ZN3cub18CUB_300001_SM_10006detail6reduce28DeviceReduceSingleTileKernelINS2_10policy_hubIiyN4cuda3std3__44plusIiEEE10Policy1000EN6thrust24THRUST_300001_SM_1000_NS10device_ptrIiEEPiyS9_ii11abs_functorEEvT0_T1_T2_T3_T4_T6__param_2,
	.param .align 1 .b8 _ZN3cub18CUB_300001_SM_10006detail6reduce28DeviceReduceSingleTileKernelINS2_10policy_hubIiyN4cuda3std3__44plusIiEEE10Policy1000EN6thrust24THRUST_300001_SM_1000_NS10device_ptrIiEEPiyS9_ii11abs_functorEEvT0_T1_T2_T3_T4_T6__param_3[1],
	.param .u32 _ZN3cub18CUB_300001_SM_10006detail6reduce28DeviceReduceSingleTileKernelINS2_10policy_hubIiyN4cuda3std3__44plusIiEEE10Policy1000EN6thrust24THRUST_300001_SM_1000_NS10device_ptrIiEEPiyS9_ii11abs_functorEEvT0_T1_T2_T3_T4_T6__param_4,
	.param .align 1 .b8 _ZN3cub18CUB_300001_SM_10006detail6reduce28DeviceReduceSingleTileKernelINS2_10policy_hubIiyN4cuda3std3__44plusIiEEE10Policy1000EN6thrust24THRUST_300001_SM_1000_NS10device_ptrIiEEPiyS9_ii11abs_functorEEvT0_T1_T2_T3_T4_T6__param_5[1]
)
.maxntid 256
.minnctapersm 1
{
	.reg .pred 	%p<59>;
	.reg .b32 	%r<562>;
	.reg .b64 	%rd<56>;
	// demoted variable
	.shared .align 4 .b8 _ZZN3cub18CUB_300001_SM_10006detail6reduce28DeviceReduceSingleTileKernelINS2_10policy_hubIiyN4cuda3std3__44plusIiEEE10Policy1000EN6thrust24THRUST_300001_SM_1000_NS10device_ptrIiEEPiyS9_ii11abs_functorEEvT0_T1_T2_T3_T4_T6_E12temp_storage[44];
	ld.param.u64 	%rd18, [_ZN3cub18CUB_300001_SM_10006detail6reduce28DeviceReduceSingleTileKernelINS2_10policy_hubIiyN4cuda3std3__44plusIiEEE10Policy1000EN6thrust24THRUST_300001_SM_1000_NS10device_ptrIiEEPiyS9_ii11abs_functorEEvT0_T1_T2_T3_T4_T6__param_0];
	ld.param.u64 	%rd20, [_ZN3cub18CUB_300001_SM_10006detail6reduce28DeviceReduceSingleTileKernelINS2_10policy_hubIiyN4cuda3std3__44plusIiEEE10Policy1000EN6thrust24THRUST_300001_SM_1000_NS10device_ptrIiEEPiyS9_ii11abs_functorEEvT0_T1_T2_T3_T4_T6__param_1];
	ld.param.u64 	%rd19, [_ZN3cub18CUB_300001_SM_10006detail6reduce28DeviceReduceSingleTileKernelINS2_10policy_hubIiyN4cuda3std3__44plusIiEEE10Policy1000EN6thrust24THRUST_300001_SM_1000_NS10device_ptrIiEEPiyS9_ii11abs_functorEEvT0_T1_T2_T3_T4_T6__param_2];
	ld.param.u32 	%r81, [_ZN3cub18CUB_300001_SM_10006detail6reduce28DeviceReduceSingleTileKernelINS2_10policy_hubIiyN4cuda3std3__44plusIiEEE10Policy1000EN6thrust24THRUST_300001_SM_1000_NS10device_ptrIiEEPiyS9_ii11abs_functorEEvT0_T1_T2_T3_T4_T6__param_4];
	cvta.to.global.u64 	%rd1, %rd20;
	setp.ne.s64 	%p1, %rd19, 0;
	@%p1 bra 	$L__BB15_3;
	mov.u32 	%r525, %tid.x;
	setp.ne.s32 	%p58, %r525, 0;
	@%p58 bra 	$L__BB15_51;
	st.global.u32 	[%rd1], %r81;
	bra.uni 	$L__BB15_51;
$L__BB15_3:
	cvta.to.global.u64 	%rd2, %rd18;
	setp.gt.u64 	%p2, %rd19, 4095;
	@%p2 bra 	$L__BB15_28;
	cvt.u32.u64 	%r1, %rd19;
	mov.u32 	%r2, %tid.x;
	setp.ge.u32 	%p24, %r2, %r1;
	mov.b32 	%r543, 0;
	mov.u32 	%r532, %r2;
	@%p24 bra 	$L__BB15_6;
	mul.wide.u32 	%rd41, %r2, 4;
	add.s64 	%rd42, %rd2, %rd41;
	ld.global.u32 	%r321, [%rd42];
	abs.s32 	%r543, %r321;
	add.s32 	%r532, %r2, 256;
$L__BB15_6:
	setp.ge.u32 	%p25, %r532, %r1;
	@%p25 bra 	$L__BB15_19;
	not.b32 	%r323, %r532;
	add.s32 	%r324, %r323, %r1;
	shr.u32 	%r325, %r324, 8;
	add.s32 	%r7, %r325, 1;
	and.b32  	%r8, %r7, 15;
	setp.lt.u32 	%p26, %r324, 3840;
	@%p26 bra 	$L__BB15_10;
	and.b32  	%r326, %r7, 33554416;
	neg.s32 	%r528, %r326;
	mul.wide.u32 	%rd43, %r532, 4;
	add.s64 	%rd44, %rd43, %rd2;
	add.s64 	%rd51, %rd44, 8192;
$L__BB15_9:
	.pragma "nounroll";
	ld.global.u32 	%r327, [%rd51+-8192];
	abs.s32 	%r328, %r327;
	add.s32 	%r329, %r328, %r543;
	ld.global.u32 	%r330, [%rd51+-7168];
	abs.s32 	%r331, %r330;
	add.s32 	%r332, %r331, %r329;
	ld.global.u32 	%r333, [%rd51+-6144];
	abs.s32 	%r334, %r333;
	add.s32 	%r335, %r334, %r332;
	ld.global.u32 	%r336, [%rd51+-5120];
	abs.s32 	%r337, %r336;
	add.s32 	%r338, %r337, %r335;
	ld.global.u32 	%r339, [%rd51+-4096];
	abs.s32 	%r340, %r339;
	add.s32 	%r341, %r340, %r338;
	ld.global.u32 	%r342, [%rd51+-3072];
	abs.s32 	%r343, %r342;
	add.s32 	%r344, %r343, %r341;
	ld.global.u32 	%r345, [%rd51+-2048];
	abs.s32 	%r346, %r345;
	add.s32 	%r347, %r346, %r344;
	ld.global.u32 	%r348, [%rd51+-1024];
	abs.s32 	%r349, %r348;
	add.s32 	%r350, %r349, %r347;
	ld.global.u32 	%r351, [%rd51];
	abs.s32 	%r352, %r351;
	add.s32 	%r353, %r352, %r350;
	ld.global.u32 	%r354, [%rd51+1024];
	abs.s32 	%r355, %r354;
	add.s32 	%r356, %r355, %r353;
	ld.global.u32 	%r357, [%rd51+2048];
	abs.s32 	%r358, %r357;
	add.s32 	%r359, %r358, %r356;
	ld.global.u32 	%r360, [%rd51+3072];
	abs.s32 	%r361, %r360;
	add.s32 	%r362, %r361, %r359;
	ld.global.u32 	%r363, [%rd51+4096];
	abs.s32 	%r364, %r363;
	add.s32 	%r365, %r364, %r362;
	ld.global.u32 	%r366, [%rd51+5120];
	abs.s32 	%r367, %r366;
	add.s32 	%r368, %r367, %r365;
	ld.global.u32 	%r369, [%rd51+6144];
	abs.s32 	%r370, %r369;
	add.s32 	%r371, %r370, %r368;
	ld.global.u32 	%r372, [%rd51+7168];
	abs.s32 	%r373, %r372;
	add.s32 	%r543, %r373, %r371;
	add.s32 	%r532, %r532, 4096;
	add.s32 	%r528, %r528, 16;
	add.s64 	%rd51, %rd51, 16384;
	setp.ne.s32 	%p27, %r528, 0;
	@%p27 bra 	$L__BB15_9;
$L__BB15_10:
	setp.eq.s32 	%p28, %r8, 0;
	@%p28 bra 	$L__BB15_19;
	and.b32  	%r19, %r7, 7;
	setp.lt.u32 	%p29, %r8, 8;
	@%p29 bra 	$L__BB15_13;
	mul.wide.s32 	%rd45, %r532, 4;
	add.s64 	%rd46, %rd2, %rd45;
	ld.global.u32 	%r375, [%rd46];
	abs.s32 	%r376, %r375;
	add.s32 	%r377, %r376, %r543;
	ld.global.u32 	%r378, [%rd46+1024];
	abs.s32 	%r379, %r378;
	add.s32 	%r380, %r379, %r377;
	ld.global.u32 	%r381, [%rd46+2048];
	abs.s32 	%r382, %r381;
	add.s32 	%r383, %r382, %r380;
	ld.global.u32 	%r384, [%rd46+3072];
	abs.s32 	%r385, %r384;
	add.s32 	%r386, %r385, %r383;
	ld.global.u32 	%r387, [%rd46+4096];
	abs.s32 	%r388, %r387;
	add.s32 	%r389, %r388, %r386;
	ld.global.u32 	%r390, [%rd46+5120];
	abs.s32 	%r391, %r390;
	add.s32 	%r392, %r391, %r389;
	ld.global.u32 	%r393, [%rd46+6144];
	abs.s32 	%r394, %r393;
	add.s32 	%r395, %r394, %r392;
	ld.global.u32 	%r396, [%rd46+7168];
	abs.s32 	%r397, %r396;
	add.s32 	%r543, %r397, %r395;
	add.s32 	%r532, %r532, 2048;
$L__BB15_13:
	setp.eq.s32 	%p30, %r19, 0;
	@%p30 bra 	$L__BB15_19;
	and.b32  	%r25, %r7, 3;
	setp.lt.u32 	%p31, %r19, 4;
	@%p31 bra 	$L__BB15_16;
	mul.wide.s32 	%rd47, %r532, 4;
	add.s64 	%rd48, %rd2, %rd47;
	ld.global.u32 	%r399, [%rd48];
	abs.s32 	%r400, %r399;
	add.s32 	%r401, %r400, %r543;
	ld.global.u32 	%r402, [%rd48+1024];
	abs.s32 	%r403, %r402;
	add.s32 	%r404, %r403, %r401;
	ld.global.u32 	%r405, [%rd48+2048];
	abs.s32 	%r406, %r405;
	add.s32 	%r407, %r406, %r404;
	ld.global.u32 	%r408, [%rd48+3072];
	abs.s32 	%r409, %r408;
	add.s32 	%r543, %r409, %r407;
	add.s32 	%r532, %r532, 1024;
$L__BB15_16:
	setp.eq.s32 	%p32, %r25, 0;
	@%p32 bra 	$L__BB15_19;
	neg.s32 	%r540, %r25;
$L__BB15_18:
	.pragma "nounroll";
	mul.wide.s32 	%rd49, %r532, 4;
	add.s64 	%rd50, %rd2, %rd49;
	ld.global.u32 	%r410, [%rd50];
	abs.s32 	%r411, %r410;
	add.s32 	%r543, %r411, %r543;
	add.s32 	%r532, %r532, 256;
	add.s32 	%r540, %r540, 1;
	setp.ne.s32 	%p33, %r540, 0;
	@%p33 bra 	$L__BB15_18;
$L__BB15_19:
	setp.lt.u64 	%p34, %rd19, 256;
	@%p34 bra 	$L__BB15_24;
	// begin inline asm
	mov.u32 %r475, %laneid;
	// end inline asm
	mov.b32 	%r478, 1;
	mov.b32 	%r499, 31;
	mov.b32 	%r500, -1;
	// begin inline asm
	shfl.sync.down.b32 %r476, %r543, %r478, %r499, %r500;
	// end inline asm
	setp.gt.s32 	%p50, %r475, 30;
	selp.b32 	%r501, 0, %r476, %p50;
	add.s32 	%r482, %r501, %r543;
	mov.b32 	%r483, 2;
	// begin inline asm
	shfl.sync.down.b32 %r481, %r482, %r483, %r499, %r500;
	// end inline asm
	setp.gt.s32 	%p51, %r475, 29;
	selp.b32 	%r502, 0, %r481, %p51;
	add.s32 	%r487, %r482, %r502;
	mov.b32 	%r488, 4;
	// begin inline asm
	shfl.sync.down.b32 %r486, %r487, %r488, %r499, %r500;
	// end inline asm
	setp.gt.s32 	%p52, %r475, 27;
	selp.b32 	%r503, 0, %r486, %p52;
	add.s32 	%r492, %r487, %r503;
	mov.b32 	%r493, 8;
	// begin inline asm
	shfl.sync.down.b32 %r491, %r492, %r493, %r499, %r500;
	// end inline asm
	setp.gt.s32 	%p53, %r475, 23;
	selp.b32 	%r504, 0, %r491, %p53;
	add.s32 	%r497, %r492, %r504;
	mov.b32 	%r498, 16;
	// begin inline asm
	shfl.sync.down.b32 %r496, %r497, %r498, %r499, %r500;
	// end inline asm
	setp.gt.s32 	%p54, %r475, 15;
	selp.b32 	%r505, 0, %r496, %p54;
	add.s32 	%r561, %r497, %r505;
	setp.ne.s32 	%p55, %r475, 0;
	@%p55 bra 	$L__BB15_22;
	shr.u32 	%r506, %r2, 3;
	and.b32  	%r507, %r506, 124;
	mov.u32 	%r508, _ZZN3cub18CUB_300001_SM_10006detail6reduce28DeviceReduceSingleTileKernelINS2_10policy_hubIiyN4cuda3std3__44plusIiEEE10Policy1000EN6thrust24THRUST_300001_SM_1000_NS10device_ptrIiEEPiyS9_ii11abs_functorEEvT0_T1_T2_T3_T4_T6_E12temp_storage;
	add.s32 	%r509, %r508, %r507;
	st.shared.u32 	[%r509+8], %r561;
$L__BB15_22:
	bar.sync 	0;
	setp.ne.s32 	%p56, %r2, 0;
	@%p56 bra 	$L__BB15_49;
	ld.shared.u32 	%r510, [_ZZN3cub18CUB_300001_SM_10006detail6reduce28DeviceReduceSingleTileKernelINS2_10policy_hubIiyN4cuda3std3__44plusIiEEE10Policy1000EN6thrust24THRUST_300001_SM_1000_NS10device_ptrIiEEPiyS9_ii11abs_functorEEvT0_T1_T2_T3_T4_T6_E12temp_storage+12];
	add.s32 	%r511, %r510, %r561;
	ld.shared.u32 	%r512, [_ZZN3cub18CUB_300001_SM_10006detail6reduce28DeviceReduceSingleTileKernelINS2_10policy_hubIiyN4cuda3std3__44plusIiEEE10Policy1000EN6thrust24THRUST_300001_SM_1000_NS10device_ptrIiEEPiyS9_ii11abs_functorEEvT0_T1_T2_T3_T4_T6_E12temp_storage+16];
	add.s32 	%r513, %r511, %r512;
	ld.shared.u32 	%r514, [_ZZN3cub18CUB_300001_SM_10006detail6reduce28DeviceReduceSingleTileKernelINS2_10policy_hubIiyN4cuda3std3__44plusIiEEE10Policy1000EN6thrust24THRUST_300001_SM_1000_NS10device_ptrIiEEPiyS9_ii11abs_functorEEvT0_T1_T2_T3_T4_T6_E12temp_storage+20];
	add.s32 	%r515, %r513, %r514;
	ld.shared.u32 	%r516, [_ZZN3cub18CUB_300001_SM_10006detail6reduce28DeviceReduceSingleTileKernelINS2_10policy_hubIiyN4cuda3std3__44plusIiEEE10Policy1000EN6thrust24THRUST_300001_SM_1000_NS10device_ptrIiEEPiyS9_ii11abs_functorEEvT0_T1_T2_T3_T4_T6_E12temp_storage+24];
	add.s32 	%r517, %r515, %r516;
	ld.shared.u32 	%r518, [_ZZN3cub18CUB_300001_SM_10006detail6reduce28DeviceReduceSingleTileKernelINS2_10policy_hubIiyN4cuda3std3__44plusIiEEE10Policy1000EN6thrust24THRUST_300001_SM_1000_NS10device_ptrIiEEPiyS9_ii11abs_functorEEvT0_T1_T2_T3_T4_T6_E12temp_storage+28];
	add.s32 	%r519, %r517, %r518;
	ld.shared.u32 	%r520, [_ZZN3cub18CUB_300001_SM_10006detail6reduce28DeviceReduceSingleTileKernelINS2_10policy_hubIiyN4cuda3std3__44plusIiEEE10Policy1000EN6thrust24THRUST_300001_SM_1000_NS10device_ptrIiEEPiyS9_ii11abs_functorEEvT0_T1_T2_T3_T4_T6_E12temp_storage+32];
	add.s32 	%r521, %r519, %r520;
	ld.shared.u32 	%r522, [_ZZN3cub18CUB_300001_SM_10006detail6reduce28DeviceReduceSingleTileKernelINS2_10policy_hubIiyN4cuda3std3__44plusIiEEE10Policy1000EN6thrust24THRUST_300001_SM_1000_NS10device_ptrIiEEPiyS9_ii11abs_functorEEvT0_T1_T2_T3_T4_T6_E12temp_storage+36];
	add.s32 	%r561, %r521, %r522;
	bra.uni 	$L__BB15_49;
$L__BB15_24:
	// begin inline asm
	mov.u32 %r412, %laneid;
	// end inline asm
	and.b32  	%r438, %r2, 992;
	add.s32 	%r439, %r438, 32;
	setp.gt.u32 	%p35, %r439, %r1;
	not.b32 	%r440, %r438;
	add.s32 	%r441, %r1, %r440;
	selp.b32 	%r436, %r441, 31, %p35;
	mov.b32 	%r415, 1;
	mov.b32 	%r437, -1;
	// begin inline asm
	shfl.sync.down.b32 %r413, %r543, %r415, %r436, %r437;
	// end inline asm
	setp.lt.s32 	%p36, %r412, %r436;
	selp.b32 	%r442, %r413, 0, %p36;
	add.s32 	%r419, %r442, %r543;
	mov.b32 	%r420, 2;
	// begin inline asm
	shfl.sync.down.b32 %r418, %r419, %r420, %r436, %r437;
	// end inline asm
	add.s32 	%r443, %r412, 2;
	setp.gt.s32 	%p37, %r443, %r436;
	selp.b32 	%r444, 0, %r418, %p37;
	add.s32 	%r424, %r419, %r444;
	mov.b32 	%r425, 4;
	// begin inline asm
	shfl.sync.down.b32 %r423, %r424, %r425, %r436, %r437;
	// end inline asm
	add.s32 	%r445, %r412, 4;
	setp.gt.s32 	%p38, %r445, %r436;
	selp.b32 	%r446, 0, %r423, %p38;
	add.s32 	%r429, %r424, %r446;
	mov.b32 	%r430, 8;
	// begin inline asm
	shfl.sync.down.b32 %r428, %r429, %r430, %r436, %r437;
	// end inline asm
	add.s32 	%r447, %r412, 8;
	setp.gt.s32 	%p39, %r447, %r436;
	selp.b32 	%r448, 0, %r428, %p39;
	add.s32 	%r434, %r429, %r448;
	mov.b32 	%r435, 16;
	// begin inline asm
	shfl.sync.down.b32 %r433, %r434, %r435, %r436, %r437;
	// end inline asm
	add.s32 	%r449, %r412, 16;
	setp.gt.s32 	%p40, %r449, %r436;
	selp.b32 	%r450, 0, %r433, %p40;
	add.s32 	%r561, %r434, %r450;
	setp.ne.s32 	%p41, %r412, 0;
	@%p41 bra 	$L__BB15_26;
	shr.u32 	%r451, %r2, 3;
	and.b32  	%r452, %r451, 124;
	mov.u32 	%r453, _ZZN3cub18CUB_300001_SM_10006detail6reduce28DeviceReduceSingleTileKernelINS2_10policy_hubIiyN4cuda3std3__44plusIiEEE10Policy1000EN6thrust24THRUST_300001_SM_1000_NS10device_ptrIiEEPiyS9_ii11abs_functorEEvT0_T1_T2_T3_T4_T6_E12temp_storage;
	add.s32 	%r454, %r453, %r452;
	st.shared.u32 	[%r454+8], %r561;
$L__BB15_26:
	bar.sync 	0;
	setp.ne.s32 	%p42, %r2, 0;
	@%p42 bra 	$L__BB15_49;
	setp.gt.u64 	%p43, %rd19, 32;
	ld.shared.u32 	%r455, [_ZZN3cub18CUB_300001_SM_10006detail6reduce28DeviceReduceSingleTileKernelINS2_10policy_hubIiyN4cuda3std3__44plusIiEEE10Policy1000EN6thrust24THRUST_300001_SM_1000_NS10device_ptrIiEEPiyS9_ii11abs_functorEEvT0_T1_T2_T3_T4_T6_E12temp_storage+12];
	selp.b32 	%r456, %r455, 0, %p43;
	add.s32 	%r457, %r456, %r561;
	setp.gt.u64 	%p44, %rd19, 64;
	ld.shared.u32 	%r458, [_ZZN3cub18CUB_300001_SM_10006detail6reduce28DeviceReduceSingleTileKernelINS2_10policy_hubIiyN4cuda3std3__44plusIiEEE10Policy1000EN6thrust24THRUST_300001_SM_1000_NS10device_ptrIiEEPiyS9_ii11abs_functorEEvT0_T1_T2_T3_T4_T6_E12temp_storage+16];
	selp.b32 	%r459, %r458, 0, %p44;
	add.s32 	%r460, %r457, %r459;
	setp.gt.u64 	%p45, %rd19, 96;
	ld.shared.u32 	%r461, [_ZZN3cub18CUB_300001_SM_10006detail6reduce28DeviceReduceSingleTileKernelINS2_10policy_hubIiyN4cuda3std3__44plusIiEEE10Policy1000EN6thrust24THRUST_300001_SM_1000_NS10device_ptrIiEEPiyS9_ii11abs_functorEEvT0_T1_T2_T3_T4_T6_E12temp_storage+20];
	selp.b32 	%r462, %r461, 0, %p45;
	add.s32 	%r463, %r460, %r462;
	setp.gt.u64 	%p46, %rd19, 128;
	ld.shared.u32 	%r464, [_ZZN3cub18CUB_300001_SM_10006detail6reduce28DeviceReduceSingleTileKernelINS2_10policy_hubIiyN4cuda3std3__44plusIiEEE10Policy1000EN6thrust24THRUST_300001_SM_1000_NS10device_ptrIiEEPiyS9_ii11abs_functorEEvT0_T1_T2_T3_T4_T6_E12temp_storage+24];
	selp.b32 	%r465, %r464, 0, %p46;
	add.s32 	%r466, %r463, %r465;
	setp.gt.u64 	%p47, %rd19, 160;
	ld.shared.u32 	%r467, [_ZZN3cub18CUB_300001_SM_10006detail6reduce28DeviceReduceSingleTileKernelINS2_10policy_hubIiyN4cuda3std3__44plusIiEEE10Policy1000EN6thrust24THRUST_300001_SM_1000_NS10device_ptrIiEEPiyS9_ii11abs_functorEEvT0_T1_T2_T3_T4_T6_E12temp_storage+28];
	selp.b32 	%r468, %r467, 0, %p47;
	add.s32 	%r469, %r466, %r468;
	setp.gt.u64 	%p48, %rd19, 192;
	ld.shared.u32 	%r470, [_ZZN3cub18CUB_300001_SM_10006detail6reduce28DeviceReduceSingleTileKernelINS2_10policy_hubIiyN4cuda3std3__44plusIiEEE10Policy1000EN6thrust24THRUST_300001_SM_1000_NS10device_ptrIiEEPiyS9_ii11abs_functorEEvT0_T1_T2_T3_T4_T6_E12temp_storage+32];
	selp.b32 	%r471, %r470, 0, %p48;
	add.s32 	%r472, %r469, %r471;
	setp.gt.u64 	%p49, %rd19, 224;
	ld.shared.u32 	%r473, [_ZZN3cub18CUB_300001_SM_10006detail6reduce28DeviceReduceSingleTileKernelINS2_10policy_hubIiyN4cuda3std3__44plusIiEEE10Policy1000EN6thrust24THRUST_300001_SM_1000_NS10device_ptrIiEEPiyS9_ii11abs_functorEEvT0_T1_T2_T3_T4_T6_E12temp_storage+36];
	selp.b32 	%r474, %r473, 0, %p49;
	add.s32 	%r561, %r472, %r474;
	bra.uni 	$L__BB15_49;
$L__BB15_28:
	mov.u32 	%r43, %tid.x;
	cvt.u64.u32 	%rd6, %r43;
	mul.wide.u32 	%rd22, %r43, 4;
	add.s64 	%rd7, %rd2, %rd22;
	ld.global.u32 	%r82, [%rd7];
	abs.s32 	%r83, %r82;
	ld.global.u32 	%r84, [%rd7+1024];
	abs.s32 	%r85, %r84;
	ld.global.u32 	%r86, [%rd7+2048];
	abs.s32 	%r87, %r86;
	ld.global.u32 	%r88, [%rd7+3072];
	abs.s32 	%r89, %r88;
	ld.global.u32 	%r90, [%rd7+4096];
	abs.s32 	%r91, %r90;
	ld.global.u32 	%r92, [%rd7+5120];
	abs.s32 	%r93, %r92;
	ld.global.u32 	%r94, [%rd7+6144];
	abs.s32 	%r95, %r94;
	ld.global.u32 	%r96, [%rd7+7168];
	abs.s32 	%r97, %r96;
	ld.global.u32 	%r98, [%rd7+8192];
	abs.s32 	%r99, %r98;
	ld.global.u32 	%r100, [%rd7+9216];
	abs.s32 	%r101, %r100;
	ld.global.u32 	%r102, [%rd7+10240];
	abs.s32 	%r103, %r102;
	ld.global.u32 	%r104, [%rd7+11264];
	abs.s32 	%r105, %r104;
	ld.global.u32 	%r106, [%rd7+12288];
	abs.s32 	%r107, %r106;
	ld.global.u32 	%r108, [%rd7+13312];
	abs.s32 	%r109, %r108;
	ld.global.u32 	%r110, [%rd7+14336];
	abs.s32 	%r111, %r110;
	ld.global.u32 	%r112, [%rd7+15360];
	abs.s32 	%r113, %r112;
	add.s32 	%r114, %r85, %r83;
	add.s32 	%r115, %r87, %r114;
	add.s32 	%r116, %r89, %r115;
	add.s32 	%r117, %r91, %r116;
	add.s32 	%r118, %r93, %r117;
	add.s32 	%r119, %r95, %r118;
	add.s32 	%r120, %r97, %r119;
	add.s32 	%r121, %r99, %r120;
	add.s32 	%r122, %r101, %r121;
	add.s32 	%r123, %r103, %r122;
	add.s32 	%r124, %r105, %r123;
	add.s32 	%r125, %r107, %r124;
	add.s32 	%r126, %r109, %r125;
	add.s32 	%r127, %r111, %r126;
	add.s32 	%r560, %r113, %r127;
	add.s64 	%rd8, %rd19, -4096;
	setp.lt.u64 	%p3, %rd8, 4096;
	mov.b64 	%rd53, 4096;
	@%p3 bra 	$L__BB15_32;
	mov.b64 	%rd53, 4096;
$L__BB15_30:
	shl.b64 	%rd24, %rd53, 2;
	add.s64 	%rd25, %rd7, %rd24;
	ld.global.u32 	%r128, [%rd25];
	abs.s32 	%r129, %r128;
	ld.global.u32 	%r130, [%rd25+1024];
	abs.s32 	%r131, %r130;
	ld.global.u32 	%r132, [%rd25+2048];
	abs.s32 	%r133, %r132;
	ld.global.u32 	%r134, [%rd25+3072];
	abs.s32 	%r135, %r134;
	ld.global.u32 	%r136, [%rd25+4096];
	abs.s32 	%r137, %r136;
	ld.global.u32 	%r138, [%rd25+5120];
	abs.s32 	%r139, %r138;
	ld.global.u32 	%r140, [%rd25+6144];
	abs.s32 	%r141, %r140;
	ld.global.u32 	%r142, [%rd25+7168];
	abs.s32 	%r143, %r142;
	ld.global.u32 	%r144, [%rd25+8192];
	abs.s32 	%r145, %r144;
	ld.global.u32 	%r146, [%rd25+9216];
	abs.s32 	%r147, %r146;
	ld.global.u32 	%r148, [%rd25+10240];
	abs.s32 	%r149, %r148;
	ld.global.u32 	%r150, [%rd25+11264];
	abs.s32 	%r151, %r150;
	ld.global.u32 	%r152, [%rd25+12288];
	abs.s32 	%r153, %r152;
	ld.global.u32 	%r154, [%rd25+13312];
	abs.s32 	%r155, %r154;
	ld.global.u32 	%r156, [%rd25+14336];
	abs.s32 	%r157, %r156;
	ld.global.u32 	%r158, [%rd25+15360];
	abs.s32 	%r159, %r158;
	add.s32 	%r160, %r129, %r560;
	add.s32 	%r161, %r131, %r160;
	add.s32 	%r162, %r133, %r161;
	add.s32 	%r163, %r135, %r162;
	add.s32 	%r164, %r137, %r163;
	add.s32 	%r165, %r139, %r164;
	add.s32 	%r166, %r141, %r165;
	add.s32 	%r167, %r143, %r166;
	add.s32 	%r168, %r145, %r167;
	add.s32 	%r169, %r147, %r168;
	add.s32 	%r170, %r149, %r169;
	add.s32 	%r171, %r151, %r170;
	add.s32 	%r172, %r153, %r171;
	add.s32 	%r173, %r155, %r172;
	add.s32 	%r174, %r157, %r173;
	add.s32 	%r560, %r159, %r174;
	sub.s64 	%rd26, %rd19, %rd53;
	setp.lt.u64 	%p4, %rd26, 4096;
	@%p4 bra 	$L__BB15_45;
	add.s64 	%rd53, %rd53, 4096;
	setp.le.u64 	%p5, %rd53, %rd8;
	@%p5 bra 	$L__BB15_30;
$L__BB15_32:
	setp.le.u64 	%p6, %rd19, %rd53;
	cvt.u32.u64 	%r175, %rd53;
	cvt.u32.u64 	%r176, %rd19;
	sub.s32 	%r177, %r176, %r175;
	setp.ge.s32 	%p7, %r43, %r177;
	or.pred  	%p8, %p6, %p7;
	@%p8 bra 	$L__BB15_45;
	not.b32 	%r181, %r43;
	add.s32 	%r182, %r181, %r176;
	sub.s32 	%r184, %r182, %r175;
	shr.u32 	%r185, %r184, 8;
	add.s32 	%r48, %r185, 1;
	and.b32  	%r49, %r48, 15;
	setp.lt.u32 	%p9, %r184, 3840;
	mov.u32 	%r550, %r43;
	@%p9 bra 	$L__BB15_36;
	and.b32  	%r186, %r48, 33554416;
	neg.s32 	%r546, %r186;
	add.s64 	%rd27, %rd53, %rd6;
	shl.b64 	%rd28, %rd27, 2;
	add.s64 	%rd29, %rd28, %rd2;
	add.s64 	%rd54, %rd29, 8192;
	mov.u32 	%r550, %r43;
$L__BB15_35:
	.pragma "nounroll";
	ld.global.u32 	%r187, [%rd54+-8192];
	abs.s32 	%r188, %r187;
	add.s32 	%r189, %r188, %r560;
	ld.global.u32 	%r190, [%rd54+-7168];
	abs.s32 	%r191, %r190;
	add.s32 	%r192, %r191, %r189;
	ld.global.u32 	%r193, [%rd54+-6144];
	abs.s32 	%r194, %r193;
	add.s32 	%r195, %r194, %r192;
	ld.global.u32 	%r196, [%rd54+-5120];
	abs.s32 	%r197, %r196;
	add.s32 	%r198, %r197, %r195;
	ld.global.u32 	%r199, [%rd54+-4096];
	abs.s32 	%r200, %r199;
	add.s32 	%r201, %r200, %r198;
	ld.global.u32 	%r202, [%rd54+-3072];
	abs.s32 	%r203, %r202;
	add.s32 	%r204, %r203, %r201;
	ld.global.u32 	%r205, [%rd54+-2048];
	abs.s32 	%r206, %r205;
	add.s32 	%r207, %r206, %r204;
	ld.global.u32 	%r208, [%rd54+-1024];
	abs.s32 	%r209, %r208;
	add.s32 	%r210, %r209, %r207;
	ld.global.u32 	%r211, [%rd54];
	abs.s32 	%r212, %r211;
	add.s32 	%r213, %r212, %r210;
	ld.global.u32 	%r214, [%rd54+1024];
	abs.s32 	%r215, %r214;
	add.s32 	%r216, %r215, %r213;
	ld.global.u32 	%r217, [%rd54+2048];
	abs.s32 	%r218, %r217;
	add.s32 	%r219, %r218, %r216;
	ld.global.u32 	%r220, [%rd54+3072];
	abs.s32 	%r221, %r220;
	add.s32 	%r222, %r221, %r219;
	ld.global.u32 	%r223, [%rd54+4096];
	abs.s32 	%r224, %r223;
	add.s32 	%r225, %r224, %r222;
	ld.global.u32 	%r226, [%rd54+5120];
	abs.s32 	%r227, %r226;
	add.s32 	%r228, %r227, %r225;
	ld.global.u32 	%r229, [%rd54+6144];
	abs.s32 	%r230, %r229;
	add.s32 	%r231, %r230, %r228;
	ld.global.u32 	%r232, [%rd54+7168];
	abs.s32 	%r233, %r232;
	add.s32 	%r560, %r233, %r231;
	add.s32 	%r550, %r550, 4096;
	add.s32 	%r546, %r546, 16;
	add.s64 	%rd54, %rd54, 16384;
	setp.ne.s32 	%p10, %r546, 0;
	@%p10 bra 	$L__BB15_35;
$L__BB15_36:
	setp.eq.s32 	%p11, %r49, 0;
	@%p11 bra 	$L__BB15_45;
	and.b32  	%r60, %r48, 7;
	setp.lt.u32 	%p12, %r49, 8;
	@%p12 bra 	$L__BB15_39;
	cvt.u64.u32 	%rd30, %r550;
	add.s64 	%rd31, %rd53, %rd30;
	shl.b64 	%rd32, %rd31, 2;
	add.s64 	%rd33, %rd2, %rd32;
	ld.global.u32 	%r235, [%rd33];
	abs.s32 	%r236, %r235;
	add.s32 	%r237, %r236, %r560;
	ld.global.u32 	%r238, [%rd33+1024];
	abs.s32 	%r239, %r238;
	add.s32 	%r240, %r239, %r237;
	ld.global.u32 	%r241, [%rd33+2048];
	abs.s32 	%r242, %r241;
	add.s32 	%r243, %r242, %r240;
	ld.global.u32 	%r244, [%rd33+3072];
	abs.s32 	%r245, %r244;
	add.s32 	%r246, %r245, %r243;
	ld.global.u32 	%r247, [%rd33+4096];
	abs.s32 	%r248, %r247;
	add.s32 	%r249, %r248, %r246;
	ld.global.u32 	%r250, [%rd33+5120];
	abs.s32 	%r251, %r250;
	add.s32 	%r252, %r251, %r249;
	ld.global.u32 	%r253, [%rd33+6144];
	abs.s32 	%r254, %r253;
	add.s32 	%r255, %r254, %r252;
	ld.global.u32 	%r256, [%rd33+7168];
	abs.s32 	%r257, %r256;
	add.s32 	%r560, %r257, %r255;
	add.s32 	%r550, %r550, 2048;
$L__BB15_39:
	setp.eq.s32 	%p13, %r60, 0;
	@%p13 bra 	$L__BB15_45;
	and.b32  	%r66, %r48, 3;
	setp.lt.u32 	%p14, %r60, 4;
	@%p14 bra 	$L__BB15_42;
	cvt.u64.u32 	%rd34, %r550;
	add.s64 	%rd35, %rd53, %rd34;
	shl.b64 	%rd36, %rd35, 2;
	add.s64 	%rd37, %rd2, %rd36;
	ld.global.u32 	%r259, [%rd37];
	abs.s32 	%r260, %r259;
	add.s32 	%r261, %r260, %r560;
	ld.global.u32 	%r262, [%rd37+1024];
	abs.s32 	%r263, %r262;
	add.s32 	%r264, %r263, %r261;
	ld.global.u32 	%r265, [%rd37+2048];
	abs.s32 	%r266, %r265;
	add.s32 	%r267, %r266, %r264;
	ld.global.u32 	%r268, [%rd37+3072];
	abs.s32 	%r269, %r268;
	add.s32 	%r560, %r269, %r267;
	add.s32 	%r550, %r550, 1024;
$L__BB15_42:
	setp.eq.s32 	%p15, %r66, 0;
	@%p15 bra 	$L__BB15_45;
	cvt.u64.u32 	%rd38, %r550;
	add.s64 	%rd39, %rd53, %rd38;
	shl.b64 	%rd40, %rd39, 2;
	add.s64 	%rd55, %rd2, %rd40;
	neg.s32 	%r558, %r66;
$L__BB15_44:
	.pragma "nounroll";
	ld.global.u32 	%r270, [%rd55];
	abs.s32 	%r271, %r270;
	add.s32 	%r560, %r271, %r560;
	add.s64 	%rd55, %rd55, 1024;
	add.s32 	%r558, %r558, 1;
	setp.ne.s32 	%p16, %r558, 0;
	@%p16 bra 	$L__BB15_44;
$L__BB15_45:
	// begin inline asm
	mov.u32 %r272, %laneid;
	// end inline asm
	mov.b32 	%r275, 1;
	mov.b32 	%r296, 31;
	mov.b32 	%r297, -1;
	// begin inline asm
	shfl.sync.down.b32 %r273, %r560, %r275, %r296, %r297;
	// end inline asm
	setp.gt.s32 	%p17, %r272, 30;
	selp.b32 	%r298, 0, %r273, %p17;
	add.s32 	%r279, %r298, %r560;
	mov.b32 	%r280, 2;
	// begin inline asm
	shfl.sync.down.b32 %r278, %r279, %r280, %r296, %r297;
	// end inline asm
	setp.gt.s32 	%p18, %r272, 29;
	selp.b32 	%r299, 0, %r278, %p18;
	add.s32 	%r284, %r279, %r299;
	mov.b32 	%r285, 4;
	// begin inline asm
	shfl.sync.down.b32 %r283, %r284, %r285, %r296, %r297;
	// end inline asm
	setp.gt.s32 	%p19, %r272, 27;
	selp.b32 	%r300, 0, %r283, %p19;
	add.s32 	%r289, %r284, %r300;
	mov.b32 	%r290, 8;
	// begin inline asm
	shfl.sync.down.b32 %r288, %r289, %r290, %r296, %r297;
	// end inline asm
	setp.gt.s32 	%p20, %r272, 23;
	selp.b32 	%r301, 0, %r288, %p20;
	add.s32 	%r294, %r289, %r301;
	mov.b32 	%r295, 16;
	// begin inline asm
	shfl.sync.down.b32 %r293, %r294, %r295, %r296, %r297;
	// end inline asm
	setp.gt.s32 	%p21, %r272, 15;
	selp.b32 	%r302, 0, %r293, %p21;
	add.s32 	%r561, %r294, %r302;
	setp.ne.s32 	%p22, %r272, 0;
	@%p22 bra 	$L__BB15_47;
	shr.u32 	%r303, %r43, 3;
	and.b32  	%r304, %r303, 124;
	mov.u32 	%r305, _ZZN3cub18CUB_300001_SM_10006detail6reduce28DeviceReduceSingleTileKernelINS2_10policy_hubIiyN4cuda3std3__44plusIiEEE10Policy1000EN6thrust24THRUST_300001_SM_1000_NS10device_ptrIiEEPiyS9_ii11abs_functorEEvT0_T1_T2_T3_T4_T6_E12temp_storage;
	add.s32 	%r306, %r305, %r304;
	st.shared.u32 	[%r306+8], %r561;
$L__BB15_47:
	bar.sync 	0;
	setp.ne.s32 	%p23, %r43, 0;
	@%p23 bra 	$L__BB15_49;
	ld.shared.u32 	%r307, [_ZZN3cub18CUB_300001_SM_10006detail6reduce28DeviceReduceSingleTileKernelINS2_10policy_hubIiyN4cuda3std3__44plusIiEEE10Policy1000EN6thrust24THRUST_300001_SM_1000_NS10device_ptrIiEEPiyS9_ii11abs_functorEEvT0_T1_T2_T3_T4_T6_E12temp_storage+12];
	add.s32 	%r308, %r307, %r561;
	ld.shared.u32 	%r309, [_ZZN3cub18CUB_300001_SM_10006detail6reduce28DeviceReduceSingleTileKernelINS2_10policy_hubIiyN4cuda3std3__44plusIiEEE10Policy1000EN6thrust24THRUST_300001_SM_1000_NS10device_ptrIiEEPiyS9_ii11abs_functorEEvT0_T1_T2_T3_T4_T6_E12temp_storage+16];
	add.s32 	%r310, %r308, %r309;
	ld.shared.u32 	%r311, [_ZZN3cub18CUB_300001_SM_10006detail6reduce28DeviceReduceSingleTileKernelINS2_10policy_hubIiyN4cuda3std3__44plusIiEEE10Policy1000EN6thrust24THRUST_300001_SM_1000_NS10device_ptrIiEEPiyS9_ii11abs_functorEEvT0_T1_T2_T3_T4_T6_E12temp_storage+20];
	add.s32 	%r312, %r310, %r311;
	ld.shared.u32 	%r313, [_ZZN3cub18CUB_300001_SM_10006detail6reduce28DeviceReduceSingleTileKernelINS2_10policy_hubIiyN4cuda3std3__44plusIiEEE10Policy1000EN6thrust24THRUST_300001_SM_1000_NS10device_ptrIiEEPiyS9_ii11abs_functorEEvT0_T1_T2_T3_T4_T6_E12temp_storage+24];
	add.s32 	%r314, %r312, %r313;
	ld.shared.u32 	%r315, [_ZZN3cub18CUB_300001_SM_10006detail6reduce28DeviceReduceSingleTileKernelINS2_10policy_hubIiyN4cuda3std3__44plusIiEEE10Policy1000EN6thrust24THRUST_300001_SM_1000_NS10device_ptrIiEEPiyS9_ii11abs_functorEEvT0_T1_T2_T3_T4_T6_E12temp_storage+28];
	add.s32 	%r316, %r314, %r315;
	ld.shared.u32 	%r317, [_ZZN3cub18CUB_300001_SM_10006detail6reduce28DeviceReduceSingleTileKernelINS2_10policy_hubIiyN4cuda3std3__44plusIiEEE10Policy1000EN6thrust24THRUST_300001_SM_1000_NS10device_ptrIiEEPiyS9_ii11abs_functorEEvT0_T1_T2_T3_T4_T6_E12temp_storage+32];
	add.s32 	%r318, %r316, %r317;
	ld.shared.u32 	%r319, [_ZZN3cub18CUB_300001_SM_10006detail6reduce28DeviceReduceSingleTileKernelINS2_10policy_hubIiyN4cuda3std3__44plusIiEEE10Policy1000EN6thrust24THRUST_300001_SM_1000_NS10device_ptrIiEEPiyS9_ii11abs_functorEEvT0_T1_T2_T3_T4_T6_E12temp_storage+36];
	add.s32 	%r561, %r318, %r319;
$L__BB15_49:
	mov.u32 	%r523, %tid.x;
	setp.ne.s32 	%p57, %r523, 0;
	@%p57 bra 	$L__BB15_51;
	add.s32 	%r524, %r561, %r81;
	st.global.u32 	[%rd1], %r524;
$L__BB15_51:
	ret;

}
	// .globl	_ZN3cub18CUB_300001_SM_10006detail6reduce18DeviceReduceKernelINS2_10policy_hubIiyN4cuda3std3__44plusIiEEE10Policy1000EN6thrust24THRUST_300001_SM_1000_NS10device_ptrIiEEyS9_i11abs_functorEEvT0_PT3_T1_NS0_13GridEvenShareISK_EET2_T4_
.visible .entry _ZN3cub18CUB_300001_SM_10006detail6reduce18DeviceReduceKernelINS2_10policy_hubIiyN4cuda3std3__44plusIiEEE10Policy1000EN6thrust24THRUST_300001_SM_1000_NS10device_ptrIiEEyS9_i11abs_functorEEvT0_PT3_T1_NS0_13GridEvenShareISK_EET2_T4_(
	.param .align 8 .b8 _ZN3cub18CUB_300001_SM_10006detail6reduce18DeviceReduceKernelINS2_10policy_hubIiyN4cuda3std3__44plusIiEEE10Policy1000EN6thrust24THRUST_300001_SM_1000_NS10device_ptrIiEEyS9_i11abs_functorEEvT0_PT3_T1_NS0_13GridEvenShareISK_EET2_T4__param_0[8],
	.param .u64 .ptr .align 1 _ZN3cub18CUB_300001_SM_10006detail6reduce18DeviceReduceKernelINS2_10policy_hubIiyN4cuda3std3__44plusIiEEE10Policy1000EN6thrust24THRUST_300001_SM_1000_NS10device_ptrIiEEyS9_i11abs_functorEEvT0_PT3_T1_NS0_13GridEvenShareISK_EET2_T4__param_1,
	.param .u64 _ZN3cub18CUB_300001_SM_10006detail6reduce18DeviceReduceKernelINS2_10policy_hubIiyN4cuda3std3__44plusIiEEE10Policy1000EN6thrust24THRUST_300001_SM_1000_NS10device_ptrIiEEyS9_i11abs_functorEEvT0_PT3_T1_NS0_13GridEvenShareISK_EET2_T4__param_2,
	.param .align 8 .b8 _ZN3cub18CUB_300001_SM_10006detail6reduce18DeviceReduceKernelINS2_10policy_hubIiyN4cuda3std3__44plusIiEEE10Policy1000EN6thrust24THRUST_300001_SM_1000_NS10device_ptrIiEEyS9_i11abs_functorEEvT0_PT3_T1_NS0_13GridEvenShareISK_EET2_T4__param_3[72],
	.param .align 1 .b8 _ZN3cub18CUB_300001_SM_10006detail6reduce18DeviceReduceKernelINS2_10policy_hubIiyN4cuda3std3__44plusIiEEE10Policy1000EN6thrust24THRUST_300001_SM_1000_NS10device_ptrIiEEyS9_i11abs_functorEEvT0_PT3_T1_NS0_13GridEvenShareISK_EET2_T4__param_4[1],
	.param .align 1 .b8 _ZN3cub18CUB_300001_SM_10006detail6reduce18DeviceReduceKernelINS2_10policy_hubIiyN4cuda3std3__44plusIiEEE10Policy1000EN6thrust24THRUST_300001_SM_1000_NS10device_ptrIiEEyS9_i11abs_functorEEvT0_PT3_T1_NS0_13GridEvenShareISK_EET2_T4__param_5[1]
)
.maxntid 256
{
	.reg .pred 	%p<57>;
	.reg .b16 	%rs<4>;
	.reg .b32 	%r<593>;
	.reg .b64 	%rd<78>;
	// demoted variable
	.shared .align 4 .b8 _ZZN3cub18CUB_300001_SM_10006detail6reduce18DeviceReduceKernelINS2_10policy_hubIiyN4cuda3std3__44plusIiEEE10Policy1000EN6thrust24THRUST_300001_SM_1000_NS10device_ptrIiEEyS9_i11abs_functorEEvT0_PT3_T1_NS0_13GridEvenShareISK_EET2_T4_E12temp_storage[44];
	ld.param.u64 	%rd1, [_ZN3cub18CUB_300001_SM_10006detail6reduce18DeviceReduceKernelINS2_10policy_hubIiyN4cuda3std3__44plusIiEEE10Policy1000EN6thrust24THRUST_300001_SM_1000_NS10device_ptrIiEEyS9_i11abs_functorEEvT0_PT3_T1_NS0_13GridEvenShareISK_EET2_T4__param_3+32];
	ld.param.u32 	%r1, [_ZN3cub18CUB_300001_SM_10006detail6reduce18DeviceReduceKernelINS2_10policy_hubIiyN4cuda3std3__44plusIiEEE10Policy1000EN6thrust24THRUST_300001_SM_1000_NS10device_ptrIiEEyS9_i11abs_functorEEvT0_PT3_T1_NS0_13GridEvenShareISK_EET2_T4__param_3+40];
	ld.param.u64 	%rd25, [_ZN3cub18CUB_300001_SM_10006detail6reduce18DeviceReduceKernelINS2_10policy_hubIiyN4cuda3std3__44plusIiEEE10Policy1000EN6thrust24THRUST_300001_SM_1000_NS10device_ptrIiEEyS9_i11abs_functorEEvT0_PT3_T1_NS0_13GridEvenShareISK_EET2_T4__param_0];
	cvta.to.global.u64 	%rd2, %rd25;
	mov.u32 	%r2, %ctaid.x;
	shl.b32 	%r88, %r1, 12;
	cvt.s64.s32 	%rd3, %r88;
	shl.b32 	%r89, %r2, 12;
	cvt.u64.u32 	%rd4, %r89;
	sub.s64 	%rd5, %rd1, %rd4;
	setp.gt.u64 	%p1, %rd5, 4095;
	@%p1 bra 	$L__BB16_25;
	cvt.u32.u64 	%r348, %rd4;
	cvt.u32.u64 	%r3, %rd1;
	sub.s32 	%r4, %r3, %r348;
	mov.u32 	%r5, %tid.x;
	setp.ge.s32 	%p23, %r5, %r4;
	mov.b32 	%r573, 0;
	mov.u32 	%r562, %r5;
	@%p23 bra 	$L__BB16_3;
	add.s32 	%r350, %r348, %r5;
	mul.wide.u32 	%rd51, %r350, 4;
	add.s64 	%rd52, %rd2, %rd51;
	ld.global.u32 	%r351, [%rd52];
	abs.s32 	%r573, %r351;
	add.s32 	%r562, %r5, 256;
$L__BB16_3:
	setp.ge.s32 	%p24, %r562, %r4;
	@%p24 bra 	$L__BB16_16;
	not.b32 	%r354, %r562;
	add.s32 	%r355, %r354, %r3;
	sub.s32 	%r356, %r355, %r348;
	shr.u32 	%r357, %r356, 8;
	add.s32 	%r10, %r357, 1;
	and.b32  	%r11, %r10, 15;
	setp.lt.u32 	%p25, %r356, 3840;
	@%p25 bra 	$L__BB16_7;
	and.b32  	%r358, %r10, 33554416;
	neg.s32 	%r558, %r358;
	mul.wide.u32 	%rd53, %r2, 16384;
	mul.wide.u32 	%rd54, %r562, 4;
	or.b64  	%rd55, %rd53, %rd54;
	add.s64 	%rd56, %rd55, %rd2;
	add.s64 	%rd72, %rd56, 8192;
$L__BB16_6:
	.pragma "nounroll";
	ld.global.u32 	%r359, [%rd72+-8192];
	abs.s32 	%r360, %r359;
	add.s32 	%r361, %r360, %r573;
	ld.global.u32 	%r362, [%rd72+-7168];
	abs.s32 	%r363, %r362;
	add.s32 	%r364, %r363, %r361;
	ld.global.u32 	%r365, [%rd72+-6144];
	abs.s32 	%r366, %r365;
	add.s32 	%r367, %r366, %r364;
	ld.global.u32 	%r368, [%rd72+-5120];
	abs.s32 	%r369, %r368;
	add.s32 	%r370, %r369, %r367;
	ld.global.u32 	%r371, [%rd72+-4096];
	abs.s32 	%r372, %r371;
	add.s32 	%r373, %r372, %r370;
	ld.global.u32 	%r374, [%rd72+-3072];
	abs.s32 	%r375, %r374;
	add.s32 	%r376, %r375, %r373;
	ld.global.u32 	%r377, [%rd72+-2048];
	abs.s32 	%r378, %r377;
	add.s32 	%r379, %r378, %r376;
	ld.global.u32 	%r380, [%rd72+-1024];
	abs.s32 	%r381, %r380;
	add.s32 	%r382, %r381, %r379;
	ld.global.u32 	%r383, [%rd72];
	abs.s32 	%r384, %r383;
	add.s32 	%r385, %r384, %r382;
	ld.global.u32 	%r386, [%rd72+1024];
	abs.s32 	%r387, %r386;
	add.s32 	%r388, %r387, %r385;
	ld.global.u32 	%r389, [%rd72+2048];
	abs.s32 	%r390, %r389;
	add.s32 	%r391, %r390, %r388;
	ld.global.u32 	%r392, [%rd72+3072];
	abs.s32 	%r393, %r392;
	add.s32 	%r394, %r393, %r391;
	ld.global.u32 	%r395, [%rd72+4096];
	abs.s32 	%r396, %r395;
	add.s32 	%r397, %r396, %r394;
	ld.global.u32 	%r398, [%rd72+5120];
	abs.s32 	%r399, %r398;
	add.s32 	%r400, %r399, %r397;
	ld.global.u32 	%r401, [%rd72+6144];
	abs.s32 	%r402, %r401;
	add.s32 	%r403, %r402, %r400;
	ld.global.u32 	%r404, [%rd72+7168];
	abs.s32 	%r405, %r404;
	add.s32 	%r573, %r405, %r403;
	add.s32 	%r562, %r562, 4096;
	add.s32 	%r558, %r558, 16;
	add.s64 	%rd72, %rd72, 16384;
	setp.ne.s32 	%p26, %r558, 0;
	@%p26 bra 	$L__BB16_6;
$L__BB16_7:
	setp.eq.s32 	%p27, %r11, 0;
	@%p27 bra 	$L__BB16_16;
	and.b32  	%r22, %r10, 7;
	setp.lt.u32 	%p28, %r11, 8;
	@%p28 bra 	$L__BB16_10;
	cvt.s64.s32 	%rd57, %r562;
	add.s64 	%rd58, %rd57, %rd4;
	shl.b64 	%rd59, %rd58, 2;
	add.s64 	%rd60, %rd2, %rd59;
	ld.global.u32 	%r407, [%rd60];
	abs.s32 	%r408, %r407;
	add.s32 	%r409, %r408, %r573;
	ld.global.u32 	%r410, [%rd60+1024];
	abs.s32 	%r411, %r410;
	add.s32 	%r412, %r411, %r409;
	ld.global.u32 	%r413, [%rd60+2048];
	abs.s32 	%r414, %r413;
	add.s32 	%r415, %r414, %r412;
	ld.global.u32 	%r416, [%rd60+3072];
	abs.s32 	%r417, %r416;
	add.s32 	%r418, %r417, %r415;
	ld.global.u32 	%r419, [%rd60+4096];
	abs.s32 	%r420, %r419;
	add.s32 	%r421, %r420, %r418;
	ld.global.u32 	%r422, [%rd60+5120];
	abs.s32 	%r423, %r422;
	add.s32 	%r424, %r423, %r421;
	ld.global.u32 	%r425, [%rd60+6144];
	abs.s32 	%r426, %r425;
	add.s32 	%r427, %r426, %r424;
	ld.global.u32 	%r428, [%rd60+7168];
	abs.s32 	%r429, %r428;
	add.s32 	%r573, %r429, %r427;
	add.s32 	%r562, %r562, 2048;
$L__BB16_10:
	setp.eq.s32 	%p29, %r22, 0;
	@%p29 bra 	$L__BB16_16;
	and.b32  	%r28, %r10, 3;
	setp.lt.u32 	%p30, %r22, 4;
	@%p30 bra 	$L__BB16_13;
	cvt.s64.s32 	%rd61, %r562;
	add.s64 	%rd62, %rd61, %rd4;
	shl.b64 	%rd63, %rd62, 2;
	add.s64 	%rd64, %rd2, %rd63;
	ld.global.u32 	%r431, [%rd64];
	abs.s32 	%r432, %r431;
	add.s32 	%r433, %r432, %r573;
	ld.global.u32 	%r434, [%rd64+1024];
	abs.s32 	%r435, %r434;
	add.s32 	%r436, %r435, %r433;
	ld.global.u32 	%r437, [%rd64+2048];
	abs.s32 	%r438, %r437;
	add.s32 	%r439, %r438, %r436;
	ld.global.u32 	%r440, [%rd64+3072];
	abs.s32 	%r441, %r440;
	add.s32 	%r573, %r441, %r439;
	add.s32 	%r562, %r562, 1024;
$L__BB16_13:
	setp.eq.s32 	%p31, %r28, 0;
	@%p31 bra 	$L__BB16_16;
	mul.wide.u32 	%rd65, %r2, 16384;
	add.s64 	%rd9, %rd2, %rd65;
	neg.s32 	%r570, %r28;
$L__BB16_15:
	.pragma "nounroll";
	mul.wide.s32 	%rd66, %r562, 4;
	add.s64 	%rd67, %rd9, %rd66;
	ld.global.u32 	%r442, [%rd67];
	abs.s32 	%r443, %r442;
	add.s32 	%r573, %r443, %r573;
	add.s32 	%r562, %r562, 256;
	add.s32 	%r570, %r570, 1;
	setp.ne.s32 	%p32, %r570, 0;
	@%p32 bra 	$L__BB16_15;
$L__BB16_16:
	setp.lt.s32 	%p33, %r4, 256;
	@%p33 bra 	$L__BB16_21;
	// begin inline asm
	mov.u32 %r507, %laneid;
	// end inline asm
	mov.b32 	%r510, 1;
	mov.b32 	%r531, 31;
	mov.b32 	%r532, -1;
	// begin inline asm
	shfl.sync.down.b32 %r508, %r573, %r510, %r531, %r532;
	// end inline asm
	setp.gt.s32 	%p49, %r507, 30;
	selp.b32 	%r533, 0, %r508, %p49;
	add.s32 	%r514, %r533, %r573;
	mov.b32 	%r515, 2;
	// begin inline asm
	shfl.sync.down.b32 %r513, %r514, %r515, %r531, %r532;
	// end inline asm
	setp.gt.s32 	%p50, %r507, 29;
	selp.b32 	%r534, 0, %r513, %p50;
	add.s32 	%r519, %r514, %r534;
	mov.b32 	%r520, 4;
	// begin inline asm
	shfl.sync.down.b32 %r518, %r519, %r520, %r531, %r532;
	// end inline asm
	setp.gt.s32 	%p51, %r507, 27;
	selp.b32 	%r535, 0, %r518, %p51;
	add.s32 	%r524, %r519, %r535;
	mov.b32 	%r525, 8;
	// begin inline asm
	shfl.sync.down.b32 %r523, %r524, %r525, %r531, %r532;
	// end inline asm
	setp.gt.s32 	%p52, %r507, 23;
	selp.b32 	%r536, 0, %r523, %p52;
	add.s32 	%r529, %r524, %r536;
	mov.b32 	%r530, 16;
	// begin inline asm
	shfl.sync.down.b32 %r528, %r529, %r530, %r531, %r532;
	// end inline asm
	setp.gt.s32 	%p53, %r507, 15;
	selp.b32 	%r537, 0, %r528, %p53;
	add.s32 	%r592, %r529, %r537;
	setp.ne.s32 	%p54, %r507, 0;
	@%p54 bra 	$L__BB16_19;
	shr.u32 	%r538, %r5, 3;
	and.b32  	%r539, %r538, 124;
	mov.u32 	%r540, _ZZN3cub18CUB_300001_SM_10006detail6reduce18DeviceReduceKernelINS2_10policy_hubIiyN4cuda3std3__44plusIiEEE10Policy1000EN6thrust24THRUST_300001_SM_1000_NS10device_ptrIiEEyS9_i11abs_functorEEvT0_PT3_T1_NS0_13GridEvenShareISK_EET2_T4_E12temp_storage;
	add.s32 	%r541, %r540, %r539;
	st.shared.u32 	[%r541+8], %r592;
$L__BB16_19:
	bar.sync 	0;
	setp.ne.s32 	%p55, %r5, 0;
	@%p55 bra 	$L__BB16_46;
	ld.shared.u32 	%r542, [_ZZN3cub18CUB_300001_SM_10006detail6reduce18DeviceReduceKernelINS2_10policy_hubIiyN4cuda3std3__44plusIiEEE10Policy1000EN6thrust24THRUST_300001_SM_1000_NS10device_ptrIiEEyS9_i11abs_functorEEvT0_PT3_T1_NS0_13GridEvenShareISK_EET2_T4_E12temp_storage+12];
	add.s32 	%r543, %r542, %r592;
	ld.shared.u32 	%r544, [_ZZN3cub18CUB_300001_SM_10006detail6reduce18DeviceReduceKernelINS2_10policy_hubIiyN4cuda3std3__44plusIiEEE10Policy1000EN6thrust24THRUST_300001_SM_1000_NS10device_ptrIiEEyS9_i11abs_functorEEvT0_PT3_T1_NS0_13GridEvenShareISK_EET2_T4_E12temp_storage+16];
	add.s32 	%r545, %r543, %r544;
	ld.shared.u32 	%r546, [_ZZN3cub18CUB_300001_SM_10006detail6reduce18DeviceReduceKernelINS2_10policy_hubIiyN4cuda3std3__44plusIiEEE10Policy1000EN6thrust24THRUST_300001_SM_1000_NS10device_ptrIiEEyS9_i11abs_functorEEvT0_PT3_T1_NS0_13GridEvenShareISK_EET2_T4_E12temp_storage+20];
	add.s32 	%r547, %r545, %r546;
	ld.shared.u32 	%r548, [_ZZN3cub18CUB_300001_SM_10006detail6reduce18DeviceReduceKernelINS2_10policy_hubIiyN4cuda3std3__44plusIiEEE10Policy1000EN6thrust24THRUST_300001_SM_1000_NS10device_ptrIiEEyS9_i11abs_functorEEvT0_PT3_T1_NS0_13GridEvenShareISK_EET2_T4_E12temp_storage+24];
	add.s32 	%r549, %r547, %r548;
	ld.shared.u32 	%r550, [_ZZN3cub18CUB_300001_SM_10006detail6reduce18DeviceReduceKernelINS2_10policy_hubIiyN4cuda3std3__44plusIiEEE10Policy1000EN6thrust24THRUST_300001_SM_1000_NS10device_ptrIiEEyS9_i11abs_functorEEvT0_PT3_T1_NS0_13GridEvenShareISK_EET2_T4_E12temp_storage+28];
	add.s32 	%r551, %r549, %r550;
	ld.shared.u32 	%r552, [_ZZN3cub18CUB_300001_SM_10006detail6reduce18DeviceReduceKernelINS2_10policy_hubIiyN4cuda3std3__44plusIiEEE10Policy1000EN6thrust24THRUST_300001_SM_1000_NS10device_ptrIiEEyS9_i11abs_functorEEvT0_PT3_T1_NS0_13GridEvenShareISK_EET2_T4_E12temp_storage+32];
	add.s32 	%r553, %r551, %r552;
	ld.shared.u32 	%r554, [_ZZN3cub18CUB_300001_SM_10006detail6reduce18DeviceReduceKernelINS2_10policy_hubIiyN4cuda3std3__44plusIiEEE10Policy1000EN6thrust24THRUST_300001_SM_1000_NS10device_ptrIiEEyS9_i11abs_functorEEvT0_PT3_T1_NS0_13GridEvenShareISK_EET2_T4_E12temp_storage+36];
	add.s32 	%r592, %r553, %r554;
	bra.uni 	$L__BB16_46;
$L__BB16_21:
	// begin inline asm
	mov.u32 %r444, %laneid;
	// end inline asm
	and.b32  	%r470, %r5, 992;
	add.s32 	%r471, %r470, 32;
	setp.gt.s32 	%p34, %r471, %r4;
	not.b32 	%r472, %r470;
	add.s32 	%r473, %r4, %r472;
	selp.b32 	%r468, %r473, 31, %p34;
	mov.b32 	%r447, 1;
	mov.b32 	%r469, -1;
	// begin inline asm
	shfl.sync.down.b32 %r445, %r573, %r447, %r468, %r469;
	// end inline asm
	setp.lt.s32 	%p35, %r444, %r468;
	selp.b32 	%r474, %r445, 0, %p35;
	add.s32 	%r451, %r474, %r573;
	mov.b32 	%r452, 2;
	// begin inline asm
	shfl.sync.down.b32 %r450, %r451, %r452, %r468, %r469;
	// end inline asm
	add.s32 	%r475, %r444, 2;
	setp.gt.s32 	%p36, %r475, %r468;
	selp.b32 	%r476, 0, %r450, %p36;
	add.s32 	%r456, %r451, %r476;
	mov.b32 	%r457, 4;
	// begin inline asm
	shfl.sync.down.b32 %r455, %r456, %r457, %r468, %r469;
	// end inline asm
	add.s32 	%r477, %r444, 4;
	setp.gt.s32 	%p37, %r477, %r468;
	selp.b32 	%r478, 0, %r455, %p37;
	add.s32 	%r461, %r456, %r478;
	mov.b32 	%r462, 8;
	// begin inline asm
	shfl.sync.down.b32 %r460, %r461, %r462, %r468, %r469;
	// end inline asm
	add.s32 	%r479, %r444, 8;
	setp.gt.s32 	%p38, %r479, %r468;
	selp.b32 	%r480, 0, %r460, %p38;
	add.s32 	%r466, %r461, %r480;
	mov.b32 	%r467, 16;
	// begin inline asm
	shfl.sync.down.b32 %r465, %r466, %r467, %r468, %r469;
	// end inline asm
	add.s32 	%r481, %r444, 16;
	setp.gt.s32 	%p39, %r481, %r468;
	selp.b32 	%r482, 0, %r465, %p39;
	add.s32 	%r592, %r466, %r482;
	setp.ne.s32 	%p40, %r444, 0;
	@%p40 bra 	$L__BB16_23;
	shr.u32 	%r483, %r5, 3;
	and.b32  	%r484, %r483, 124;
	mov.u32 	%r485, _ZZN3cub18CUB_300001_SM_10006detail6reduce18DeviceReduceKernelINS2_10policy_hubIiyN4cuda3std3__44plusIiEEE10Policy1000EN6thrust24THRUST_300001_SM_1000_NS10device_ptrIiEEyS9_i11abs_functorEEvT0_PT3_T1_NS0_13GridEvenShareISK_EET2_T4_E12temp_storage;
	add.s32 	%r486, %r485, %r484;
	st.shared.u32 	[%r486+8], %r592;
$L__BB16_23:
	bar.sync 	0;
	setp.ne.s32 	%p41, %r5, 0;
	@%p41 bra 	$L__BB16_46;
	setp.gt.s32 	%p42, %r4, 32;
	ld.shared.u32 	%r487, [_ZZN3cub18CUB_300001_SM_10006detail6reduce18DeviceReduceKernelINS2_10policy_hubIiyN4cuda3std3__44plusIiEEE10Policy1000EN6thrust24THRUST_300001_SM_1000_NS10device_ptrIiEEyS9_i11abs_functorEEvT0_PT3_T1_NS0_13GridEvenShareISK_EET2_T4_E12temp_storage+12];
	selp.b32 	%r488, %r487, 0, %p42;
	add.s32 	%r489, %r488, %r592;
	setp.gt.s32 	%p43, %r4, 64;
	ld.shared.u32 	%r490, [_ZZN3cub18CUB_300001_SM_10006detail6reduce18DeviceReduceKernelINS2_10policy_hubIiyN4cuda3std3__44plusIiEEE10Policy1000EN6thrust24THRUST_300001_SM_1000_NS10device_ptrIiEEyS9_i11abs_functorEEvT0_PT3_T1_NS0_13GridEvenShareISK_EET2_T4_E12temp_storage+16];
	selp.b32 	%r491, %r490, 0, %p43;
	add.s32 	%r492, %r489, %r491;
	setp.gt.s32 	%p44, %r4, 96;
	ld.shared.u32 	%r493, [_ZZN3cub18CUB_300001_SM_10006detail6reduce18DeviceReduceKernelINS2_10policy_hubIiyN4cuda3std3__44plusIiEEE10Policy1000EN6thrust24THRUST_300001_SM_1000_NS10device_ptrIiEEyS9_i11abs_functorEEvT0_PT3_T1_NS0_13GridEvenShareISK_EET2_T4_E12temp_storage+20];
	selp.b32 	%r494, %r493, 0, %p44;
	add.s32 	%r495, %r492, %r494;
	setp.gt.s32 	%p45, %r4, 128;
	ld.shared.u32 	%r496, [_ZZN3cub18CUB_300001_SM_10006detail6reduce18DeviceReduceKernelINS2_10policy_hubIiyN4cuda3std3__44plusIiEEE10Policy1000EN6thrust24THRUST_300001_SM_1000_NS10device_ptrIiEEyS9_i11abs_functorEEvT0_PT3_T1_NS0_13GridEvenShareISK_EET2_T4_E12temp_storage+24];
	selp.b32 	%r497, %r496, 0, %p45;
	add.s32 	%r498, %r495, %r497;
	setp.gt.s32 	%p46, %r4, 160;
	ld.shared.u32 	%r499, [_ZZN3cub18CUB_300001_SM_10006detail6reduce18DeviceReduceKernelINS2_10policy_hubIiyN4cuda3std3__44plusIiEEE10Policy1000EN6thrust24THRUST_300001_SM_1000_NS10device_ptrIiEEyS9_i11abs_functorEEvT0_PT3_T1_NS0_13GridEvenShareISK_EET2_T4_E12temp_storage+28];
	selp.b32 	%r500, %r499, 0, %p46;
	add.s32 	%r501, %r498, %r500;
	setp.gt.s32 	%p47, %r4, 192;
	ld.shared.u32 	%r502, [_ZZN3cub18CUB_300001_SM_10006detail6reduce18DeviceReduceKernelINS2_10policy_hubIiyN4cuda3std3__44plusIiEEE10Policy1000EN6thrust24THRUST_300001_SM_1000_NS10device_ptrIiEEyS9_i11abs_functorEEvT0_PT3_T1_NS0_13GridEvenShareISK_EET2_T4_E12temp_storage+32];
	selp.b32 	%r503, %r502, 0, %p47;
	add.s32 	%r504, %r501, %r503;
	setp.gt.s32 	%p48, %r4, 224;
	ld.shared.u32 	%r505, [_ZZN3cub18CUB_300001_SM_10006detail6reduce18DeviceReduceKernelINS2_10policy_hubIiyN4cuda3std3__44plusIiEEE10Policy1000EN6thrust24THRUST_300001_SM_1000_NS10device_ptrIiEEyS9_i11abs_functorEEvT0_PT3_T1_NS0_13GridEvenShareISK_EET2_T4_E12temp_storage+36];
	selp.b32 	%r506, %r505, 0, %p48;
	add.s32 	%r592, %r504, %r506;
	bra.uni 	$L__BB16_46;
$L__BB16_25:
	cvt.u32.u64 	%r90, %rd4;
	mov.u32 	%r46, %tid.x;
	add.s32 	%r91, %r46, %r90;
	mul.wide.u32 	%rd26, %r91, 4;
	add.s64 	%rd27, %rd2, %rd26;
	ld.global.u32 	%r92, [%rd27];
	abs.s32 	%r93, %r92;
	ld.global.u32 	%r94, [%rd27+1024];
	abs.s32 	%r95, %r94;
	ld.global.u32 	%r96, [%rd27+2048];
	abs.s32 	%r97, %r96;
	ld.global.u32 	%r98, [%rd27+3072];
	abs.s32 	%r99, %r98;
	ld.global.u32 	%r100, [%rd27+4096];
	abs.s32 	%r101, %r100;
	ld.global.u32 	%r102, [%rd27+5120];
	abs.s32 	%r103, %r102;
	ld.global.u32 	%r104, [%rd27+6144];
	abs.s32 	%r105, %r104;
	ld.global.u32 	%r106, [%rd27+7168];
	abs.s32 	%r107, %r106;
	ld.global.u32 	%r108, [%rd27+8192];
	abs.s32 	%r109, %r108;
	ld.global.u32 	%r110, [%rd27+9216];
	abs.s32 	%r111, %r110;
	ld.global.u32 	%r112, [%rd27+10240];
	abs.s32 	%r113, %r112;
	ld.global.u32 	%r114, [%rd27+11264];
	abs.s32 	%r115, %r114;
	ld.global.u32 	%r116, [%rd27+12288];
	abs.s32 	%r117, %r116;
	ld.global.u32 	%r118, [%rd27+13312];
	abs.s32 	%r119, %r118;
	ld.global.u32 	%r120, [%rd27+14336];
	abs.s32 	%r121, %r120;
	ld.global.u32 	%r122, [%rd27+15360];
	abs.s32 	%r123, %r122;
	add.s32 	%r124, %r95, %r93;
	add.s32 	%r125, %r97, %r124;
	add.s32 	%r126, %r99, %r125;
	add.s32 	%r127, %r101, %r126;
	add.s32 	%r128, %r103, %r127;
	add.s32 	%r129, %r105, %r128;
	add.s32 	%r130, %r107, %r129;
	add.s32 	%r131, %r109, %r130;
	add.s32 	%r132, %r111, %r131;
	add.s32 	%r133, %r113, %r132;
	add.s32 	%r134, %r115, %r133;
	add.s32 	%r135, %r117, %r134;
	add.s32 	%r136, %r119, %r135;
	add.s32 	%r137, %r121, %r136;
	add.s32 	%r591, %r123, %r137;
	setp.lt.u64 	%p2, %rd5, %rd3;
	@%p2 bra 	$L__BB16_42;
	cvt.u32.u64 	%r139, %rd3;
	cvt.u64.u32 	%rd28, %r46;
	add.s64 	%rd74, %rd4, %rd3;
	cvt.u32.u64 	%r48, %rd1;
	not.b32 	%r141, %r46;
	add.s32 	%r142, %r141, %r48;
	sub.s32 	%r143, %r142, %r139;
	sub.s32 	%r574, %r143, %r90;
	add.s64 	%rd29, %rd74, %rd28;
	shl.b64 	%rd30, %rd29, 2;
	add.s64 	%rd31, %rd30, %rd2;
	add.s64 	%rd73, %rd31, 8192;
	mov.b32 	%r575, 0;
	shl.b32 	%r144, %r1, 12;
	mov.u64 	%rd75, %rd4;
$L__BB16_27:
	cvt.s64.s32 	%rd15, %r144;
	add.s64 	%rd75, %rd75, %rd15;
	add.s64 	%rd32, %rd1, -4096;
	setp.gt.u64 	%p3, %rd75, %rd32;
	@%p3 bra 	$L__BB16_29;
	shl.b32 	%r145, %r1, 12;
	cvt.s64.s32 	%rd33, %r145;
	cvt.u64.u32 	%rd34, %r46;
	add.s64 	%rd35, %rd75, %rd34;
	shl.b64 	%rd36, %rd35, 2;
	add.s64 	%rd37, %rd2, %rd36;
	ld.global.u32 	%r146, [%rd37];
	abs.s32 	%r147, %r146;
	ld.global.u32 	%r148, [%rd37+1024];
	abs.s32 	%r149, %r148;
	ld.global.u32 	%r150, [%rd37+2048];
	abs.s32 	%r151, %r150;
	ld.global.u32 	%r152, [%rd37+3072];
	abs.s32 	%r153, %r152;
	ld.global.u32 	%r154, [%rd37+4096];
	abs.s32 	%r155, %r154;
	ld.global.u32 	%r156, [%rd37+5120];
	abs.s32 	%r157, %r156;
	ld.global.u32 	%r158, [%rd37+6144];
	abs.s32 	%r159, %r158;
	ld.global.u32 	%r160, [%rd37+7168];
	abs.s32 	%r161, %r160;
	ld.global.u32 	%r162, [%rd37+8192];
	abs.s32 	%r163, %r162;
	ld.global.u32 	%r164, [%rd37+9216];
	abs.s32 	%r165, %r164;
	ld.global.u32 	%r166, [%rd37+10240];
	abs.s32 	%r167, %r166;
	ld.global.u32 	%r168, [%rd37+11264];
	abs.s32 	%r169, %r168;
	ld.global.u32 	%r170, [%rd37+12288];
	abs.s32 	%r171, %r170;
	ld.global.u32 	%r172, [%rd37+13312];
	abs.s32 	%r173, %r172;
	ld.global.u32 	%r174, [%rd37+14336];
	abs.s32 	%r175, %r174;
	ld.global.u32 	%r176, [%rd37+15360];
	abs.s32 	%r177, %r176;
	add.s32 	%r178, %r147, %r591;
	add.s32 	%r179, %r149, %r178;
	add.s32 	%r180, %r151, %r179;
	add.s32 	%r181, %r153, %r180;
	add.s32 	%r182, %r155, %r181;
	add.s32 	%r183, %r157, %r182;
	add.s32 	%r184, %r159, %r183;
	add.s32 	%r185, %r161, %r184;
	add.s32 	%r186, %r163, %r185;
	add.s32 	%r187, %r165, %r186;
	add.s32 	%r188, %r167, %r187;
	add.s32 	%r189, %r169, %r188;
	add.s32 	%r190, %r171, %r189;
	add.s32 	%r191, %r173, %r190;
	add.s32 	%r192, %r175, %r191;
	add.s32 	%r591, %r177, %r192;
	sub.s64 	%rd38, %rd1, %rd75;
	setp.lt.u64 	%p4, %rd38, %rd33;
	add.s32 	%r575, %r575, 1;
	add.s64 	%rd74, %rd74, %rd33;
	sub.s32 	%r574, %r574, %r145;
	mul.wide.s32 	%rd39, %r145, 4;
	add.s64 	%rd73, %rd73, %rd39;
	@%p4 bra 	$L__BB16_42;
	bra.uni 	$L__BB16_27;
$L__BB16_29:
	setp.le.u64 	%p5, %rd1, %rd75;
	cvt.u32.u64 	%r193, %rd75;
	cvt.u32.u64 	%r194, %rd1;
	sub.s32 	%r195, %r194, %r193;
	setp.ge.s32 	%p6, %r46, %r195;
	or.pred  	%p7, %p5, %p6;
	@%p7 bra 	$L__BB16_42;
	cvt.u32.u64 	%r198, %rd15;
	cvt.u32.u64 	%r199, %rd4;
	not.b32 	%r200, %r46;
	add.s32 	%r201, %r200, %r48;
	add.s32 	%r202, %r198, %r199;
	sub.s32 	%r203, %r201, %r202;
	mul.lo.s32 	%r204, %r1, %r575;
	shl.b32 	%r205, %r204, 12;
	sub.s32 	%r206, %r203, %r205;
	shr.u32 	%r207, %r206, 8;
	add.s32 	%r56, %r207, 1;
	and.b32  	%r57, %r56, 15;
	setp.lt.u32 	%p8, %r206, 3840;
	mov.u32 	%r581, %r46;
	@%p8 bra 	$L__BB16_33;
	shr.u32 	%r208, %r574, 8;
	add.s32 	%r209, %r208, 1;
	and.b32  	%r210, %r209, 33554416;
	neg.s32 	%r577, %r210;
	mov.u32 	%r581, %r46;
$L__BB16_32:
	.pragma "nounroll";
	ld.global.u32 	%r211, [%rd73+-8192];
	abs.s32 	%r212, %r211;
	add.s32 	%r213, %r212, %r591;
	ld.global.u32 	%r214, [%rd73+-7168];
	abs.s32 	%r215, %r214;
	add.s32 	%r216, %r215, %r213;
	ld.global.u32 	%r217, [%rd73+-6144];
	abs.s32 	%r218, %r217;
	add.s32 	%r219, %r218, %r216;
	ld.global.u32 	%r220, [%rd73+-5120];
	abs.s32 	%r221, %r220;
	add.s32 	%r222, %r221, %r219;
	ld.global.u32 	%r223, [%rd73+-4096];
	abs.s32 	%r224, %r223;
	add.s32 	%r225, %r224, %r222;
	ld.global.u32 	%r226, [%rd73+-3072];
	abs.s32 	%r227, %r226;
	add.s32 	%r228, %r227, %r225;
	ld.global.u32 	%r229, [%rd73+-2048];
	abs.s32 	%r230, %r229;
	add.s32 	%r231, %r230, %r228;
	ld.global.u32 	%r232, [%rd73+-1024];
	abs.s32 	%r233, %r232;
	add.s32 	%r234, %r233, %r231;
	ld.global.u32 	%r235, [%rd73];
	abs.s32 	%r236, %r235;
	add.s32 	%r237, %r236, %r234;
	ld.global.u32 	%r238, [%rd73+1024];
	abs.s32 	%r239, %r238;
	add.s32 	%r240, %r239, %r237;
	ld.global.u32 	%r241, [%rd73+2048];
	abs.s32 	%r242, %r241;
	add.s32 	%r243, %r242, %r240;
	ld.global.u32 	%r244, [%rd73+3072];
	abs.s32 	%r245, %r244;
	add.s32 	%r246, %r245, %r243;
	ld.global.u32 	%r247, [%rd73+4096];
	abs.s32 	%r248, %r247;
	add.s32 	%r249, %r248, %r246;
	ld.global.u32 	%r250, [%rd73+5120];
	abs.s32 	%r251, %r250;
	add.s32 	%r252, %r251, %r249;
	ld.global.u32 	%r253, [%rd73+6144];
	abs.s32 	%r254, %r253;
	add.s32 	%r255, %r254, %r252;
	ld.global.u32 	%r256, [%rd73+7168];
	abs.s32 	%r257, %r256;
	add.s32 	%r591, %r257, %r255;
	add.s32 	%r581, %r581, 4096;
	add.s32 	%r577, %r577, 16;
	add.s64 	%rd73, %rd73, 16384;
	setp.ne.s32 	%p9, %r577, 0;
	@%p9 bra 	$L__BB16_32;
$L__BB16_33:
	setp.eq.s32 	%p10, %r57, 0;
	@%p10 bra 	$L__BB16_42;
	and.b32  	%r68, %r56, 7;
	setp.lt.u32 	%p11, %r57, 8;
	@%p11 bra 	$L__BB16_36;
	cvt.u64.u32 	%rd40, %r581;
	add.s64 	%rd41, %rd75, %rd40;
	shl.b64 	%rd42, %rd41, 2;
	add.s64 	%rd43, %rd2, %rd42;
	ld.global.u32 	%r259, [%rd43];
	abs.s32 	%r260, %r259;
	add.s32 	%r261, %r260, %r591;
	ld.global.u32 	%r262, [%rd43+1024];
	abs.s32 	%r263, %r262;
	add.s32 	%r264, %r263, %r261;
	ld.global.u32 	%r265, [%rd43+2048];
	abs.s32 	%r266, %r265;
	add.s32 	%r267, %r266, %r264;
	ld.global.u32 	%r268, [%rd43+3072];
	abs.s32 	%r269, %r268;
	add.s32 	%r270, %r269, %r267;
	ld.global.u32 	%r271, [%rd43+4096];
	abs.s32 	%r272, %r271;
	add.s32 	%r273, %r272, %r270;
	ld.global.u32 	%r274, [%rd43+5120];
	abs.s32 	%r275, %r274;
	add.s32 	%r276, %r275, %r273;
	ld.global.u32 	%r277, [%rd43+6144];
	abs.s32 	%r278, %r277;
	add.s32 	%r279, %r278, %r276;
	ld.global.u32 	%r280, [%rd43+7168];
	abs.s32 	%r281, %r280;
	add.s32 	%r591, %r281, %r279;
	add.s32 	%r581, %r581, 2048;
$L__BB16_36:
	setp.eq.s32 	%p12, %r68, 0;
	@%p12 bra 	$L__BB16_42;
	setp.lt.u32 	%p13, %r68, 4;
	@%p13 bra 	$L__BB16_39;
	cvt.u64.u32 	%rd44, %r581;
	add.s64 	%rd45, %rd75, %rd44;
	shl.b64 	%rd46, %rd45, 2;
	add.s64 	%rd47, %rd2, %rd46;
	ld.global.u32 	%r283, [%rd47];
	abs.s32 	%r284, %r283;
	add.s32 	%r285, %r284, %r591;
	ld.global.u32 	%r286, [%rd47+1024];
	abs.s32 	%r287, %r286;
	add.s32 	%r288, %r287, %r285;
	ld.global.u32 	%r289, [%rd47+2048];
	abs.s32 	%r290, %r289;
	add.s32 	%r291, %r290, %r288;
	ld.global.u32 	%r292, [%rd47+3072];
	abs.s32 	%r293, %r292;
	add.s32 	%r591, %r293, %r291;
	add.s32 	%r581, %r581, 1024;
$L__BB16_39:
	and.b32  	%r294, %r56, 3;
	setp.eq.s32 	%p14, %r294, 0;
	@%p14 bra 	$L__BB16_42;
	cvt.u64.u32 	%rd48, %r581;
	add.s64 	%rd49, %rd48, %rd74;
	shl.b64 	%rd50, %rd49, 2;
	add.s64 	%rd77, %rd2, %rd50;
	cvt.u16.u32 	%rs1, %r574;
	shr.u16 	%rs2, %rs1, 8;
	add.s16 	%rs3, %rs2, 1;
	cvt.u32.u16 	%r295, %rs3;
	and.b32  	%r296, %r295, 3;
	neg.s32 	%r589, %r296;
$L__BB16_41:
	.pragma "nounroll";
	ld.global.u32 	%r297, [%rd77];
	abs.s32 	%r298, %r297;
	add.s32 	%r591, %r298, %r591;
	add.s64 	%rd77, %rd77, 1024;
	add.s32 	%r589, %r589, 1;
	setp.ne.s32 	%p15, %r589, 0;
	@%p15 bra 	$L__BB16_41;
$L__BB16_42:
	// begin inline asm
	mov.u32 %r299, %laneid;
	// end inline asm
	mov.b32 	%r302, 1;
	mov.b32 	%r323, 31;
	mov.b32 	%r324, -1;
	// begin inline asm
	shfl.sync.down.b32 %r300, %r591, %r302, %r323, %r324;
	// end inline asm
	setp.gt.s32 	%p16, %r299, 30;
	selp.b32 	%r325, 0, %r300, %p16;
	add.s32 	%r306, %r325, %r591;
	mov.b32 	%r307, 2;
	// begin inline asm
	shfl.sync.down.b32 %r305, %r306, %r307, %r323, %r324;
	// end inline asm
	setp.gt.s32 	%p17, %r299, 29;
	selp.b32 	%r326, 0, %r305, %p17;
	add.s32 	%r311, %r306, %r326;
	mov.b32 	%r312, 4;
	// begin inline asm
	shfl.sync.down.b32 %r310, %r311, %r312, %r323, %r324;
	// end inline asm
	setp.gt.s32 	%p18, %r299, 27;
	selp.b32 	%r327, 0, %r310, %p18;
	add.s32 	%r316, %r311, %r327;
	mov.b32 	%r317, 8;
	// begin inline asm
	shfl.sync.down.b32 %r315, %r316, %r317, %r323, %r324;
	// end inline asm
	setp.gt.s32 	%p19, %r299, 23;
	selp.b32 	%r328, 0, %r315, %p19;
	add.s32 	%r321, %r316, %r328;
	mov.b32 	%r322, 16;
	// begin inline asm
	shfl.sync.down.b32 %r320, %r321, %r322, %r323, %r324;
	// end inline asm
	setp.gt.s32 	%p20, %r299, 15;
	selp.b32 	%r329, 0, %r320, %p20;
	add.s32 	%r592, %r321, %r329;
	setp.ne.s32 	%p21, %r299, 0;
	@%p21 bra 	$L__BB16_44;
	shr.u32 	%r330, %r46, 3;
	and.b32  	%r331, %r330, 124;
	mov.u32 	%r332, _ZZN3cub18CUB_300001_SM_10006detail6reduce18DeviceReduceKernelINS2_10policy_hubIiyN4cuda3std3__44plusIiEEE10Policy1000EN6thrust24THRUST_300001_SM_1000_NS10device_ptrIiEEyS9_i11abs_functorEEvT0_PT3_T1_NS0_13GridEvenShareISK_EET2_T4_E12temp_storage;
	add.s32 	%r333, %r332, %r331;
	st.shared.u32 	[%r333+8], %r592;
$L__BB16_44:
	bar.sync 	0;
	setp.ne.s32 	%p22, %r46, 0;
	@%p22 bra 	$L__BB16_46;
	ld.shared.u32 	%r334, [_ZZN3cub18CUB_300001_SM_10006detail6reduce18DeviceReduceKernelINS2_10policy_hubIiyN4cuda3std3__44plusIiEEE10Policy1000EN6thrust24THRUST_300001_SM_1000_NS10device_ptrIiEEyS9_i11abs_functorEEvT0_PT3_T1_NS0_13GridEvenShareISK_EET2_T4_E12temp_storage+12];
	add.s32 	%r335, %r334, %r592;
	ld.shared.u32 	%r336, [_ZZN3cub18CUB_300001_SM_10006detail6reduce18DeviceReduceKernelINS2_10policy_hubIiyN4cuda3std3__44plusIiEEE10Policy1000EN6thrust24THRUST_300001_SM_1000_NS10device_ptrIiEEyS9_i11abs_functorEEvT0_PT3_T1_NS0_13GridEvenShareISK_EET2_T4_E12temp_storage+16];
	add.s32 	%r337, %r335, %r336;
	ld.shared.u32 	%r338, [_ZZN3cub18CUB_300001_SM_10006detail6reduce18DeviceReduceKernelINS2_10policy_hubIiyN4cuda3std3__44plusIiEEE10Policy1000EN6thrust24THRUST_300001_SM_1000_NS10device_ptrIiEEyS9_i11abs_functorEEvT0_PT3_T1_NS0_13GridEvenShareISK_EET2_T4_E12temp_storage+20];
	add.s32 	%r339, %r337, %r338;
	ld.shared.u32 	%r340, [_ZZN3cub18CUB_300001_SM_10006detail6reduce18DeviceReduceKernelINS2_10policy_hubIiyN4cuda3std3__44plusIiEEE10Policy1000EN6thrust24THRUST_300001_SM_1000_NS10device_ptrIiEEyS9_i11abs_functorEEvT0_PT3_T1_NS0_13GridEvenShareISK_EET2_T4_E12temp_storage+24];
	add.s32 	%r341, %r339, %r340;
	ld.shared.u32 	%r342, [_ZZN3cub18CUB_300001_SM_10006detail6reduce18DeviceReduceKernelINS2_10policy_hubIiyN4cuda3std3__44plusIiEEE10Policy1000EN6thrust24THRUST_300001_SM_1000_NS10device_ptrIiEEyS9_i11abs_functorEEvT0_PT3_T1_NS0_13GridEvenShareISK_EET2_T4_E12temp_storage+28];
	add.s32 	%r343, %r341, %r342;
	ld.shared.u32 	%r344, [_ZZN3cub18CUB_300001_SM_10006detail6reduce18DeviceReduceKernelINS2_10policy_hubIiyN4cuda3std3__44plusIiEEE10Policy1000EN6thrust24THRUST_300001_SM_1000_NS10device_ptrIiEEyS9_i11abs_functorEEvT0_PT3_T1_NS0_13GridEvenShareISK_EET2_T4_E12temp_storage+32];
	add.s32 	%r345, %r343, %r344;
	ld.shared.u32 	%r346, [_ZZN3cub18CUB_300001_SM_10006detail6reduce18DeviceReduceKernelINS2_10policy_hubIiyN4cuda3std3__44plusIiEEE10Policy1000EN6thrust24THRUST_300001_SM_1000_NS10device_ptrIiEEyS9_i11abs_functorEEvT0_PT3_T1_NS0_13GridEvenShareISK_EET2_T4_E12temp_storage+36];
	add.s32 	%r592, %r345, %r346;
$L__BB16_46:
	mov.u32 	%r555, %tid.x;
	setp.ne.s32 	%p56, %r555, 0;
	@%p56 bra 	$L__BB16_48;
	ld.param.u64 	%rd71, [_ZN3cub18CUB_300001_SM_10006detail6reduce18DeviceReduceKernelINS2_10policy_hubIiyN4cuda3std3__44plusIiEEE10Policy1000EN6thrust24THRUST_300001_SM_1000_NS10device_ptrIiEEyS9_i11abs_functorEEvT0_PT3_T1_NS0_13GridEvenShareISK_EET2_T4__param_1];
	cvta.to.global.u64 	%rd68, %rd71;
	mul.wide.u32 	%rd69, %r2, 4;
	add.s64 	%rd70, %rd68, %rd69;
	st.global.u32 	[%rd70], %r592;
$L__BB16_48:
	ret;

}
	// .globl	_ZN3cub18CUB_300001_SM_10006detail6reduce28DeviceReduceSingleTileKernelINS2_10policy_hubIiyN4cuda3std3__44plusIiEEE10Policy1000EPiSC_iS9_iiNS7_10__identityEEEvT0_T1_T2_T3_T4_T6_
.visible .entry _ZN3cub18CUB_300001_SM_10006detail6reduce28DeviceReduceSingleTileKernelINS2_10policy_hubIiyN4cuda3std3__44plusIiEEE10Policy1000EPiSC_iS9_iiNS7_10__identityEEEvT0_T1_T2_T3_T4_T6_(
	.param .u64 .ptr .align 1 _ZN3cub18CUB_300001_SM_10006detail6reduce28DeviceReduceSingleTileKernelINS2_10policy_hubIiyN4cuda3std3__44plusIiEEE10Policy1000EPiSC_iS9_iiNS7_10__identityEEEvT0_T1_T2_T3_T4_T6__param_0,
	.param .u64 .ptr .align 1 _ZN3cub18CUB_300001_SM_10006detail6reduce28DeviceReduceSingleTileKernelINS2_10policy_hubIiyN4cuda3std3__44plusIiEEE10Policy1000EPiSC_iS9_iiNS7_10__identityEEEvT0_T1_T2_T3_T4_T6__param_1,
	.param .u32 _ZN3cub18CUB_300001_SM_10006detail6reduce28DeviceReduceSingleTileKernelINS2_10policy_hubIiyN4cuda3std3__44plusIiEEE10Policy1000EPiSC_iS9_iiNS7_10__identityEEEvT0_T1_T2_T3_T4_T6__param_2,
	.param .align 1 .b8 _ZN3cub18CUB_300001_SM_10006detail6reduce28DeviceReduceSingleTileKernelINS2_10policy_hubIiyN4cuda3std3__44plusIiEEE10Policy1000EPiSC_iS9_iiNS7_10__identityEEEvT0_T1_T2_T3_T4_T6__param_3[1],
	.param .u32 _ZN3cub18CUB_300001_SM_10006detail6reduce28DeviceReduceSingleTileKernelINS2_10policy_hubIiyN4cuda3std3__44plusIiEEE10Policy1000EPiSC_iS9_iiNS7_10__identityEEEvT0_T1_T2_T3_T4_T6__param_4,
	.param .align 1 .b8 _ZN3cub18CUB_300001_SM_10006detail6reduce28DeviceReduceSingleTileKernelINS2_10policy_hubIiyN4cuda3std3__44plusIiEEE10Policy1000EPiSC_iS9_iiNS7_10__identityEEEvT0_T1_T2_T3_T4_T6__param_5[1]
)
.maxntid 256
.minnctapersm 1
{
	.reg .pred 	%p<97>;
	.reg .b32 	%r<687>;
	.reg .b64 	%rd<125>;
	// demoted variable
	.shared .align 4 .b8 _ZZN3cub18CUB_300001_SM_10006detail6reduce28DeviceReduceSingleTileKernelINS2_10policy_hubIiyN4cuda3std3__44plusIiEEE10Policy1000EPiSC_iS9_iiNS7_10__identityEEEvT0_T1_T2_T3_T4_T6_E12temp_storage[44];
	ld.param.u64 	%rd16, [_ZN3cub18CUB_300001_SM_10006detail6reduce28DeviceReduceSingleTileKernelINS2_10policy_hubIiyN4cuda3std3__44plusIiEEE10Policy1000EPiSC_iS9_iiNS7_10__identityEEEvT0_T1_T2_T3_T4_T6__param_0];
	ld.param.u64 	%rd17, [_ZN3cub18CUB_300001_SM_10006detail6reduce28DeviceReduceSingleTileKernelINS2_10policy_hubIiyN4cuda3std3__44plusIiEEE10Policy1000EPiSC_iS9_iiNS7_10__identityEEEvT0_T1_T2_T3_T4_T6__param_1];
	ld.param.u32 	%r120, [_ZN3cub18CUB_300001_SM_10006detail6reduce28DeviceReduceSingleTileKernelINS2_10policy_hubIiyN4cuda3std3__44plusIiEEE10Policy1000EPiSC_iS9_iiNS7_10__identityEEEvT0_T1_T2_T3_T4_T6__param_2];
	ld.param.u32 	%r121, [_ZN3cub18CUB_300001_SM_10006detail6reduce28DeviceReduceSingleTileKernelINS2_10policy_hubIiyN4cuda3std3__44plusIiEEE10Policy1000EPiSC_iS9_iiNS7_10__identityEEEvT0_T1_T2_T3_T4_T6__param_4];
	cvta.to.global.u64 	%rd1, %rd17;
	setp.ne.s32 	%p1, %r120, 0;
	@%p1 bra 	$L__BB17_3;
	mov.u32 	%r633, %tid.x;
	setp.ne.s32 	%p96, %r633, 0;
	@%p96 bra 	$L__BB17_74;
	st.global.u32 	[%rd1], %r121;
	bra.uni 	$L__BB17_74;
$L__BB17_3:
	and.b64  	%rd18, %rd16, 15;
	setp.ne.s64 	%p2, %rd18, 0;
	@%p2 bra 	$L__BB17_38;
	setp.gt.s32 	%p49, %r120, 4095;
	@%p49 bra 	$L__BB17_22;
	mov.u32 	%r1, %tid.x;
	setp.ge.s32 	%p66, %r1, %r120;
	mov.b32 	%r644, 0;
	mov.u32 	%r639, %r1;
	@%p66 bra 	$L__BB17_7;
	mul.wide.u32 	%rd113, %r1, 4;
	add.s64 	%rd112, %rd16, %rd113;
	// begin inline asm
	ld.global.nc.u32 %r644, [%rd112];
	// end inline asm
	add.s32 	%r639, %r1, 256;
$L__BB17_7:
	setp.ge.s32 	%p67, %r639, %r120;
	@%p67 bra 	$L__BB17_13;
	not.b32 	%r507, %r639;
	add.s32 	%r6, %r120, %r507;
	and.b32  	%r508, %r6, 768;
	setp.eq.s32 	%p68, %r508, 768;
	@%p68 bra 	$L__BB17_11;
	mul.wide.u32 	%rd114, %r639, 4;
	add.s64 	%rd121, %rd16, %rd114;
	shr.u32 	%r509, %r6, 8;
	add.s32 	%r510, %r509, 1;
	and.b32  	%r511, %r510, 3;
	neg.s32 	%r636, %r511;
$L__BB17_10:
	.pragma "nounroll";
	// begin inline asm
	ld.global.nc.u32 %r512, [%rd121];
	// end inline asm
	add.s32 	%r644, %r512, %r644;
	add.s32 	%r639, %r639, 256;
	add.s64 	%rd121, %rd121, 1024;
	add.s32 	%r636, %r636, 1;
	setp.ne.s32 	%p69, %r636, 0;
	@%p69 bra 	$L__BB17_10;
$L__BB17_11:
	setp.lt.u32 	%p70, %r6, 768;
	@%p70 bra 	$L__BB17_13;
$L__BB17_12:
	mul.wide.s32 	%rd120, %r639, 4;
	add.s64 	%rd116, %rd16, %rd120;
	// begin inline asm
	ld.global.nc.u32 %r513, [%rd116];
	// end inline asm
	add.s32 	%r517, %r513, %r644;
	add.s64 	%rd117, %rd116, 1024;
	// begin inline asm
	ld.global.nc.u32 %r514, [%rd117];
	// end inline asm
	add.s32 	%r518, %r514, %r517;
	add.s64 	%rd118, %rd116, 2048;
	// begin inline asm
	ld.global.nc.u32 %r515, [%rd118];
	// end inline asm
	add.s32 	%r519, %r515, %r518;
	add.s64 	%rd119, %rd116, 3072;
	// begin inline asm
	ld.global.nc.u32 %r516, [%rd119];
	// end inline asm
	add.s32 	%r644, %r516, %r519;
	add.s32 	%r639, %r639, 1024;
	setp.lt.s32 	%p71, %r639, %r120;
	@%p71 bra 	$L__BB17_12;
$L__BB17_13:
	setp.lt.s32 	%p72, %r120, 256;
	@%p72 bra 	$L__BB17_18;
	// begin inline asm
	mov.u32 %r583, %laneid;
	// end inline asm
	mov.b32 	%r586, 1;
	mov.b32 	%r607, 31;
	mov.b32 	%r608, -1;
	// begin inline asm
	shfl.sync.down.b32 %r584, %r644, %r586, %r607, %r608;
	// end inline asm
	setp.gt.s32 	%p88, %r583, 30;
	selp.b32 	%r609, 0, %r584, %p88;
	add.s32 	%r590, %r609, %r644;
	mov.b32 	%r591, 2;
	// begin inline asm
	shfl.sync.down.b32 %r589, %r590, %r591, %r607, %r608;
	// end inline asm
	setp.gt.s32 	%p89, %r583, 29;
	selp.b32 	%r610, 0, %r589, %p89;
	add.s32 	%r595, %r590, %r610;
	mov.b32 	%r596, 4;
	// begin inline asm
	shfl.sync.down.b32 %r594, %r595, %r596, %r607, %r608;
	// end inline asm
	setp.gt.s32 	%p90, %r583, 27;
	selp.b32 	%r611, 0, %r594, %p90;
	add.s32 	%r600, %r595, %r611;
	mov.b32 	%r601, 8;
	// begin inline asm
	shfl.sync.down.b32 %r599, %r600, %r601, %r607, %r608;
	// end inline asm
	setp.gt.s32 	%p91, %r583, 23;
	selp.b32 	%r612, 0, %r599, %p91;
	add.s32 	%r605, %r600, %r612;
	mov.b32 	%r606, 16;
	// begin inline asm
	shfl.sync.down.b32 %r604, %r605, %r606, %r607, %r608;
	// end inline asm
	setp.gt.s32 	%p92, %r583, 15;
	selp.b32 	%r613, 0, %r604, %p92;
	add.s32 	%r686, %r605, %r613;
	setp.ne.s32 	%p93, %r583, 0;
	@%p93 bra 	$L__BB17_16;
	shr.u32 	%r614, %r1, 3;
	and.b32  	%r615, %r614, 124;
	mov.u32 	%r616, _ZZN3cub18CUB_300001_SM_10006detail6reduce28DeviceReduceSingleTileKernelINS2_10policy_hubIiyN4cuda3std3__44plusIiEEE10Policy1000EPiSC_iS9_iiNS7_10__identityEEEvT0_T1_T2_T3_T4_T6_E12temp_storage;
	add.s32 	%r617, %r616, %r615;
	st.shared.u32 	[%r617+8], %r686;
$L__BB17_16:
	bar.sync 	0;
	setp.ne.s32 	%p94, %r1, 0;
	@%p94 bra 	$L__BB17_72;
	ld.shared.u32 	%r618, [_ZZN3cub18CUB_300001_SM_10006detail6reduce28DeviceReduceSingleTileKernelINS2_10policy_hubIiyN4cuda3std3__44plusIiEEE10Policy1000EPiSC_iS9_iiNS7_10__identityEEEvT0_T1_T2_T3_T4_T6_E12temp_storage+12];
	add.s32 	%r619, %r618, %r686;
	ld.shared.u32 	%r620, [_ZZN3cub18CUB_300001_SM_10006detail6reduce28DeviceReduceSingleTileKernelINS2_10policy_hubIiyN4cuda3std3__44plusIiEEE10Policy1000EPiSC_iS9_iiNS7_10__identityEEEvT0_T1_T2_T3_T4_T6_E12temp_storage+16];
	add.s32 	%r621, %r619, %r620;
	ld.shared.u32 	%r622, [_ZZN3cub18CUB_300001_SM_10006detail6reduce28DeviceReduceSingleTileKernelINS2_10policy_hubIiyN4cuda3std3__44plusIiEEE10Policy1000EPiSC_iS9_iiNS7_10__identityEEEvT0_T1_T2_T3_T4_T6_E12temp_storage+20];
	add.s32 	%r623, %r621, %r622;
	ld.shared.u32 	%r624, [_ZZN3cub18CUB_300001_SM_10006detail6reduce28DeviceReduceSingleTileKernelINS2_10policy_hubIiyN4cuda3std3__44plusIiEEE10Policy1000EPiSC_iS9_iiNS7_10__identityEEEvT0_T1_T2_T3_T4_T6_E12temp_storage+24];
	add.s32 	%r625, %r623, %r624;
	ld.shared.u32 	%r626, [_ZZN3cub18CUB_300001_SM_10006detail6reduce28DeviceReduceSingleTileKernelINS2_10policy_hubIiyN4cuda3std3__44plusIiEEE10Policy1000EPiSC_iS9_iiNS7_10__identityEEEvT0_T1_T2_T3_T4_T6_E12temp_storage+28];
	add.s32 	%r627, %r625, %r626;
	ld.shared.u32 	%r628, [_ZZN3cub18CUB_300001_SM_10006detail6reduce28DeviceReduceSingleTileKernelINS2_10policy_hubIiyN4cuda3std3__44plusIiEEE10Policy1000EPiSC_iS9_iiNS7_10__identityEEEvT0_T1_T2_T3_T4_T6_E12temp_storage+32];
	add.s32 	%r629, %r627, %r628;
	ld.shared.u32 	%r630, [_ZZN3cub18CUB_300001_SM_10006detail6reduce28DeviceReduceSingleTileKernelINS2_10policy_hubIiyN4cuda3std3__44plusIiEEE10Policy1000EPiSC_iS9_iiNS7_10__identityEEEvT0_T1_T2_T3_T4_T6_E12temp_storage+36];
	add.s32 	%r686, %r629, %r630;
	bra.uni 	$L__BB17_72;
$L__BB17_18:
	// begin inline asm
	mov.u32 %r520, %laneid;
	// end inline asm
	and.b32  	%r546, %r1, 992;
	add.s32 	%r547, %r546, 32;
	setp.gt.s32 	%p73, %r547, %r120;
	not.b32 	%r548, %r546;
	add.s32 	%r549, %r120, %r548;
	selp.b32 	%r544, %r549, 31, %p73;
	mov.b32 	%r523, 1;
	mov.b32 	%r545, -1;
	// begin inline asm
	shfl.sync.down.b32 %r521, %r644, %r523, %r544, %r545;
	// end inline asm
	setp.lt.s32 	%p74, %r520, %r544;
	selp.b32 	%r550, %r521, 0, %p74;
	add.s32 	%r527, %r550, %r644;
	mov.b32 	%r528, 2;
	// begin inline asm
	shfl.sync.down.b32 %r526, %r527, %r528, %r544, %r545;
	// end inline asm
	add.s32 	%r551, %r520, 2;
	setp.gt.s32 	%p75, %r551, %r544;
	selp.b32 	%r552, 0, %r526, %p75;
	add.s32 	%r532, %r527, %r552;
	mov.b32 	%r533, 4;
	// begin inline asm
	shfl.sync.down.b32 %r531, %r532, %r533, %r544, %r545;
	// end inline asm
	add.s32 	%r553, %r520, 4;
	setp.gt.s32 	%p76, %r553, %r544;
	selp.b32 	%r554, 0, %r531, %p76;
	add.s32 	%r537, %r532, %r554;
	mov.b32 	%r538, 8;
	// begin inline asm
	shfl.sync.down.b32 %r536, %r537, %r538, %r544, %r545;
	// end inline asm
	add.s32 	%r555, %r520, 8;
	setp.gt.s32 	%p77, %r555, %r544;
	selp.b32 	%r556, 0, %r536, %p77;
	add.s32 	%r542, %r537, %r556;
	mov.b32 	%r543, 16;
	// begin inline asm
	shfl.sync.down.b32 %r541, %r542, %r543, %r544, %r545;
	// end inline asm
	add.s32 	%r557, %r520, 16;
	setp.gt.s32 	%p78, %r557, %r544;
	selp.b32 	%r558, 0, %r541, %p78;
	add.s32 	%r686, %r542, %r558;
	setp.ne.s32 	%p79, %r520, 0;
	@%p79 bra 	$L__BB17_20;
	shr.u32 	%r559, %r1, 3;
	and.b32  	%r560, %r559, 124;
	mov.u32 	%r561, _ZZN3cub18CUB_300001_SM_10006detail6reduce28DeviceReduceSingleTileKernelINS2_10policy_hubIiyN4cuda3std3__44plusIiEEE10Policy1000EPiSC_iS9_iiNS7_10__identityEEEvT0_T1_T2_T3_T4_T6_E12temp_storage;
	add.s32 	%r562, %r561, %r560;
	st.shared.u32 	[%r562+8], %r686;
$L__BB17_20:
	bar.sync 	0;
	setp.ne.s32 	%p80, %r1, 0;
	@%p80 bra 	$L__BB17_72;
	setp.gt.s32 	%p81, %r120, 32;
	ld.shared.u32 	%r563, [_ZZN3cub18CUB_300001_SM_10006detail6reduce28DeviceReduceSingleTileKernelINS2_10policy_hubIiyN4cuda3std3__44plusIiEEE10Policy1000EPiSC_iS9_iiNS7_10__identityEEEvT0_T1_T2_T3_T4_T6_E12temp_storage+12];
	selp.b32 	%r564, %r563, 0, %p81;
	add.s32 	%r565, %r564, %r686;
	setp.gt.s32 	%p82, %r120, 64;
	ld.shared.u32 	%r566, [_ZZN3cub18CUB_300001_SM_10006detail6reduce28DeviceReduceSingleTileKernelINS2_10policy_hubIiyN4cuda3std3__44plusIiEEE10Policy1000EPiSC_iS9_iiNS7_10__identityEEEvT0_T1_T2_T3_T4_T6_E12temp_storage+16];
	selp.b32 	%r567, %r566, 0, %p82;
	add.s32 	%r568, %r565, %r567;
	setp.gt.s32 	%p83, %r120, 96;
	ld.shared.u32 	%r569, [_ZZN3cub18CUB_300001_SM_10006detail6reduce28DeviceReduceSingleTileKernelINS2_10policy_hubIiyN4cuda3std3__44plusIiEEE10Policy1000EPiSC_iS9_iiNS7_10__identityEEEvT0_T1_T2_T3_T4_T6_E12temp_storage+20];
	selp.b32 	%r570, %r569, 0, %p83;
	add.s32 	%r571, %r568, %r570;
	setp.gt.s32 	%p84, %r120, 128;
	ld.shared.u32 	%r572, [_ZZN3cub18CUB_300001_SM_10006detail6reduce28DeviceReduceSingleTileKernelINS2_10policy_hubIiyN4cuda3std3__44plusIiEEE10Policy1000EPiSC_iS9_iiNS7_10__identityEEEvT0_T1_T2_T3_T4_T6_E12temp_storage+24];
	selp.b32 	%r573, %r572, 0, %p84;
	add.s32 	%r574, %r571, %r573;
	setp.gt.s32 	%p85, %r120, 160;
	ld.shared.u32 	%r575, [_ZZN3cub18CUB_300001_SM_10006detail6reduce28DeviceReduceSingleTileKernelINS2_10policy_hubIiyN4cuda3std3__44plusIiEEE10Policy1000EPiSC_iS9_iiNS7_10__identityEEEvT0_T1_T2_T3_T4_T6_E12temp_storage+28];
	selp.b32 	%r576, %r575, 0, %p85;
	add.s32 	%r577, %r574, %r576;
	setp.gt.s32 	%p86, %r120, 192;
	ld.shared.u32 	%r578, [_ZZN3cub18CUB_300001_SM_10006detail6reduce28DeviceReduceSingleTileKernelINS2_10policy_hubIiyN4cuda3std3__44plusIiEEE10Policy1000EPiSC_iS9_iiNS7_10__identityEEEvT0_T1_T2_T3_T4_T6_E12temp_storage+32];
	selp.b32 	%r579, %r578, 0, %p86;
	add.s32 	%r580, %r577, %r579;
	setp.gt.s32 	%p87, %r120, 224;
	ld.shared.u32 	%r581, [_ZZN3cub18CUB_300001_SM_10006detail6reduce28DeviceReduceSingleTileKernelINS2_10policy_hubIiyN4cuda3std3__44plusIiEEE10Policy1000EPiSC_iS9_iiNS7_10__identityEEEvT0_T1_T2_T3_T4_T6_E12temp_storage+36];
	selp.b32 	%r582, %r581, 0, %p87;
	add.s32 	%r686, %r580, %r582;
	bra.uni 	$L__BB17_72;
$L__BB17_22:
	mov.u32 	%r26, %tid.x;
	shl.b32 	%r377, %r26, 2;
	mul.wide.u32 	%rd86, %r377, 4;
	add.s64 	%rd76, %rd16, %rd86;
	// begin inline asm
	ld.global.nc.v2.u64 {%rd74, %rd75}, [%rd76];
	// end inline asm
	mov.b64 	{%r378, %r379}, %rd75;
	mov.b64 	{%r380, %r381}, %rd74;
	add.s64 	%rd79, %rd76, 4096;
	// begin inline asm
	ld.global.nc.v2.u64 {%rd77, %rd78}, [%rd79];
	// end inline asm
	mov.b64 	{%r382, %r383}, %rd78;
	mov.b64 	{%r384, %r385}, %rd77;
	add.s64 	%rd82, %rd76, 8192;
	// begin inline asm
	ld.global.nc.v2.u64 {%rd80, %rd81}, [%rd82];
	// end inline asm
	mov.b64 	{%r386, %r387}, %rd81;
	mov.b64 	{%r388, %r389}, %rd80;
	add.s64 	%rd85, %rd76, 12288;
	// begin inline asm
	ld.global.nc.v2.u64 {%rd83, %rd84}, [%rd85];
	// end inline asm
	mov.b64 	{%r390, %r391}, %rd84;
	mov.b64 	{%r392, %r393}, %rd83;
	add.s32 	%r394, %r381, %r380;
	add.s32 	%r395, %r378, %r394;
	add.s32 	%r396, %r379, %r395;
	add.s32 	%r397, %r384, %r396;
	add.s32 	%r398, %r385, %r397;
	add.s32 	%r399, %r382, %r398;
	add.s32 	%r400, %r383, %r399;
	add.s32 	%r401, %r388, %r400;
	add.s32 	%r402, %r389, %r401;
	add.s32 	%r403, %r386, %r402;
	add.s32 	%r404, %r387, %r403;
	add.s32 	%r405, %r392, %r404;
	add.s32 	%r406, %r393, %r405;
	add.s32 	%r407, %r390, %r406;
	add.s32 	%r659, %r391, %r407;
	setp.lt.u32 	%p50, %r120, 8192;
	mov.b32 	%r648, 4096;
	@%p50 bra 	$L__BB17_26;
	add.s32 	%r28, %r120, -4096;
	mov.b32 	%r648, 4096;
$L__BB17_24:
	mul.wide.s32 	%rd99, %r648, 4;
	add.s64 	%rd89, %rd76, %rd99;
	// begin inline asm
	ld.global.nc.v2.u64 {%rd87, %rd88}, [%rd89];
	// end inline asm
	mov.b64 	{%r409, %r410}, %rd88;
	mov.b64 	{%r411, %r412}, %rd87;
	add.s64 	%rd92, %rd89, 4096;
	// begin inline asm
	ld.global.nc.v2.u64 {%rd90, %rd91}, [%rd92];
	// end inline asm
	mov.b64 	{%r413, %r414}, %rd91;
	mov.b64 	{%r415, %r416}, %rd90;
	add.s64 	%rd95, %rd89, 8192;
	// begin inline asm
	ld.global.nc.v2.u64 {%rd93, %rd94}, [%rd95];
	// end inline asm
	mov.b64 	{%r417, %r418}, %rd94;
	mov.b64 	{%r419, %r420}, %rd93;
	add.s64 	%rd98, %rd89, 12288;
	// begin inline asm
	ld.global.nc.v2.u64 {%rd96, %rd97}, [%rd98];
	// end inline asm
	mov.b64 	{%r421, %r422}, %rd97;
	mov.b64 	{%r423, %r424}, %rd96;
	add.s32 	%r425, %r411, %r659;
	add.s32 	%r426, %r412, %r425;
	add.s32 	%r427, %r409, %r426;
	add.s32 	%r428, %r410, %r427;
	add.s32 	%r429, %r415, %r428;
	add.s32 	%r430, %r416, %r429;
	add.s32 	%r431, %r413, %r430;
	add.s32 	%r432, %r414, %r431;
	add.s32 	%r433, %r419, %r432;
	add.s32 	%r434, %r420, %r433;
	add.s32 	%r435, %r417, %r434;
	add.s32 	%r436, %r418, %r435;
	add.s32 	%r437, %r423, %r436;
	add.s32 	%r438, %r424, %r437;
	add.s32 	%r439, %r421, %r438;
	add.s32 	%r659, %r422, %r439;
	sub.s32 	%r440, %r120, %r648;
	setp.lt.s32 	%p51, %r440, 4096;
	@%p51 bra 	$L__BB17_34;
	add.s32 	%r648, %r648, 4096;
	setp.le.s32 	%p52, %r648, %r28;
	@%p52 bra 	$L__BB17_24;
$L__BB17_26:
	setp.le.s32 	%p53, %r120, %r648;
	@%p53 bra 	$L__BB17_34;
	sub.s32 	%r35, %r120, %r648;
	setp.ge.s32 	%p54, %r26, %r35;
	@%p54 bra 	$L__BB17_34;
	not.b32 	%r442, %r26;
	add.s32 	%r443, %r120, %r442;
	sub.s32 	%r36, %r443, %r648;
	and.b32  	%r444, %r36, 768;
	setp.eq.s32 	%p55, %r444, 768;
	mov.u32 	%r653, %r26;
	@%p55 bra 	$L__BB17_31;
	add.s32 	%r650, %r26, %r648;
	shr.u32 	%r445, %r36, 8;
	add.s32 	%r446, %r445, 1;
	and.b32  	%r447, %r446, 3;
	neg.s32 	%r649, %r447;
	mov.u32 	%r653, %r26;
$L__BB17_30:
	.pragma "nounroll";
	mul.wide.u32 	%rd101, %r650, 4;
	add.s64 	%rd100, %rd16, %rd101;
	// begin inline asm
	ld.global.nc.u32 %r448, [%rd100];
	// end inline asm
	add.s32 	%r659, %r448, %r659;
	add.s32 	%r653, %r653, 256;
	add.s32 	%r650, %r650, 256;
	add.s32 	%r649, %r649, 1;
	setp.ne.s32 	%p56, %r649, 0;
	@%p56 bra 	$L__BB17_30;
$L__BB17_31:
	setp.lt.u32 	%p57, %r36, 768;
	@%p57 bra 	$L__BB17_34;
	cvt.u64.u32 	%rd102, %r653;
	cvt.u64.u32 	%rd103, %r648;
	add.s64 	%rd104, %rd102, %rd103;
	shl.b64 	%rd105, %rd104, 2;
	add.s64 	%rd106, %rd105, %rd16;
	add.s64 	%rd122, %rd106, 2048;
	add.s32 	%r656, %r653, %r648;
$L__BB17_33:
	mul.wide.u32 	%rd111, %r656, 4;
	add.s64 	%rd107, %rd16, %rd111;
	// begin inline asm
	ld.global.nc.u32 %r449, [%rd107];
	// end inline asm
	add.s32 	%r453, %r449, %r659;
	add.s64 	%rd108, %rd122, -1024;
	// begin inline asm
	ld.global.nc.u32 %r450, [%rd108];
	// end inline asm
	add.s32 	%r454, %r450, %r453;
	// begin inline asm
	ld.global.nc.u32 %r451, [%rd122];
	// end inline asm
	add.s32 	%r455, %r451, %r454;
	add.s64 	%rd110, %rd122, 1024;
	// begin inline asm
	ld.global.nc.u32 %r452, [%rd110];
	// end inline asm
	add.s32 	%r659, %r452, %r455;
	add.s32 	%r653, %r653, 1024;
	add.s64 	%rd122, %rd122, 4096;
	add.s32 	%r656, %r656, 1024;
	setp.lt.s32 	%p58, %r653, %r35;
	@%p58 bra 	$L__BB17_33;
$L__BB17_34:
	// begin inline asm
	mov.u32 %r456, %laneid;
	// end inline asm
	mov.b32 	%r459, 1;
	mov.b32 	%r480, 31;
	mov.b32 	%r481, -1;
	// begin inline asm
	shfl.sync.down.b32 %r457, %r659, %r459, %r480, %r481;
	// end inline asm
	setp.gt.s32 	%p59, %r456, 30;
	selp.b32 	%r482, 0, %r457, %p59;
	add.s32 	%r463, %r482, %r659;
	mov.b32 	%r464, 2;
	// begin inline asm
	shfl.sync.down.b32 %r462, %r463, %r464, %r480, %r481;
	// end inline asm
	setp.gt.s32 	%p60, %r456, 29;
	selp.b32 	%r483, 0, %r462, %p60;
	add.s32 	%r468, %r463, %r483;
	mov.b32 	%r469, 4;
	// begin inline asm
	shfl.sync.down.b32 %r467, %r468, %r469, %r480, %r481;
	// end inline asm
	setp.gt.s32 	%p61, %r456, 27;
	selp.b32 	%r484, 0, %r467, %p61;
	add.s32 	%r473, %r468, %r484;
	mov.b32 	%r474, 8;
	// begin inline asm
	shfl.sync.down.b32 %r472, %r473, %r474, %r480, %r481;
	// end inline asm
	setp.gt.s32 	%p62, %r456, 23;
	selp.b32 	%r485, 0, %r472, %p62;
	add.s32 	%r478, %r473, %r485;
	mov.b32 	%r479, 16;
	// begin inline asm
	shfl.sync.down.b32 %r477, %r478, %r479, %r480, %r481;
	// end inline asm
	setp.gt.s32 	%p63, %r456, 15;
	selp.b32 	%r486, 0, %r477, %p63;
	add.s32 	%r686, %r478, %r486;
	setp.ne.s32 	%p64, %r456, 0;
	@%p64 bra 	$L__BB17_36;
	shr.u32 	%r487, %r26, 3;
	and.b32  	%r488, %r487, 124;
	mov.u32 	%r489, _ZZN3cub18CUB_300001_SM_10006detail6reduce28DeviceReduceSingleTileKernelINS2_10policy_hubIiyN4cuda3std3__44plusIiEEE10Policy1000EPiSC_iS9_iiNS7_10__identityEEEvT0_T1_T2_T3_T4_T6_E12temp_storage;
	add.s32 	%r490, %r489, %r488;
	st.shared.u32 	[%r490+8], %r686;
$L__BB17_36:
	bar.sync 	0;
	setp.ne.s32 	%p65, %r26, 0;
	@%p65 bra 	$L__BB17_72;
	ld.shared.u32 	%r491, [_ZZN3cub18CUB_300001_SM_10006detail6reduce28DeviceReduceSingleTileKernelINS2_10policy_hubIiyN4cuda3std3__44plusIiEEE10Policy1000EPiSC_iS9_iiNS7_10__identityEEEvT0_T1_T2_T3_T4_T6_E12temp_storage+12];
	add.s32 	%r492, %r491, %r686;
	ld.shared.u32 	%r493, [_ZZN3cub18CUB_300001_SM_10006detail6reduce28DeviceReduceSingleTileKernelINS2_10policy_hubIiyN4cuda3std3__44plusIiEEE10Policy1000EPiSC_iS9_iiNS7_10__identityEEEvT0_T1_T2_T3_T4_T6_E12temp_storage+16];
	add.s32 	%r494, %r492, %r493;
	ld.shared.u32 	%r495, [_ZZN3cub18CUB_300001_SM_10006detail6reduce28DeviceReduceSingleTileKernelINS2_10policy_hubIiyN4cuda3std3__44plusIiEEE10Policy1000EPiSC_iS9_iiNS7_10__identityEEEvT0_T1_T2_T3_T4_T6_E12temp_storage+20];
	add.s32 	%r496, %r494, %r495;
	ld.shared.u32 	%r497, [_ZZN3cub18CUB_300001_SM_10006detail6reduce28DeviceReduceSingleTileKernelINS2_10policy_hubIiyN4cuda3std3__44plusIiEEE10Policy1000EPiSC_iS9_iiNS7_10__identityEEEvT0_T1_T2_T3_T4_T6_E12temp_storage+24];
	add.s32 	%r498, %r496, %r497;
	ld.shared.u32 	%r499, [_ZZN3cub18CUB_300001_SM_10006detail6reduce28DeviceReduceSingleTileKernelINS2_10policy_hubIiyN4cuda3std3__44plusIiEEE10Policy1000EPiSC_iS9_iiNS7_10__identityEEEvT0_T1_T2_T3_T4_T6_E12temp_storage+28];
	add.s32 	%r500, %r498, %r499;
	ld.shared.u32 	%r501, [_ZZN3cub18CUB_300001_SM_10006detail6reduce28DeviceReduceSingleTileKernelINS2_10policy_hubIiyN4cuda3std3__44plusIiEEE10Policy1000EPiSC_iS9_iiNS7_10__identityEEEvT0_T1_T2_T3_T4_T6_E12temp_storage+32];
	add.s32 	%r502, %r500, %r501;
	ld.shared.u32 	%r503, [_ZZN3cub18CUB_300001_SM_10006detail6reduce28DeviceReduceSingleTileKernelINS2_10policy_hubIiyN4cuda3std3__44plusIiEEE10Policy1000EPiSC_iS9_iiNS7_10__identityEEEvT0_T1_T2_T3_T4_T6_E12temp_storage+36];
	add.s32 	%r686, %r502, %r503;
	bra.uni 	$L__BB17_72;
$L__BB17_38:
	setp.gt.s32 	%p3, %r120, 4095;
	@%p3 bra 	$L__BB17_56;
	mov.u32 	%r60, %tid.x;
	setp.ge.s32 	%p20, %r60, %r120;
	mov.b32 	%r670, 0;
	mov.u32 	%r665, %r60;
	@%p20 bra 	$L__BB17_41;
	mul.wide.u32 	%rd66, %r60, 4;
	add.s64 	%rd65, %rd16, %rd66;
	// begin inline asm
	ld.global.nc.u32 %r670, [%rd65];
	// end inline asm
	add.s32 	%r665, %r60, 256;
$L__BB17_41:
	setp.ge.s32 	%p21, %r665, %r120;
	@%p21 bra 	$L__BB17_47;
	not.b32 	%r252, %r665;
	add.s32 	%r65, %r120, %r252;
	and.b32  	%r253, %r65, 768;
	setp.eq.s32 	%p22, %r253, 768;
	@%p22 bra 	$L__BB17_45;
	mul.wide.u32 	%rd67, %r665, 4;
	add.s64 	%rd123, %rd16, %rd67;
	shr.u32 	%r254, %r65, 8;
	add.s32 	%r255, %r254, 1;
	and.b32  	%r256, %r255, 3;
	neg.s32 	%r662, %r256;
$L__BB17_44:
	.pragma "nounroll";
	// begin inline asm
	ld.global.nc.u32 %r257, [%rd123];
	// end inline asm
	add.s32 	%r670, %r257, %r670;
	add.s32 	%r665, %r665, 256;
	add.s64 	%rd123, %rd123, 1024;
	add.s32 	%r662, %r662, 1;
	setp.ne.s32 	%p23, %r662, 0;
	@%p23 bra 	$L__BB17_44;
$L__BB17_45:
	setp.lt.u32 	%p24, %r65, 768;
	@%p24 bra 	$L__BB17_47;
$L__BB17_46:
	mul.wide.s32 	%rd73, %r665, 4;
	add.s64 	%rd69, %rd16, %rd73;
	// begin inline asm
	ld.global.nc.u32 %r258, [%rd69];
	// end inline asm
	add.s32 	%r262, %r258, %r670;
	add.s64 	%rd70, %rd69, 1024;
	// begin inline asm
	ld.global.nc.u32 %r259, [%rd70];
	// end inline asm
	add.s32 	%r263, %r259, %r262;
	add.s64 	%rd71, %rd69, 2048;
	// begin inline asm
	ld.global.nc.u32 %r260, [%rd71];
	// end inline asm
	add.s32 	%r264, %r260, %r263;
	add.s64 	%rd72, %rd69, 3072;
	// begin inline asm
	ld.global.nc.u32 %r261, [%rd72];
	// end inline asm
	add.s32 	%r670, %r261, %r264;
	add.s32 	%r665, %r665, 1024;
	setp.lt.s32 	%p25, %r665, %r120;
	@%p25 bra 	$L__BB17_46;
$L__BB17_47:
	setp.lt.s32 	%p26, %r120, 256;
	@%p26 bra 	$L__BB17_52;
	// begin inline asm
	mov.u32 %r328, %laneid;
	// end inline asm
	mov.b32 	%r331, 1;
	mov.b32 	%r352, 31;
	mov.b32 	%r353, -1;
	// begin inline asm
	shfl.sync.down.b32 %r329, %r670, %r331, %r352, %r353;
	// end inline asm
	setp.gt.s32 	%p42, %r328, 30;
	selp.b32 	%r354, 0, %r329, %p42;
	add.s32 	%r335, %r354, %r670;
	mov.b32 	%r336, 2;
	// begin inline asm
	shfl.sync.down.b32 %r334, %r335, %r336, %r352, %r353;
	// end inline asm
	setp.gt.s32 	%p43, %r328, 29;
	selp.b32 	%r355, 0, %r334, %p43;
	add.s32 	%r340, %r335, %r355;
	mov.b32 	%r341, 4;
	// begin inline asm
	shfl.sync.down.b32 %r339, %r340, %r341, %r352, %r353;
	// end inline asm
	setp.gt.s32 	%p44, %r328, 27;
	selp.b32 	%r356, 0, %r339, %p44;
	add.s32 	%r345, %r340, %r356;
	mov.b32 	%r346, 8;
	// begin inline asm
	shfl.sync.down.b32 %r344, %r345, %r346, %r352, %r353;
	// end inline asm
	setp.gt.s32 	%p45, %r328, 23;
	selp.b32 	%r357, 0, %r344, %p45;
	add.s32 	%r350, %r345, %r357;
	mov.b32 	%r351, 16;
	// begin inline asm
	shfl.sync.down.b32 %r349, %r350, %r351, %r352, %r353;
	// end inline asm
	setp.gt.s32 	%p46, %r328, 15;
	selp.b32 	%r358, 0, %r349, %p46;
	add.s32 	%r686, %r350, %r358;
	setp.ne.s32 	%p47, %r328, 0;
	@%p47 bra 	$L__BB17_50;
	shr.u32 	%r359, %r60, 3;
	and.b32  	%r360, %r359, 124;
	mov.u32 	%r361, _ZZN3cub18CUB_300001_SM_10006detail6reduce28DeviceReduceSingleTileKernelINS2_10policy_hubIiyN4cuda3std3__44plusIiEEE10Policy1000EPiSC_iS9_iiNS7_10__identityEEEvT0_T1_T2_T3_T4_T6_E12temp_storage;
	add.s32 	%r362, %r361, %r360;
	st.shared.u32 	[%r362+8], %r686;
$L__BB17_50:
	bar.sync 	0;
	setp.ne.s32 	%p48, %r60, 0;
	@%p48 bra 	$L__BB17_72;
	ld.shared.u32 	%r363, [_ZZN3cub18CUB_300001_SM_10006detail6reduce28DeviceReduceSingleTileKernelINS2_10policy_hubIiyN4cuda3std3__44plusIiEEE10Policy1000EPiSC_iS9_iiNS7_10__identityEEEvT0_T1_T2_T3_T4_T6_E12temp_storage+12];
	add.s32 	%r364, %r363, %r686;
	ld.shared.u32 	%r365, [_ZZN3cub18CUB_300001_SM_10006detail6reduce28DeviceReduceSingleTileKernelINS2_10policy_hubIiyN4cuda3std3__44plusIiEEE10Policy1000EPiSC_iS9_iiNS7_10__identityEEEvT0_T1_T2_T3_T4_T6_E12temp_storage+16];
	add.s32 	%r366, %r364, %r365;
	ld.shared.u32 	%r367, [_ZZN3cub18CUB_300001_SM_10006detail6reduce28DeviceReduceSingleTileKernelINS2_10policy_hubIiyN4cuda3std3__44plusIiEEE10Policy1000EPiSC_iS9_iiNS7_10__identityEEEvT0_T1_T2_T3_T4_T6_E12temp_storage+20];
	add.s32 	%r368, %r366, %r367;
	ld.shared.u32 	%r369, [_ZZN3cub18CUB_300001_SM_10006detail6reduce28DeviceReduceSingleTileKernelINS2_10policy_hubIiyN4cuda3std3__44plusIiEEE10Policy1000EPiSC_iS9_iiNS7_10__identityEEEvT0_T1_T2_T3_T4_T6_E12temp_storage+24];
	add.s32 	%r370, %r368, %r369;
	ld.shared.u32 	%r371, [_ZZN3cub18CUB_300001_SM_10006detail6reduce28DeviceReduceSingleTileKernelINS2_10policy_hubIiyN4cuda3std3__44plusIiEEE10Policy1000EPiSC_iS9_iiNS7_10__identityEEEvT0_T1_T2_T3_T4_T6_E12temp_storage+28];
	add.s32 	%r372, %r370, %r371;
	ld.shared.u32 	%r373, [_ZZN3cub18CUB_300001_SM_10006detail6reduce28DeviceReduceSingleTileKernelINS2_10policy_hubIiyN4cuda3std3__44plusIiEEE10Policy1000EPiSC_iS9_iiNS7_10__identityEEEvT0_T1_T2_T3_T4_T6_E12temp_storage+32];
	add.s32 	%r374, %r372, %r373;
	ld.shared.u32 	%r375, [_ZZN3cub18CUB_300001_SM_10006detail6reduce28DeviceReduceSingleTileKernelINS2_10policy_hubIiyN4cuda3std3__44plusIiEEE10Policy1000EPiSC_iS9_iiNS7_10__identityEEEvT0_T1_T2_T3_T4_T6_E12temp_storage+36];
	add.s32 	%r686, %r374, %r375;
	bra.uni 	$L__BB17_72;
$L__BB17_52:
	// begin inline asm
	mov.u32 %r265, %laneid;
	// end inline asm
	and.b32  	%r291, %r60, 992;
	add.s32 	%r292, %r291, 32;
	setp.gt.s32 	%p27, %r292, %r120;
	not.b32 	%r293, %r291;
	add.s32 	%r294, %r120, %r293;
	selp.b32 	%r289, %r294, 31, %p27;
	mov.b32 	%r268, 1;
	mov.b32 	%r290, -1;
	// begin inline asm
	shfl.sync.down.b32 %r266, %r670, %r268, %r289, %r290;
	// end inline asm
	setp.lt.s32 	%p28, %r265, %r289;
	selp.b32 	%r295, %r266, 0, %p28;
	add.s32 	%r272, %r295, %r670;
	mov.b32 	%r273, 2;
	// begin inline asm
	shfl.sync.down.b32 %r271, %r272, %r273, %r289, %r290;
	// end inline asm
	add.s32 	%r296, %r265, 2;
	setp.gt.s32 	%p29, %r296, %r289;
	selp.b32 	%r297, 0, %r271, %p29;
	add.s32 	%r277, %r272, %r297;
	mov.b32 	%r278, 4;
	// begin inline asm
	shfl.sync.down.b32 %r276, %r277, %r278, %r289, %r290;
	// end inline asm
	add.s32 	%r298, %r265, 4;
	setp.gt.s32 	%p30, %r298, %r289;
	selp.b32 	%r299, 0, %r276, %p30;
	add.s32 	%r282, %r277, %r299;
	mov.b32 	%r283, 8;
	// begin inline asm
	shfl.sync.down.b32 %r281, %r282, %r283, %r289, %r290;
	// end inline asm
	add.s32 	%r300, %r265, 8;
	setp.gt.s32 	%p31, %r300, %r289;
	selp.b32 	%r301, 0, %r281, %p31;
	add.s32 	%r287, %r282, %r301;
	mov.b32 	%r288, 16;
	// begin inline asm
	shfl.sync.down.b32 %r286, %r287, %r288, %r289, %r290;
	// end inline asm
	add.s32 	%r302, %r265, 16;
	setp.gt.s32 	%p32, %r302, %r289;
	selp.b32 	%r303, 0, %r286, %p32;
	add.s32 	%r686, %r287, %r303;
	setp.ne.s32 	%p33, %r265, 0;
	@%p33 bra 	$L__BB17_54;
	shr.u32 	%r304, %r60, 3;
	and.b32  	%r305, %r304, 124;
	mov.u32 	%r306, _ZZN3cub18CUB_300001_SM_10006detail6reduce28DeviceReduceSingleTileKernelINS2_10policy_hubIiyN4cuda3std3__44plusIiEEE10Policy1000EPiSC_iS9_iiNS7_10__identityEEEvT0_T1_T2_T3_T4_T6_E12temp_storage;
	add.s32 	%r307, %r306, %r305;
	st.shared.u32 	[%r307+8], %r686;
$L__BB17_54:
	bar.sync 	0;
	setp.ne.s32 	%p34, %r60, 0;
	@%p34 bra 	$L__BB17_72;
	setp.gt.s32 	%p35, %r120, 32;
	ld.shared.u32 	%r308, [_ZZN3cub18CUB_300001_SM_10006detail6reduce28DeviceReduceSingleTileKernelINS2_10policy_hubIiyN4cuda3std3__44plusIiEEE10Policy1000EPiSC_iS9_iiNS7_10__identityEEEvT0_T1_T2_T3_T4_T6_E12temp_storage+12];
	selp.b32 	%r309, %r308, 0, %p35;
	add.s32 	%r310, %r309, %r686;
	setp.gt.s32 	%p36, %r120, 64;
	ld.shared.u32 	%r311, [_ZZN3cub18CUB_300001_SM_10006detail6reduce28DeviceReduceSingleTileKernelINS2_10policy_hubIiyN4cuda3std3__44plusIiEEE10Policy1000EPiSC_iS9_iiNS7_10__identityEEEvT0_T1_T2_T3_T4_T6_E12temp_storage+16];
	selp.b32 	%r312, %r311, 0, %p36;
	add.s32 	%r313, %r310, %r312;
	setp.gt.s32 	%p37, %r120, 96;
	ld.shared.u32 	%r314, [_ZZN3cub18CUB_300001_SM_10006detail6reduce28DeviceReduceSingleTileKernelINS2_10policy_hubIiyN4cuda3std3__44plusIiEEE10Policy1000EPiSC_iS9_iiNS7_10__identityEEEvT0_T1_T2_T3_T4_T6_E12temp_storage+20];
	selp.b32 	%r315, %r314, 0, %p37;
	add.s32 	%r316, %r313, %r315;
	setp.gt.s32 	%p38, %r120, 128;
	ld.shared.u32 	%r317, [_ZZN3cub18CUB_300001_SM_10006detail6reduce28DeviceReduceSingleTileKernelINS2_10policy_hubIiyN4cuda3std3__44plusIiEEE10Policy1000EPiSC_iS9_iiNS7_10__identityEEEvT0_T1_T2_T3_T4_T6_E12temp_storage+24];
	selp.b32 	%r318, %r317, 0, %p38;
	add.s32 	%r319, %r316, %r318;
	setp.gt.s32 	%p39, %r120, 160;
	ld.shared.u32 	%r320, [_ZZN3cub18CUB_300001_SM_10006detail6reduce28DeviceReduceSingleTileKernelINS2_10policy_hubIiyN4cuda3std3__44plusIiEEE10Policy1000EPiSC_iS9_iiNS7_10__identityEEEvT0_T1_T2_T3_T4_T6_E12temp_storage+28];
	selp.b32 	%r321, %r320, 0, %p39;
	add.s32 	%r322, %r319, %r321;
	setp.gt.s32 	%p40, %r120, 192;
	ld.shared.u32 	%r323, [_ZZN3cub18CUB_300001_SM_10006detail6reduce28DeviceReduceSingleTileKernelINS2_10policy_hubIiyN4cuda3std3__44plusIiEEE10Policy1000EPiSC_iS9_iiNS7_10__identityEEEvT0_T1_T2_T3_T4_T6_E12temp_storage+32];
	selp.b32 	%r324, %r323, 0, %p40;
	add.s32 	%r325, %r322, %r324;
	setp.gt.s32 	%p41, %r120, 224;
	ld.shared.u32 	%r326, [_ZZN3cub18CUB_300001_SM_10006detail6reduce28DeviceReduceSingleTileKernelINS2_10policy_hubIiyN4cuda3std3__44plusIiEEE10Policy1000EPiSC_iS9_iiNS7_10__identityEEEvT0_T1_T2_T3_T4_T6_E12temp_storage+36];
	selp.b32 	%r327, %r326, 0, %p41;
	add.s32 	%r686, %r325, %r327;
	bra.uni 	$L__BB17_72;
$L__BB17_56:
	mov.u32 	%r85, %tid.x;
	mul.wide.u32 	%rd35, %r85, 4;
	add.s64 	%rd19, %rd16, %rd35;
	// begin inline asm
	ld.global.nc.u32 %r122, [%rd19];
	// end inline asm
	add.s64 	%rd20, %rd19, 1024;
	// begin inline asm
	ld.global.nc.u32 %r123, [%rd20];
	// end inline asm
	add.s64 	%rd21, %rd19, 2048;
	// begin inline asm
	ld.global.nc.u32 %r124, [%rd21];
	// end inline asm
	add.s64 	%rd22, %rd19, 3072;
	// begin inline asm
	ld.global.nc.u32 %r125, [%rd22];
	// end inline asm
	add.s64 	%rd23, %rd19, 4096;
	// begin inline asm
	ld.global.nc.u32 %r126, [%rd23];
	// end inline asm
	add.s64 	%rd24, %rd19, 5120;
	// begin inline asm
	ld.global.nc.u32 %r127, [%rd24];
	// end inline asm
	add.s64 	%rd25, %rd19, 6144;
	// begin inline asm
	ld.global.nc.u32 %r128, [%rd25];
	// end inline asm
	add.s64 	%rd26, %rd19, 7168;
	// begin inline asm
	ld.global.nc.u32 %r129, [%rd26];
	// end inline asm
	add.s64 	%rd27, %rd19, 8192;
	// begin inline asm
	ld.global.nc.u32 %r130, [%rd27];
	// end inline asm
	add.s64 	%rd28, %rd19, 9216;
	// begin inline asm
	ld.global.nc.u32 %r131, [%rd28];
	// end inline asm
	add.s64 	%rd29, %rd19, 10240;
	// begin inline asm
	ld.global.nc.u32 %r132, [%rd29];
	// end inline asm
	add.s64 	%rd30, %rd19, 11264;
	// begin inline asm
	ld.global.nc.u32 %r133, [%rd30];
	// end inline asm
	add.s64 	%rd31, %rd19, 12288;
	// begin inline asm
	ld.global.nc.u32 %r134, [%rd31];
	// end inline asm
	add.s64 	%rd32, %rd19, 13312;
	// begin inline asm
	ld.global.nc.u32 %r135, [%rd32];
	// end inline asm
	add.s64 	%rd33, %rd19, 14336;
	// begin inline asm
	ld.global.nc.u32 %r136, [%rd33];
	// end inline asm
	add.s64 	%rd34, %rd19, 15360;
	// begin inline asm
	ld.global.nc.u32 %r137, [%rd34];
	// end inline asm
	add.s32 	%r139, %r123, %r122;
	add.s32 	%r140, %r124, %r139;
	add.s32 	%r141, %r125, %r140;
	add.s32 	%r142, %r126, %r141;
	add.s32 	%r143, %r127, %r142;
	add.s32 	%r144, %r128, %r143;
	add.s32 	%r145, %r129, %r144;
	add.s32 	%r146, %r130, %r145;
	add.s32 	%r147, %r131, %r146;
	add.s32 	%r148, %r132, %r147;
	add.s32 	%r149, %r133, %r148;
	add.s32 	%r150, %r134, %r149;
	add.s32 	%r151, %r135, %r150;
	add.s32 	%r152, %r136, %r151;
	add.s32 	%r685, %r137, %r152;
	setp.lt.u32 	%p4, %r120, 8192;
	mov.b32 	%r674, 4096;
	@%p4 bra 	$L__BB17_60;
	add.s32 	%r87, %r120, -4096;
	mov.b32 	%r674, 4096;
$L__BB17_58:
	mul.wide.s32 	%rd52, %r674, 4;
	add.s64 	%rd36, %rd19, %rd52;
	// begin inline asm
	ld.global.nc.u32 %r154, [%rd36];
	// end inline asm
	add.s64 	%rd37, %rd36, 1024;
	// begin inline asm
	ld.global.nc.u32 %r155, [%rd37];
	// end inline asm
	add.s64 	%rd38, %rd36, 2048;
	// begin inline asm
	ld.global.nc.u32 %r156, [%rd38];
	// end inline asm
	add.s64 	%rd39, %rd36, 3072;
	// begin inline asm
	ld.global.nc.u32 %r157, [%rd39];
	// end inline asm
	add.s64 	%rd40, %rd36, 4096;
	// begin inline asm
	ld.global.nc.u32 %r158, [%rd40];
	// end inline asm
	add.s64 	%rd41, %rd36, 5120;
	// begin inline asm
	ld.global.nc.u32 %r159, [%rd41];
	// end inline asm
	add.s64 	%rd42, %rd36, 6144;
	// begin inline asm
	ld.global.nc.u32 %r160, [%rd42];
	// end inline asm
	add.s64 	%rd43, %rd36, 7168;
	// begin inline asm
	ld.global.nc.u32 %r161, [%rd43];
	// end inline asm
	add.s64 	%rd44, %rd36, 8192;
	// begin inline asm
	ld.global.nc.u32 %r162, [%rd44];
	// end inline asm
	add.s64 	%rd45, %rd36, 9216;
	// begin inline asm
	ld.global.nc.u32 %r163, [%rd45];
	// end inline asm
	add.s64 	%rd46, %rd36, 10240;
	// begin inline asm
	ld.global.nc.u32 %r164, [%rd46];
	// end inline asm
	add.s64 	%rd47, %rd36, 11264;
	// begin inline asm
	ld.global.nc.u32 %r165, [%rd47];
	// end inline asm
	add.s64 	%rd48, %rd36, 12288;
	// begin inline asm
	ld.global.nc.u32 %r166, [%rd48];
	// end inline asm
	add.s64 	%rd49, %rd36, 13312;
	// begin inline asm
	ld.global.nc.u32 %r167, [%rd49];
	// end inline asm
	add.s64 	%rd50, %rd36, 14336;
	// begin inline asm
	ld.global.nc.u32 %r168, [%rd50];
	// end inline asm
	add.s64 	%rd51, %rd36, 15360;
	// begin inline asm
	ld.global.nc.u32 %r169, [%rd51];
	// end inline asm
	add.s32 	%r170, %r154, %r685;
	add.s32 	%r171, %r155, %r170;
	add.s32 	%r172, %r156, %r171;
	add.s32 	%r173, %r157, %r172;
	add.s32 	%r174, %r158, %r173;
	add.s32 	%r175, %r159, %r174;
	add.s32 	%r176, %r160, %r175;
	add.s32 	%r177, %r161, %r176;
	add.s32 	%r178, %r162, %r177;
	add.s32 	%r179, %r163, %r178;
	add.s32 	%r180, %r164, %r179;
	add.s32 	%r181, %r165, %r180;
	add.s32 	%r182, %r166, %r181;
	add.s32 	%r183, %r167, %r182;
	add.s32 	%r184, %r168, %r183;
	add.s32 	%r685, %r169, %r184;
	sub.s32 	%r185, %r120, %r674;
	setp.lt.s32 	%p5, %r185, 4096;
	@%p5 bra 	$L__BB17_68;
	add.s32 	%r674, %r674, 4096;
	setp.le.s32 	%p6, %r674, %r87;
	@%p6 bra 	$L__BB17_58;
$L__BB17_60:
	setp.le.s32 	%p7, %r120, %r674;
	@%p7 bra 	$L__BB17_68;
	sub.s32 	%r94, %r120, %r674;
	setp.ge.s32 	%p8, %r85, %r94;
	@%p8 bra 	$L__BB17_68;
	not.b32 	%r187, %r85;
	add.s32 	%r188, %r120, %r187;
	sub.s32 	%r95, %r188, %r674;
	and.b32  	%r189, %r95, 768;
	setp.eq.s32 	%p9, %r189, 768;
	mov.u32 	%r679, %r85;
	@%p9 bra 	$L__BB17_65;
	add.s32 	%r676, %r85, %r674;
	shr.u32 	%r190, %r95, 8;
	add.s32 	%r191, %r190, 1;
	and.b32  	%r192, %r191, 3;
	neg.s32 	%r675, %r192;
	mov.u32 	%r679, %r85;
$L__BB17_64:
	.pragma "nounroll";
	mul.wide.u32 	%rd54, %r676, 4;
	add.s64 	%rd53, %rd16, %rd54;
	// begin inline asm
	ld.global.nc.u32 %r193, [%rd53];
	// end inline asm
	add.s32 	%r685, %r193, %r685;
	add.s32 	%r679, %r679, 256;
	add.s32 	%r676, %r676, 256;
	add.s32 	%r675, %r675, 1;
	setp.ne.s32 	%p10, %r675, 0;
	@%p10 bra 	$L__BB17_64;
$L__BB17_65:
	setp.lt.u32 	%p11, %r95, 768;
	@%p11 bra 	$L__BB17_68;
	cvt.u64.u32 	%rd55, %r679;
	cvt.u64.u32 	%rd56, %r674;
	add.s64 	%rd57, %rd55, %rd56;
	shl.b64 	%rd58, %rd57, 2;
	add.s64 	%rd59, %rd58, %rd16;
	add.s64 	%rd124, %rd59, 2048;
	add.s32 	%r682, %r679, %r674;
$L__BB17_67:
	mul.wide.u32 	%rd64, %r682, 4;
	add.s64 	%rd60, %rd16, %rd64;
	// begin inline asm
	ld.global.nc.u32 %r194, [%rd60];
	// end inline asm
	add.s32 	%r198, %r194, %r685;
	add.s64 	%rd61, %rd124, -1024;
	// begin inline asm
	ld.global.nc.u32 %r195, [%rd61];
	// end inline asm
	add.s32 	%r199, %r195, %r198;
	// begin inline asm
	ld.global.nc.u32 %r196, [%rd124];
	// end inline asm
	add.s32 	%r200, %r196, %r199;
	add.s64 	%rd63, %rd124, 1024;
	// begin inline asm
	ld.global.nc.u32 %r197, [%rd63];
	// end inline asm
	add.s32 	%r685, %r197, %r200;
	add.s32 	%r679, %r679, 1024;
	add.s64 	%rd124, %rd124, 4096;
	add.s32 	%r682, %r682, 1024;
	setp.lt.s32 	%p12, %r679, %r94;
	@%p12 bra 	$L__BB17_67;
$L__BB17_68:
	// begin inline asm
	mov.u32 %r201, %laneid;
	// end inline asm
	mov.b32 	%r204, 1;
	mov.b32 	%r225, 31;
	mov.b32 	%r226, -1;
	// begin inline asm
	shfl.sync.down.b32 %r202, %r685, %r204, %r225, %r226;
	// end inline asm
	setp.gt.s32 	%p13, %r201, 30;
	selp.b32 	%r227, 0, %r202, %p13;
	add.s32 	%r208, %r227, %r685;
	mov.b32 	%r209, 2;
	// begin inline asm
	shfl.sync.down.b32 %r207, %r208, %r209, %r225, %r226;
	// end inline asm
	setp.gt.s32 	%p14, %r201, 29;
	selp.b32 	%r228, 0, %r207, %p14;
	add.s32 	%r213, %r208, %r228;
	mov.b32 	%r214, 4;
	// begin inline asm
	shfl.sync.down.b32 %r212, %r213, %r214, %r225, %r226;
	// end inline asm
	setp.gt.s32 	%p15, %r201, 27;
	selp.b32 	%r229, 0, %r212, %p15;
	add.s32 	%r218, %r213, %r229;
	mov.b32 	%r219, 8;
	// begin inline asm
	shfl.sync.down.b32 %r217, %r218, %r219, %r225, %r226;
	// end inline asm
	setp.gt.s32 	%p16, %r201, 23;
	selp.b32 	%r230, 0, %r217, %p16;
	add.s32 	%r223, %r218, %r230;
	mov.b32 	%r224, 16;
	// begin inline asm
	shfl.sync.down.b32 %r222, %r223, %r224, %r225, %r226;
	// end inline asm
	setp.gt.s32 	%p17, %r201, 15;
	selp.b32 	%r231, 0, %r222, %p17;
	add.s32 	%r686, %r223, %r231;
	setp.ne.s32 	%p18, %r201, 0;
	@%p18 bra 	$L__BB17_70;
	shr.u32 	%r232, %r85, 3;
	and.b32  	%r233, %r232, 124;
	mov.u32 	%r234, _ZZN3cub18CUB_300001_SM_10006detail6reduce28DeviceReduceSingleTileKernelINS2_10policy_hubIiyN4cuda3std3__44plusIiEEE10Policy1000EPiSC_iS9_iiNS7_10__identityEEEvT0_T1_T2_T3_T4_T6_E12temp_storage;
	add.s32 	%r235, %r234, %r233;
	st.shared.u32 	[%r235+8], %r686;
$L__BB17_70:
	bar.sync 	0;
	setp.ne.s32 	%p19, %r85, 0;
	@%p19 bra 	$L__BB17_72;
	ld.shared.u32 	%r236, [_ZZN3cub18CUB_300001_SM_10006detail6reduce28DeviceReduceSingleTileKernelINS2_10policy_hubIiyN4cuda3std3__44plusIiEEE10Policy1000EPiSC_iS9_iiNS7_10__identityEEEvT0_T1_T2_T3_T4_T6_E12temp_storage+12];
	add.s32 	%r237, %r236, %r686;
	ld.shared.u32 	%r238, [_ZZN3cub18CUB_300001_SM_10006detail6reduce28DeviceReduceSingleTileKernelINS2_10policy_hubIiyN4cuda3std3__44plusIiEEE10Policy1000EPiSC_iS9_iiNS7_10__identityEEEvT0_T1_T2_T3_T4_T6_E12temp_storage+16];
	add.s32 	%r239, %r237, %r238;
	ld.shared.u32 	%r240, [_ZZN3cub18CUB_300001_SM_10006detail6reduce28DeviceReduceSingleTileKernelINS2_10policy_hubIiyN4cuda3std3__44plusIiEEE10Policy1000EPiSC_iS9_iiNS7_10__identityEEEvT0_T1_T2_T3_T4_T6_E12temp_storage+20];
	add.s32 	%r241, %r239, %r240;
	ld.shared.u32 	%r242, [_ZZN3cub18CUB_300001_SM_10006detail6reduce28DeviceReduceSingleTileKernelINS2_10policy_hubIiyN4cuda3std3__44plusIiEEE10Policy1000EPiSC_iS9_iiNS7_10__identityEEEvT0_T1_T2_T3_T4_T6_E12temp_storage+24];
	add.s32 	%r243, %r241, %r242;
	ld.shared.u32 	%r244, [_ZZN3cub18CUB_300001_SM_10006detail6reduce28DeviceReduceSingleTileKernelINS2_10policy_hubIiyN4cuda3std3__44plusIiEEE10Policy1000EPiSC_iS9_iiNS7_10__identityEEEvT0_T1_T2_T3_T4_T6_E12temp_storage+28];
	add.s32 	%r245, %r243, %r244;
	ld.shared.u32 	%r246, [_ZZN3cub18CUB_300001_SM_10006detail6reduce28DeviceReduceSingleTileKernelINS2_10policy_hubIiyN4cuda3std3__44plusIiEEE10Policy1000EPiSC_iS9_iiNS7_10__identityEEEvT0_T1_T2_T3_T4_T6_E12temp_storage+32];
	add.s32 	%r247, %r245, %r246;
	ld.shared.u32 	%r248, [_ZZN3cub18CUB_300001_SM_10006detail6reduce28DeviceReduceSingleTileKernelINS2_10policy_hubIiyN4cuda3std3__44plusIiEEE10Policy1000EPiSC_iS9_iiNS7_10__identityEEEvT0_T1_T2_T3_T4_T6_E12temp_storage+36];
	add.s32 	%r686, %r247, %r248;
$L__BB17_72:
	mov.u32 	%r631, %tid.x;
	setp.ne.s32 	%p95, %r631, 0;
	@%p95 bra 	$L__BB17_74;
	add.s32 	%r632, %r686, %r121;
	st.global.u32 	[%rd1], %r632;
$L__BB17_74:
	ret;

}


// ===== COMPILED SASS (sm_100) =====

	.target	sm_100

	.elftype	@"ET_EXEC"


//--------------------- .note.nv.tkinfo           --------------------------
	.section	.note.nv.tkinfo,"",@"SHT_NOTE"
	.sectionflags	@"SHF_NOTE_NV_TKINFO"
	.tkinfo
        /*0018*/ 	.word	0x00000002
        /*0030*/ 	.string	""
        /*0030*/ 	.string	"ptxas"
        /*0030*/ 	.string	"Cuda compilation tools, release 13.0, V13.0.88"
        /*0030*/ 	.string	"Build cuda_13.0.r13.0/compiler.36424714_0"
        /*0030*/ 	.string	"-arch sm_100 -m 64 "



//--------------------- .note.nv.cuinfo           --------------------------
	.section	.note.nv.cuinfo,"",@"SHT_NOTE"
	.sectionflags	@"SHF_NOTE_NV_CUINFO"
        /*0018*/ 	.short	0x0002
        /*001a*/ 	.short	0x0064
        /*001c*/ 	.short	0x0082
	.zero		2


//--------------------- .nv.info                  --------------------------
	.section	.nv.info,"",@"SHT_CUDA_INFO"
	.align	4


	//----- nvinfo : EIATTR_REGCOUNT
	.align		4
        /*0000*/ 	.byte	0x04, 0x2f
        /*0002*/ 	.short	(.L_48 - .L_47)
	.align		4
.L_47:
        /*0004*/ 	.word	index@(_Z24generate_sequence_kernelPK8EggModeljPKhiiPh)
        /*0008*/ 	.word	0x00000030


	//----- nvinfo : EIATTR_FRAME_SIZE
	.align		4
.L_48:
        /*000c*/ 	.byte	0x04, 0x11
        /*000e*/ 	.short	(.L_50 - .L_49)
	.align		4
.L_49:
        /*0010*/ 	.word	index@($__internal_3_$__cuda_sm20_rem_u64)
        /*0014*/ 	.word	0x00000050


	//----- nvinfo : EIATTR_FRAME_SIZE
	.align		4
.L_50:
        /*0018*/ 	.byte	0x04, 0x11
        /*001a*/ 	.short	(.L_52 - .L_51)
	.align		4
.L_51:
        /*001c*/ 	.word	index@($__internal_2_$__cuda_sm20_div_s64)
        /*0020*/ 	.word	0x00000050


	//----- nvinfo : EIATTR_FRAME_SIZE
	.align		4
.L_52:
        /*0024*/ 	.byte	0x04, 0x11
        /*0026*/ 	.short	(.L_54 - .L_53)
	.align		4
.L_53:
        /*0028*/ 	.word	index@(_Z24generate_sequence_kernelPK8EggModeljPKhiiPh)
        /*002c*/ 	.word	0x00000050


	//----- nvinfo : EIATTR_REGCOUNT
	.align		4
.L_54:
        /*0030*/ 	.byte	0x04, 0x2f
        /*0032*/ 	.short	(.L_56 - .L_55)
	.align		4
.L_55:
        /*0034*/ 	.word	index@(_Z21train_sequence_kernelPKhliPK8EggModelPaPij)
        /*0038*/ 	.word	0x0000003e


	//----- nvinfo : EIATTR_FRAME_SIZE
	.align		4
.L_56:
        /*003c*/ 	.byte	0x04, 0x11
        /*003e*/ 	.short	(.L_58 - .L_57)
	.align		4
.L_57:
        /*0040*/ 	.word	index@($__internal_1_$__cuda_sm20_rem_s64)
        /*0044*/ 	.word	0x00000020


	//----- nvinfo : EIATTR_FRAME_SIZE
	.align		4
.L_58:
        /*0048*/ 	.byte	0x04, 0x11
        /*004a*/ 	.short	(.L_60 - .L_59)
	.align		4
.L_59:
        /*004c*/ 	.word	index@($__internal_0_$__cuda_sm20_div_s64)
        /*0050*/ 	.word	0x00000020


	//----- nvinfo : EIATTR_FRAME_SIZE
	.align		4
.L_60:
        /*0054*/ 	.byte	0x04, 0x11
        /*0056*/ 	.short	(.L_62 - .L_61)
	.align		4
.L_61:
        /*0058*/ 	.word	index@(_Z21train_sequence_kernelPKhliPK8EggModelPaPij)
        /*005c*/ 	.word	0x00000020


	//----- nvinfo : EIATTR_REGCOUNT
	.align		4
.L_62:
        /*0060*/ 	.byte	0x04, 0x2f
        /*0062*/ 	.short	(.L_64 - .L_63)
	.align		4
.L_63:
        /*0064*/ 	.word	index@(_Z22compute_fitness_kernelPKiPii)
        /*0068*/ 	.word	0x0000000c


	//----- nvinfo : EIATTR_FRAME_SIZE
	.align		4
.L_64:
        /*006c*/ 	.byte	0x04, 0x11
        /*006e*/ 	.short	(.L_66 - .L_65)
	.align		4
.L_65:
        /*0070*/ 	.word	index@(_Z22compute_fitness_kernelPKiPii)
        /*0074*/ 	.word	0x00000000


	//----- nvinfo : EIATTR_REGCOUNT
	.align		4
.L_66:
        /*0078*/ 	.byte	0x04, 0x2f
        /*007a*/ 	.short	(.L_68 - .L_67)
	.align		4
.L_67:
        /*007c*/ 	.word	index@(_Z20update_matrix_kernelPaiiiiiPKiji)
        /*0080*/ 	.word	0x00000016


	//----- nvinfo : EIATTR_FRAME_SIZE
	.align		4
.L_68:
        /*0084*/ 	.byte	0x04, 0x11
        /*0086*/ 	.short	(.L_70 - .L_69)
	.align		4
.L_69:
        /*0088*/ 	.word	index@(_Z20update_matrix_kernelPaiiiiiPKiji)
        /*008c*/ 	.word	0x00000000


	//----- nvinfo : EIATTR_REGCOUNT
	.align		4
.L_70:
        /*0090*/ 	.byte	0x04, 0x2f
        /*0092*/ 	.short	(.L_72 - .L_71)
	.align		4
.L_71:
        /*0094*/ 	.word	index@(_Z20update_vector_kernelPaiiiPKiji)
        /*0098*/ 	.word	0x00000016


	//----- nvinfo : EIATTR_FRAME_SIZE
	.align		4
.L_72:
        /*009c*/ 	.byte	0x04, 0x11
        /*009e*/ 	.short	(.L_74 - .L_73)
	.align		4
.L_73:
        /*00a0*/ 	.word	index@(_Z20update_vector_kernelPaiiiPKiji)
        /*00a4*/ 	.word	0x00000000


	//----- nvinfo : EIATTR_REGCOUNT
	.align		4
.L_74:
        /*00a8*/ 	.byte	0x04, 0x2f
        /*00aa*/ 	.short	(.L_76 - .L_75)
	.align		4
.L_75:
        /*00ac*/ 	.word	index@(_ZN3cub18CUB_300001_SM_10006detail11EmptyKernelIvEEvv)
        /*00b0*/ 	.word	0x00000004


	//----- nvinfo : EIATTR_FRAME_SIZE
	.align		4
.L_76:
        /*00b4*/ 	.byte	0x04, 0x11
        /*00b6*/ 	.short	(.L_78 - .L_77)
	.align		4
.L_77:
        /*00b8*/ 	.word	index@(_ZN3cub18CUB_300001_SM_10006detail11EmptyKernelIvEEvv)
        /*00bc*/ 	.word	0x00000000


	//----- nvinfo : EIATTR_REGCOUNT
	.align		4
.L_78:
        /*00c0*/ 	.byte	0x04, 0x2f
        /*00c2*/ 	.short	(.L_80 - .L_79)
	.align		4
.L_79:
        /*00c4*/ 	.word	index@(_ZN3cub18CUB_300001_SM_10006detail6reduce28DeviceReduceSingleTileKernelINS2_10policy_hubIxjN4cuda3std3__44plusIxEEE10Policy1000EN6thrust24THRUST_300001_SM_1000_NS10device_ptrIiEEPxjS9_xxNS7_10__identityEEEvT0_T1_T2_T3_T4_T6_)
        /*00c8*/ 	.word	0x00000028


	//----- nvinfo : EIATTR_FRAME_SIZE
	.align		4
.L_80:
        /*00cc*/ 	.byte	0x04, 0x11
        /*00ce*/ 	.short	(.L_82 - .L_81)
	.align		4
.L_81:
        /*00d0*/ 	.word	index@(_ZN3cub18CUB_300001_SM_10006detail6reduce28DeviceReduceSingleTileKernelINS2_10policy_hubIxjN4cuda3std3__44plusIxEEE10Policy1000EN6thrust24THRUST_300001_SM_1000_NS10device_ptrIiEEPxjS9_xxNS7_10__identityEEEvT0_T1_T2_T3_T4_T6_)
        /*00d4*/ 	.word	0x00000000


	//----- nvinfo : EIATTR_REGCOUNT
	.align		4
.L_82:
        /*00d8*/ 	.byte	0x04, 0x2f
        /*00da*/ 	.short	(.L_84 - .L_83)
	.align		4
.L_83:
        /*00dc*/ 	.word	index@(_ZN3cub18CUB_300001_SM_10006detail6reduce18DeviceReduceKernelINS2_10policy_hubIxjN4cuda3std3__44plusIxEEE10Policy1000EN6thrust24THRUST_300001_SM_1000_NS10device_ptrIiEEjS9_xNS7_10__identityEEEvT0_PT3_T1_NS0_13GridEvenShareISK_EET2_T4_)
        /*00e0*/ 	.word	0x00000020


	//----- nvinfo : EIATTR_FRAME_SIZE
	.align		4
.L_84:
        /*00e4*/ 	.byte	0x04, 0x11
        /*00e6*/ 	.short	(.L_86 - .L_85)
	.align		4
.L_85:
        /*00e8*/ 	.word	index@(_ZN3cub18CUB_300001_SM_10006detail6reduce18DeviceReduceKernelINS2_10policy_hubIxjN4cuda3std3__44plusIxEEE10Policy1000EN6thrust24THRUST_300001_SM_1000_NS10device_ptrIiEEjS9_xNS7_10__identityEEEvT0_PT3_T1_NS0_13GridEvenShareISK_EET2_T4_)
        /*00ec*/ 	.word	0x00000000


	//----- nvinfo : EIATTR_REGCOUNT
	.align		4
.L_86:
        /*00f0*/ 	.byte	0x04, 0x2f
        /*00f2*/ 	.short	(.L_88 - .L_87)
	.align		4
.L_87:
        /*00f4*/ 	.word	index@(_ZN3cub18CUB_300001_SM_10006detail6reduce28DeviceReduceSingleTileKernelINS2_10policy_hubIxjN4cuda3std3__44plusIxEEE10Policy1000EPxSC_iS9_xxNS7_10__identityEEEvT0_T1_T2_T3_T4_T6_)
        /*00f8*/ 	.word	0x00000030


	//----- nvinfo : EIATTR_FRAME_SIZE
	.align		4
.L_88:
        /*00fc*/ 	.byte	0x04, 0x11
        /*00fe*/ 	.short	(.L_90 - .L_89)
	.align		4
.L_89:
        /*0100*/ 	.word	index@(_ZN3cub18CUB_300001_SM_10006detail6reduce28DeviceReduceSingleTileKernelINS2_10policy_hubIxjN4cuda3std3__44plusIxEEE10Policy1000EPxSC_iS9_xxNS7_10__identityEEEvT0_T1_T2_T3_T4_T6_)
        /*0104*/ 	.word	0x00000000


	//----- nvinfo : EIATTR_REGCOUNT
	.align		4
.L_90:
        /*0108*/ 	.byte	0x04, 0x2f
        /*010a*/ 	.short	(.L_92 - .L_91)
	.align		4
.L_91:
        /*010c*/ 	.word	index@(_ZN3cub18CUB_300001_SM_10006detail6reduce28DeviceReduceSingleTileKernelINS2_10policy_hubIxyN4cuda3std3__44plusIxEEE10Policy1000EN6thrust24THRUST_300001_SM_1000_NS10device_ptrIiEEPxyS9_xxNS7_10__identityEEEvT0_T1_T2_T3_T4_T6_)
        /*0110*/ 	.word	0x00000026


	//----- nvinfo : EIATTR_FRAME_SIZE
	.align		4
.L_92:
        /*0114*/ 	.byte	0x04, 0x11
        /*0116*/ 	.short	(.L_94 - .L_93)
	.align		4
.L_93:
        /*0118*/ 	.word	index@(_ZN3cub18CUB_300001_SM_10006detail6reduce28DeviceReduceSingleTileKernelINS2_10policy_hubIxyN4cuda3std3__44plusIxEEE10Policy1000EN6thrust24THRUST_300001_SM_1000_NS10device_ptrIiEEPxyS9_xxNS7_10__identityEEEvT0_T1_T2_T3_T4_T6_)
        /*011c*/ 	.word	0x00000000


	//----- nvinfo : EIATTR_REGCOUNT
	.align		4
.L_94:
        /*0120*/ 	.byte	0x04, 0x2f
        /*0122*/ 	.short	(.L_96 - .L_95)
	.align		4
.L_95:
        /*0124*/ 	.word	index@(_ZN3cub18CUB_300001_SM_10006detail6reduce18DeviceReduceKernelINS2_10policy_hubIxyN4cuda3std3__44plusIxEEE10Policy1000EN6thrust24THRUST_300001_SM_1000_NS10device_ptrIiEEyS9_xNS7_10__identityEEEvT0_PT3_T1_NS0_13GridEvenShareISK_EET2_T4_)
        /*0128*/ 	.word	0x0000001e


	//----- nvinfo : EIATTR_FRAME_SIZE
	.align		4
.L_96:
        /*012c*/ 	.byte	0x04, 0x11
        /*012e*/ 	.short	(.L_98 - .L_97)
	.align		4
.L_97:
        /*0130*/ 	.word	index@(_ZN3cub18CUB_300001_SM_10006detail6reduce18DeviceReduceKernelINS2_10policy_hubIxyN4cuda3std3__44plusIxEEE10Policy1000EN6thrust24THRUST_300001_SM_1000_NS10device_ptrIiEEyS9_xNS7_10__identityEEEvT0_PT3_T1_NS0_13GridEvenShareISK_EET2_T4_)
        /*0134*/ 	.word	0x00000000


	//----- nvinfo : EIATTR_REGCOUNT
	.align		4
.L_98:
        /*0138*/ 	.byte	0x04, 0x2f
        /*013a*/ 	.short	(.L_100 - .L_99)
	.align		4
.L_99:
        /*013c*/ 	.word	index@(_ZN3cub18CUB_300001_SM_10006detail6reduce28DeviceReduceSingleTileKernelINS2_10policy_hubIxyN4cuda3std3__44plusIxEEE10Policy1000EPxSC_iS9_xxNS7_10__identityEEEvT0_T1_T2_T3_T4_T6_)
        /*0140*/ 	.word	0x00000030


	//----- nvinfo : EIATTR_FRAME_SIZE
	.align		4
.L_100:
        /*0144*/ 	.byte	0x04, 0x11
        /*0146*/ 	.short	(.L_102 - .L_101)
	.align		4
.L_101:
        /*0148*/ 	.word	index@(_ZN3cub18CUB_300001_SM_10006detail6reduce28DeviceReduceSingleTileKernelINS2_10policy_hubIxyN4cuda3std3__44plusIxEEE10Policy1000EPxSC_iS9_xxNS7_10__identityEEEvT0_T1_T2_T3_T4_T6_)
        /*014c*/ 	.word	0x00000000


	//----- nvinfo : EIATTR_REGCOUNT
	.align		4
.L_102:
        /*0150*/ 	.byte	0x04, 0x2f
        /*0152*/ 	.short	(.L_104 - .L_103)
	.align		4
.L_103:
        /*0154*/ 	.word	index@(_ZN3cub18CUB_300001_SM_10006detail6reduce28DeviceReduceSingleTileKernelINS2_10policy_hubIijN4cuda3std3__44plusIiEEE10Policy1000EN6thrust24THRUST_300001_SM_1000_NS10device_ptrIiEEPijS9_ii11abs_functorEEvT0_T1_T2_T3_T4_T6_)
        /*0158*/ 	.word	0x00000020


	//----- nvinfo : EIATTR_FRAME_SIZE
	.align		4
.L_104:
        /*015c*/ 	.byte	0x04, 0x11
        /*015e*/ 	.short	(.L_106 - .L_105)
	.align		4
.L_105:
        /*0160*/ 	.word	index@(_ZN3cub18CUB_300001_SM_10006detail6reduce28DeviceReduceSingleTileKernelINS2_10policy_hubIijN4cuda3std3__44plusIiEEE10Policy1000EN6thrust24THRUST_300001_SM_1000_NS10device_ptrIiEEPijS9_ii11abs_functorEEvT0_T1_T2_T3_T4_T6_)
        /*0164*/ 	.word	0x00000000


	//----- nvinfo : EIATTR_REGCOUNT
	.align		4
.L_106:
        /*0168*/ 	.byte	0x04, 0x2f
        /*016a*/ 	.short	(.L_108 - .L_107)
	.align		4
.L_107:
        /*016c*/ 	.word	index@(_ZN3cub18CUB_300001_SM_10006detail6reduce18DeviceReduceKernelINS2_10policy_hubIijN4cuda3std3__44plusIiEEE10Policy1000EN6thrust24THRUST_300001_SM_1000_NS10device_ptrIiEEjS9_i11abs_functorEEvT0_PT3_T1_NS0_13GridEvenShareISK_EET2_T4_)
        /*0170*/ 	.word	0x00000020


	//----- nvinfo : EIATTR_FRAME_SIZE
	.align		4
.L_108:
        /*0174*/ 	.byte	0x04, 0x11
        /*0176*/ 	.short	(.L_110 - .L_109)
	.align		4
.L_109:
        /*0178*/ 	.word	index@(_ZN3cub18CUB_300001_SM_10006detail6reduce18DeviceReduceKernelINS2_10policy_hubIijN4cuda3std3__44plusIiEEE10Policy1000EN6thrust24THRUST_300001_SM_1000_NS10device_ptrIiEEjS9_i11abs_functorEEvT0_PT3_T1_NS0_13GridEvenShareISK_EET2_T4_)
        /*017c*/ 	.word	0x00000000


	//----- nvinfo : EIATTR_REGCOUNT
	.align		4
.L_110:
        /*0180*/ 	.byte	0x04, 0x2f
        /*0182*/ 	.short	(.L_112 - .L_111)
	.align		4
.L_111:
        /*0184*/ 	.word	index@(_ZN3cub18CUB_300001_SM_10006detail6reduce28DeviceReduceSingleTileKernelINS2_10policy_hubIijN4cuda3std3__44plusIiEEE10Policy1000EPiSC_iS9_iiNS7_10__identityEEEvT0_T1_T2_T3_T4_T6_)
        /*0188*/ 	.word	0x00000020


	//----- nvinfo : EIATTR_FRAME_SIZE
	.align		4
.L_112:
        /*018c*/ 	.byte	0x04, 0x11
        /*018e*/ 	.short	(.L_114 - .L_113)
	.align		4
.L_113:
        /*0190*/ 	.word	index@(_ZN3cub18CUB_300001_SM_10006detail6reduce28DeviceReduceSingleTileKernelINS2_10policy_hubIijN4cuda3std3__44plusIiEEE10Policy1000EPiSC_iS9_iiNS7_10__identityEEEvT0_T1_T2_T3_T4_T6_)
        /*0194*/ 	.word	0x00000000


	//----- nvinfo : EIATTR_REGCOUNT
	.align		4
.L_114:
        /*0198*/ 	.byte	0x04, 0x2f
        /*019a*/ 	.short	(.L_116 - .L_115)
	.align		4
.L_115:
        /*019c*/ 	.word	index@(_ZN3cub18CUB_300001_SM_10006detail6reduce28DeviceReduceSingleTileKernelINS2_10policy_hubIiyN4cuda3std3__44plusIiEEE10Policy1000EN6thrust24THRUST_300001_SM_1000_NS10device_ptrIiEEPiyS9_ii11abs_functorEEvT0_T1_T2_T3_T4_T6_)
        /*01a0*/ 	.word	0x00000020


	//----- nvinfo : EIATTR_FRAME_SIZE
	.align		4
.L_116:
        /*01a4*/ 	.byte	0x04, 0x11
        /*01a6*/ 	.short	(.L_118 - .L_117)
	.align		4
.L_117:
        /*01a8*/ 	.word	index@(_ZN3cub18CUB_300001_SM_10006detail6reduce28DeviceReduceSingleTileKernelINS2_10policy_hubIiyN4cuda3std3__44plusIiEEE10Policy1000EN6thrust24THRUST_300001_SM_1000_NS10device_ptrIiEEPiyS9_ii11abs_functorEEvT0_T1_T2_T3_T4_T6_)
        /*01ac*/ 	.word	0x00000000


	//----- nvinfo : EIATTR_REGCOUNT
	.align		4
.L_118:
        /*01b0*/ 	.byte	0x04, 0x2f
        /*01b2*/ 	.short	(.L_120 - .L_119)
	.align		4
.L_119:
        /*01b4*/ 	.word	index@(_ZN3cub18CUB_300001_SM_10006detail6reduce18DeviceReduceKernelINS2_10policy_hubIiyN4cuda3std3__44plusIiEEE10Policy1000EN6thrust24THRUST_300001_SM_1000_NS10device_ptrIiEEyS9_i11abs_functorEEvT0_PT3_T1_NS0_13GridEvenShareISK_EET2_T4_)
        /*01b8*/ 	.word	0x0000001e


	//----- nvinfo : EIATTR_FRAME_SIZE
	.align		4
.L_120:
        /*01bc*/ 	.byte	0x04, 0x11
        /*01be*/ 	.short	(.L_122 - .L_121)
	.align		4
.L_121:
        /*01c0*/ 	.word	index@(_ZN3cub18CUB_300001_SM_10006detail6reduce18DeviceReduceKernelINS2_10policy_hubIiyN4cuda3std3__44plusIiEEE10Policy1000EN6thrust24THRUST_300001_SM_1000_NS10device_ptrIiEEyS9_i11abs_functorEEvT0_PT3_T1_NS0_13GridEvenShareISK_EET2_T4_)
        /*01c4*/ 	.word	0x00000000


	//----- nvinfo : EIATTR_REGCOUNT
	.align		4
.L_122:
        /*01c8*/ 	.byte	0x04, 0x2f
        /*01ca*/ 	.short	(.L_124 - .L_123)
	.align		4
.L_123:
        /*01cc*/ 	.word	index@(_ZN3cub18CUB_300001_SM_10006detail6reduce28DeviceReduceSingleTileKernelINS2_10policy_hubIiyN4cuda3std3__44plusIiEEE10Policy1000EPiSC_iS9_iiNS7_10__identityEEEvT0_T1_T2_T3_T4_T6_)
        /*01d0*/ 	.word	0x00000020


	//----- nvinfo : EIATTR_FRAME_SIZE
	.align		4
.L_124:
        /*01d4*/ 	.byte	0x04, 0x11
        /*01d6*/ 	.short	(.L_126 - .L_125)
	.align		4
.L_125:
        /*01d8*/ 	.word	index@(_ZN3cub18CUB_300001_SM_10006detail6reduce28DeviceReduceSingleTileKernelINS2_10policy_hubIiyN4cuda3std3__44plusIiEEE10Policy1000EPiSC_iS9_iiNS7_10__identityEEEvT0_T1_T2_T3_T4_T6_)
        /*01dc*/ 	.word	0x00000000


	//----- nvinfo : EIATTR_MIN_STACK_SIZE
	.align		4
.L_126:
        /*01e0*/ 	.byte	0x04, 0x12
        /*01e2*/ 	.short	(.L_128 - .L_127)
	.align		4
.L_127:
        /*01e4*/ 	.word	index@(_ZN3cub18CUB_300001_SM_10006detail6reduce28DeviceReduceSingleTileKernelINS2_10policy_hubIiyN4cuda3std3__44plusIiEEE10Policy1000EPiSC_iS9_iiNS7_10__identityEEEvT0_T1_T2_T3_T4_T6_)
        /*01e8*/ 	.word	0x00000000


	//----- nvinfo : EIATTR_MIN_STACK_SIZE
	.align		4
.L_128:
        /*01ec*/ 	.byte	0x04, 0x12
        /*01ee*/ 	.short	(.L_130 - .L_129)
	.align		4
.L_129:
        /*01f0*/ 	.word	index@(_ZN3cub18CUB_300001_SM_10006detail6reduce18DeviceReduceKernelINS2_10policy_hubIiyN4cuda3std3__44plusIiEEE10Policy1000EN6thrust24THRUST_300001_SM_1000_NS10device_ptrIiEEyS9_i11abs_functorEEvT0_PT3_T1_NS0_13GridEvenShareISK_EET2_T4_)
        /*01f4*/ 	.word	0x00000000


	//----- nvinfo : EIATTR_MIN_STACK_SIZE
	.align		4
.L_130:
        /*01f8*/ 	.byte	0x04, 0x12
        /*01fa*/ 	.short	(.L_132 - .L_131)
	.align		4
.L_131:
        /*01fc*/ 	.word	index@(_ZN3cub18CUB_300001_SM_10006detail6reduce28DeviceReduceSingleTileKernelINS2_10policy_hubIiyN4cuda3std3__44plusIiEEE10Policy1000EN6thrust24THRUST_300001_SM_1000_NS10device_ptrIiEEPiyS9_ii11abs_functorEEvT0_T1_T2_T3_T4_T6_)
        /*0200*/ 	.word	0x00000000


	//----- nvinfo : EIATTR_MIN_STACK_SIZE
	.align		4
.L_132:
        /*0204*/ 	.byte	0x04, 0x12
        /*0206*/ 	.short	(.L_134 - .L_133)
	.align		4
.L_133:
        /*0208*/ 	.word	index@(_ZN3cub18CUB_300001_SM_10006detail6reduce28DeviceReduceSingleTileKernelINS2_10policy_hubIijN4cuda3std3__44plusIiEEE10Policy1000EPiSC_iS9_iiNS7_10__identityEEEvT0_T1_T2_T3_T4_T6_)
        /*020c*/ 	.word	0x00000000


	//----- nvinfo : EIATTR_MIN_STACK_SIZE
	.align		4
.L_134:
        /*0210*/ 	.byte	0x04, 0x12
        /*0212*/ 	.short	(.L_136 - .L_135)
	.align		4
.L_135:
        /*0214*/ 	.word	index@(_ZN3cub18CUB_300001_SM_10006detail6reduce18DeviceReduceKernelINS2_10policy_hubIijN4cuda3std3__44plusIiEEE10Policy1000EN6thrust24THRUST_300001_SM_1000_NS10device_ptrIiEEjS9_i11abs_functorEEvT0_PT3_T1_NS0_13GridEvenShareISK_EET2_T4_)
        /*0218*/ 	.word	0x00000000


	//----- nvinfo : EIATTR_MIN_STACK_SIZE
	.align		4
.L_136:
        /*021c*/ 	.byte	0x04, 0x12
        /*021e*/ 	.short	(.L_138 - .L_137)
	.align		4
.L_137:
        /*0220*/ 	.word	index@(_ZN3cub18CUB_300001_SM_10006detail6reduce28DeviceReduceSingleTileKernelINS2_10policy_hubIijN4cuda3std3__44plusIiEEE10Policy1000EN6thrust24THRUST_300001_SM_1000_NS10device_ptrIiEEPijS9_ii11abs_functorEEvT0_T1_T2_T3_T4_T6_)
        /*0224*/ 	.word	0x00000000


	//----- nvinfo : EIATTR_MIN_STACK_SIZE
	.align		4
.L_138:
        /*0228*/ 	.byte	0x04, 0x12
        /*022a*/ 	.short	(.L_140 - .L_139)
	.align		4
.L_139:
        /*022c*/ 	.word	index@(_ZN3cub18CUB_300001_SM_10006detail6reduce28DeviceReduceSingleTileKernelINS2_10policy_hubIxyN4cuda3std3__44plusIxEEE10Policy1000EPxSC_iS9_xxNS7_10__identityEEEvT0_T1_T2_T3_T4_T6_)
        /*0230*/ 	.word	0x00000000


	//----- nvinfo : EIATTR_MIN_STACK_SIZE
	.align		4
.L_140:
        /*0234*/ 	.byte	0x04, 0x12
        /*0236*/ 	.short	(.L_142 - .L_141)
	.align		4
.L_141:
        /*0238*/ 	.word	index@(_ZN3cub18CUB_300001_SM_10006detail6reduce18DeviceReduceKernelINS2_10policy_hubIxyN4cuda3std3__44plusIxEEE10Policy1000EN6thrust24THRUST_300001_SM_1000_NS10device_ptrIiEEyS9_xNS7_10__identityEEEvT0_PT3_T1_NS0_13GridEvenShareISK_EET2_T4_)
        /*023c*/ 	.word	0x00000000


	//----- nvinfo : EIATTR_MIN_STACK_SIZE
	.align		4
.L_142:
        /*0240*/ 	.byte	0x04, 0x12
        /*0242*/ 	.short	(.L_144 - .L_143)
	.align		4
.L_143:
        /*0244*/ 	.word	index@(_ZN3cub18CUB_300001_SM_10006detail6reduce28DeviceReduceSingleTileKernelINS2_10policy_hubIxyN4cuda3std3__44plusIxEEE10Policy1000EN6thrust24THRUST_300001_SM_1000_NS10device_ptrIiEEPxyS9_xxNS7_10__identityEEEvT0_T1_T2_T3_T4_T6_)
        /*0248*/ 	.word	0x00000000


	//----- nvinfo : EIATTR_MIN_STACK_SIZE
	.align		4
.L_144:
        /*024c*/ 	.byte	0x04, 0x12
        /*024e*/ 	.short	(.L_146 - .L_145)
	.align		4
.L_145:
        /*0250*/ 	.word	index@(_ZN3cub18CUB_300001_SM_10006detail6reduce28DeviceReduceSingleTileKernelINS2_10policy_hubIxjN4cuda3std3__44plusIxEEE10Policy1000EPxSC_iS9_xxNS7_10__identityEEEvT0_T1_T2_T3_T4_T6_)
        /*0254*/ 	.word	0x00000000


	//----- nvinfo : EIATTR_MIN_STACK_SIZE
	.align		4
.L_146:
        /*0258*/ 	.byte	0x04, 0x12
        /*025a*/ 	.short	(.L_148 - .L_147)
	.align		4
.L_147:
        /*025c*/ 	.word	index@(_ZN3cub18CUB_300001_SM_10006detail6reduce18DeviceReduceKernelINS2_10policy_hubIxjN4cuda3std3__44plusIxEEE10Policy1000EN6thrust24THRUST_300001_SM_1000_NS10device_ptrIiEEjS9_xNS7_10__identityEEEvT0_PT3_T1_NS0_13GridEvenShareISK_EET2_T4_)
        /*0260*/ 	.word	0x00000000


	//----- nvinfo : EIATTR_MIN_STACK_SIZE
	.align		4
.L_148:
        /*0264*/ 	.byte	0x04, 0x12
        /*0266*/ 	.short	(.L_150 - .L_149)
	.align		4
.L_149:
        /*0268*/ 	.word	index@(_ZN3cub18CUB_300001_SM_10006detail6reduce28DeviceReduceSingleTileKernelINS2_10policy_hubIxjN4cuda3std3__44plusIxEEE10Policy1000EN6thrust24THRUST_300001_SM_1000_NS10device_ptrIiEEPxjS9_xxNS7_10__identityEEEvT0_T1_T2_T3_T4_T6_)
        /*026c*/ 	.word	0x00000000


	//----- nvinfo : EIATTR_MIN_STACK_SIZE
	.align		4
.L_150:
        /*0270*/ 	.byte	0x04, 0x12
        /*0272*/ 	.short	(.L_152 - .L_151)
	.align		4
.L_151:
        /*0274*/ 	.word	index@(_ZN3cub18CUB_300001_SM_10006detail11EmptyKernelIvEEvv)
        /*0278*/ 	.word	0x00000000


	//----- nvinfo : EIATTR_MIN_STACK_SIZE
	.align		4
.L_152:
        /*027c*/ 	.byte	0x04, 0x12
        /*027e*/ 	.short	(.L_154 - .L_153)
	.align		4
.L_153:
        /*0280*/ 	.word	index@(_Z20update_vector_kernelPaiiiPKiji)
        /*0284*/ 	.word	0x00000000


	//----- nvinfo : EIATTR_MIN_STACK_SIZE
	.align		4
.L_154:
        /*0288*/ 	.byte	0x04, 0x12
        /*028a*/ 	.short	(.L_156 - .L_155)
	.align		4
.L_155:
        /*028c*/ 	.word	index@(_Z20update_matrix_kernelPaiiiiiPKiji)
        /*0290*/ 	.word	0x00000000


	//----- nvinfo : EIATTR_MIN_STACK_SIZE
	.align		4
.L_156:
        /*0294*/ 	.byte	0x04, 0x12
        /*0296*/ 	.short	(.L_158 - .L_157)
	.align		4
.L_157:
        /*0298*/ 	.word	index@(_Z22compute_fitness_kernelPKiPii)
        /*029c*/ 	.word	0x00000000


	//----- nvinfo : EIATTR_MIN_STACK_SIZE
	.align		4
.L_158:
        /*02a0*/ 	.byte	0x04, 0x12
        /*02a2*/ 	.short	(.L_160 - .L_159)
	.align		4
.L_159:
        /*02a4*/ 	.word	index@(_Z21train_sequence_kernelPKhliPK8EggModelPaPij)
        /*02a8*/ 	.word	0x00000020


	//----- nvinfo : EIATTR_MIN_STACK_SIZE
	.align		4
.L_160:
        /*02ac*/ 	.byte	0x04, 0x12
        /*02ae*/ 	.short	(.L_162 - .L_161)
	.align		4
.L_161:
        /*02b0*/ 	.word	index@(_Z24generate_sequence_kernelPK8EggModeljPKhiiPh)
        /*02b4*/ 	.word	0x00000050
.L_162:


//--------------------- .nv.compat                --------------------------
	.section	.nv.compat,"",@"SHT_CUDA_COMPAT_INFO"
	.align	4
        /*0000*/ 	.byte	0x02, 0x09, 0x00, 0x00, 0x02, 0x02, 0x01, 0x00, 0x02, 0x05, 0x05, 0x00, 0x03, 0x07, 0x01, 0x01
        /*0010*/ 	.byte	0x02, 0x03, 0x00, 0x00, 0x02, 0x06, 0x01, 0x00, 0x04, 0x0b, 0x08, 0x00, 0x09, 0x00, 0x00, 0x00
        /*0020*/ 	.byte	0x00, 0x00, 0x00, 0x00


//--------------------- .nv.info._ZN3cub18CUB_300001_SM_10006detail6reduce28DeviceReduceSingleTileKernelINS2_10policy_hubIiyN4cuda3std3__44plusIiEEE10Policy1000EPiSC_iS9_iiNS7_10__identityEEEvT0_T1_T2_T3_T4_T6_ --------------------------
	.section	.nv.info._ZN3cub18CUB_300001_SM_10006detail6reduce28DeviceReduceSingleTileKernelINS2_10policy_hubIiyN4cuda3std3__44plusIiEEE10Policy1000EPiSC_iS9_iiNS7_10__identityEEEvT0_T1_T2_T3_T4_T6_,"",@"SHT_CUDA_INFO"
	.sectionflags	@""
	.align	4


	//----- nvinfo : EIATTR_CUDA_API_VERSION
	.align		4
        /*0000*/ 	.byte	0x04, 0x37
        /*0002*/ 	.short	(.L_164 - .L_163)
.L_163:
        /*0004*/ 	.word	0x00000082


	//----- nvinfo : EIATTR_KPARAM_INFO
	.align		4
.L_164:
        /*0008*/ 	.byte	0x04, 0x17
        /*000a*/ 	.short	(.L_166 - .L_165)
.L_165:
        /*000c*/ 	.word	0x00000000
        /*0010*/ 	.short	0x0005
        /*0012*/ 	.short	0x001c
        /*0014*/ 	.byte	0x00, 0xf0, 0x05, 0x00


	//----- nvinfo : EIATTR_KPARAM_INFO
	.align		4
.L_166:
        /*0018*/ 	.byte	0x04, 0x17
        /*001a*/ 	.short	(.L_168 - .L_167)
.L_167:
        /*001c*/ 	.word	0x00000000
        /*0020*/ 	.short	0x0004
        /*0022*/ 	.short	0x0018
        /*0024*/ 	.byte	0x00, 0xf0, 0x11, 0x00


	//----- nvinfo : EIATTR_KPARAM_INFO
	.align		4
.L_168:
        /*0028*/ 	.byte	0x04, 0x17
        /*002a*/ 	.short	(.L_170 - .L_169)
.L_169:
        /*002c*/ 	.word	0x00000000
        /*0030*/ 	.short	0x0003
        /*0032*/ 	.short	0x0014
        /*0034*/ 	.byte	0x00, 0xf0, 0x05, 0x00


	//----- nvinfo : EIATTR_KPARAM_INFO
	.align		4
.L_170:
        /*0038*/ 	.byte	0x04, 0x17
        /*003a*/ 	.short	(.L_172 - .L_171)
.L_171:
        /*003c*/ 	.word	0x00000000
        /*0040*/ 	.short	0x0002
        /*0042*/ 	.short	0x0010
        /*0044*/ 	.byte	0x00, 0xf0, 0x11, 0x00


	//----- nvinfo : EIATTR_KPARAM_INFO
	.align		4
.L_172:
        /*0048*/ 	.byte	0x04, 0x17
        /*004a*/ 	.short	(.L_174 - .L_173)
.L_173:
        /*004c*/ 	.word	0x00000000
        /*0050*/ 	.short	0x0001
        /*0052*/ 	.short	0x0008
        /*0054*/ 	.byte	0x00, 0xf5, 0x21, 0x00


	//----- nvinfo : EIATTR_KPARAM_INFO
	.align		4
.L_174:
        /*0058*/ 	.byte	0x04, 0x17
        /*005a*/ 	.short	(.L_176 - .L_175)
.L_175:
        /*005c*/ 	.word	0x00000000
        /*0060*/ 	.short	0x0000
        /*0062*/ 	.short	0x0000
        /*0064*/ 	.byte	0x00, 0xf5, 0x21, 0x00


	//----- nvinfo : EIATTR_SPARSE_MMA_MASK
	.align		4
.L_176:
        /*0068*/ 	.byte	0x03, 0x50
        /*006a*/ 	.short	0x0000


	//----- nvinfo : EIATTR_MAXREG_COUNT
	.align		4
        /*006c*/ 	.byte	0x03, 0x1b
        /*006e*/ 	.short	0x00ff


	//----- nvinfo : EIATTR_NUM_BARRIERS
	.align		4
        /*0070*/ 	.byte	0x02, 0x4c
        /*0072*/ 	.byte	0x01
	.zero		1


	//----- nvinfo : EIATTR_MERCURY_ISA_VERSION
	.align		4
        /*0074*/ 	.byte	0x03, 0x5f
        /*0076*/ 	.short	0x0101


	//----- nvinfo : EIATTR_COOP_GROUP_MASK_REGIDS
	.align		4
        /*0078*/ 	.byte	0x04, 0x29
        /*007a*/ 	.short	(.L_178 - .L_177)


	//   ....[0]....
.L_177:
        /*007c*/ 	.word	0xffffffff


	//   ....[1]....
        /*0080*/ 	.word	0xffffffff


	//   ....[2]....
        /*0084*/ 	.word	0xffffffff


	//   ....[3]....
        /*0088*/ 	.word	0xffffffff


	//   ....[4]....
        /*008c*/ 	.word	0xffffffff


	//   ....[5]....
        /*0090*/ 	.word	0xffffffff


	//   ....[6]....
        /*0094*/ 	.word	0xffffffff


	//   ....[7]....
        /*0098*/ 	.word	0xffffffff


	//   ....[8]....
        /*009c*/ 	.word	0xffffffff


	//   ....[9]....
        /*00a0*/ 	.word	0xffffffff


	//   ....[10]....
        /*00a4*/ 	.word	0xffffffff


	//   ....[11]....
        /*00a8*/ 	.word	0xffffffff


	//   ....[12]....
        /*00ac*/ 	.word	0xffffffff


	//   ....[13]....
        /*00b0*/ 	.word	0xffffffff


	//   ....[14]....
        /*00b4*/ 	.word	0xffffffff


	//   ....[15]....
        /*00b8*/ 	.word	0xffffffff


	//   ....[16]....
        /*00bc*/ 	.word	0xffffffff


	//   ....[17]....
        /*00c0*/ 	.word	0xffffffff


	//   ....[18]....
        /*00c4*/ 	.word	0xffffffff


	//   ....[19]....
        /*00c8*/ 	.word	0xffffffff


	//   ....[20]....
        /*00cc*/ 	.word	0xffffffff


	//   ....[21]....
        /*00d0*/ 	.word	0xffffffff


	//   ....[22]....
        /*00d4*/ 	.word	0xffffffff


	//   ....[23]....
        /*00d8*/ 	.word	0xffffffff


	//   ....[24]....
        /*00dc*/ 	.word	0xffffffff


	//   ....[25]....
        /*00e0*/ 	.word	0xffffffff


	//   ....[26]....
        /*00e4*/ 	.word	0xffffffff


	//   ....[27]....
        /*00e8*/ 	.word	0xffffffff


	//   ....[28]....
        /*00ec*/ 	.word	0xffffffff


	//   ....[29]....
        /*00f0*/ 	.word	0xffffffff


	//----- nvinfo : EIATTR_COOP_GROUP_INSTR_OFFSETS
	.align		4
.L_178:
        /*00f4*/ 	.byte	0x04, 0x28
        /*00f6*/ 	.short	(.L_180 - .L_179)


	//   ....[0]....
.L_179:
        /*00f8*/ 	.word	0x00000890


	//   ....[1]....
        /*00fc*/ 	.word	0x000008f0


	//   ....[2]....
        /*0100*/ 	.word	0x00000940


	//   ....[3]....
        /*0104*/ 	.word	0x000009b0


	//   ....[4]....
        /*0108*/ 	.word	0x00000a10


	//   ....[5]....
        /*010c*/ 	.word	0x00000ba0


	//   ....[6]....
        /*0110*/ 	.word	0x00000c40


	//   ....[7]....
        /*0114*/ 	.word	0x00000cc0


	//   ....[8]....
        /*0118*/ 	.word	0x00000d20


	//   ....[9]....
        /*011c*/ 	.word	0x00000d60


	//   ....[10]....
        /*0120*/ 	.word	0x000019d0


	//   ....[11]....
        /*0124*/ 	.word	0x00001a30


	//   ....[12]....
        /*0128*/ 	.word	0x00001a90


	//   ....[13]....
        /*012c*/ 	.word	0x00001af0


	//   ....[14]....
        /*0130*/ 	.word	0x00001b50


	//   ....[15]....
        /*0134*/ 	.word	0x000023f0


	//   ....[16]....
        /*0138*/ 	.word	0x00002450


	//   ....[17]....
        /*013c*/ 	.word	0x000024a0


	//   ....[18]....
        /*0140*/ 	.word	0x00002510


	//   ....[19]....
        /*0144*/ 	.word	0x00002570


	//   ....[20]....
        /*0148*/ 	.word	0x00002700


	//   ....[21]....
        /*014c*/ 	.word	0x00002790


	//   ....[22]....
        /*0150*/ 	.word	0x000027e0


	//   ....[23]....
        /*0154*/ 	.word	0x00002850


	//   ....[24]....
        /*0158*/ 	.word	0x000028c0


	//   ....[25]....
        /*015c*/ 	.word	0x000036a0


	//   ....[26]....
        /*0160*/ 	.word	0x00003700


	//   ....[27]....
        /*0164*/ 	.word	0x00003760


	//   ....[28]....
        /*0168*/ 	.word	0x000037c0


	//   ....[29]....
        /*016c*/ 	.word	0x00003820


	//----- nvinfo : EIATTR_VRC_CTA_INIT_COUNT
	.align		4
.L_180:
        /*0170*/ 	.byte	0x02, 0x4a
	.zero		1
	.zero		1


	//----- nvinfo : EIATTR_EXIT_INSTR_OFFSETS
	.align		4
        /*0174*/ 	.byte	0x04, 0x1c
        /*0176*/ 	.short	(.L_182 - .L_181)


	//   ....[0]....
.L_181:
        /*0178*/ 	.word	0x00000080


	//   ....[1]....
        /*017c*/ 	.word	0x000000c0


	//   ....[2]....
        /*0180*/ 	.word	0x00003940


	//   ....[3]....
        /*0184*/ 	.word	0x00003990


	//----- nvinfo : EIATTR_MAX_THREADS
	.align		4
.L_182:
        /*0188*/ 	.byte	0x04, 0x05
        /*018a*/ 	.short	(.L_184 - .L_183)
.L_183:
        /*018c*/ 	.word	0x00000100
        /*0190*/ 	.word	0x00000001
        /*0194*/ 	.word	0x00000001


	//----- nvinfo : EIATTR_CRS_STACK_SIZE
	.align		4
.L_184:
        /*0198*/ 	.byte	0x04, 0x1e
        /*019a*/ 	.short	(.L_186 - .L_185)
.L_185:
        /*019c*/ 	.word	0x00000000


	//----- nvinfo : EIATTR_CBANK_PARAM_SIZE
	.align		4
.L_186:
        /*01a0*/ 	.byte	0x03, 0x19
        /*01a2*/ 	.short	0x001d


	//----- nvinfo : EIATTR_PARAM_CBANK
	.align		4
        /*01a4*/ 	.byte	0x04, 0x0a
        /*01a6*/ 	.short	(.L_188 - .L_187)
	.align		4
.L_187:
        /*01a8*/ 	.word	index@(.nv.constant0._ZN3cub18CUB_300001_SM_10006detail6reduce28DeviceReduceSingleTileKernelINS2_10policy_hubIiyN4cuda3std3__44plusIiEEE10Policy1000EPiSC_iS9_iiNS7_10__identityEEEvT0_T1_T2_T3_T4_T6_)
        /*01ac*/ 	.short	0x0380
        /*01ae*/ 	.short	0x001d


	//----- nvinfo : EIATTR_SW_WAR
	.align		4
.L_188:
        /*01b0*/ 	.byte	0x04, 0x36
        /*01b2*/ 	.short	(.L_190 - .L_189)
.L_189:
        /*01b4*/ 	.word	0x00000008
.L_190:


//--------------------- .nv.info._ZN3cub18CUB_300001_SM_10006detail6reduce18DeviceReduceKernelINS2_10policy_hubIiyN4cuda3std3__44plusIiEEE10Policy1000EN6thrust24THRUST_300001_SM_1000_NS10device_ptrIiEEyS9_i11abs_functorEEvT0_PT3_T1_NS0_13GridEvenShareISK_EET2_T4_ --------------------------
	.section	.nv.info._ZN3cub18CUB_300001_SM_10006detail6reduce18DeviceReduceKernelINS2_10policy_hubIiyN4cuda3std3__44plusIiEEE10Policy1000EN6thrust24THRUST_300001_SM_1000_NS10device_ptrIiEEyS9_i11abs_functorEEvT0_PT3_T1_NS0_13GridEvenShareISK_EET2_T4_,"",@"SHT_CUDA_INFO"
	.sectionflags	@""
	.align	4


	//----- nvinfo : EIATTR_CUDA_API_VERSION
	.align		4
        /*0000*/ 	.byte	0x04, 0x37
        /*0002*/ 	.short	(.L_192 - .L_191)
.L_191:
        /*0004*/ 	.word	0x00000082


	//----- nvinfo : EIATTR_KPARAM_INFO
	.align		4
.L_192:
        /*0008*/ 	.byte	0x04, 0x17
        /*000a*/ 	.short	(.L_194 - .L_193)
.L_193:
        /*000c*/ 	.word	0x00000000
        /*0010*/ 	.short	0x0005
        /*0012*/ 	.short	0x0061
        /*0014*/ 	.byte	0x00, 0xf0, 0x05, 0x00


	//----- nvinfo : EIATTR_KPARAM_INFO
	.align		4
.L_194:
        /*0018*/ 	.byte	0x04, 0x17
        /*001a*/ 	.short	(.L_196 - .L_195)
.L_195:
        /*001c*/ 	.word	0x00000000
        /*0020*/ 	.short	0x0004
        /*0022*/ 	.short	0x0060
        /*0024*/ 	.byte	0x00, 0xf0, 0x05, 0x00


	//----- nvinfo : EIATTR_KPARAM_INFO
	.align		4
.L_196:
        /*0028*/ 	.byte	0x04, 0x17
        /*002a*/ 	.short	(.L_198 - .L_197)
.L_197:
        /*002c*/ 	.word	0x00000000
        /*0030*/ 	.short	0x0003
        /*0032*/ 	.short	0x0018
        /*0034*/ 	.byte	0x00, 0xf0, 0x21, 0x01


	//----- nvinfo : EIATTR_KPARAM_INFO
	.align		4
.L_198:
        /*0038*/ 	.byte	0x04, 0x17
        /*003a*/ 	.short	(.L_200 - .L_199)
.L_199:
        /*003c*/ 	.word	0x00000000
        /*0040*/ 	.short	0x0002
        /*0042*/ 	.short	0x0010
        /*0044*/ 	.byte	0x00, 0xf0, 0x21, 0x00


	//----- nvinfo : EIATTR_KPARAM_INFO
	.align		4
.L_200:
        /*0048*/ 	.byte	0x04, 0x17
        /*004a*/ 	.short	(.L_202 - .L_201)
.L_201:
        /*004c*/ 	.word	0x00000000
        /*0050*/ 	.short	0x0001
        /*0052*/ 	.short	0x0008
        /*0054*/ 	.byte	0x00, 0xf5, 0x21, 0x00


	//----- nvinfo : EIATTR_KPARAM_INFO
	.align		4
.L_202:
        /*0058*/ 	.byte	0x04, 0x17
        /*005a*/ 	.short	(.L_204 - .L_203)
.L_203:
        /*005c*/ 	.word	0x00000000
        /*0060*/ 	.short	0x0000
        /*0062*/ 	.short	0x0000
        /*0064*/ 	.byte	0x00, 0xf0, 0x21, 0x00


	//----- nvinfo : EIATTR_SPARSE_MMA_MASK
	.align		4
.L_204:
        /*0068*/ 	.byte	0x03, 0x50
        /*006a*/ 	.short	0x0000


	//----- nvinfo : EIATTR_MAXREG_COUNT
	.align		4
        /*006c*/ 	.byte	0x03, 0x1b
        /*006e*/ 	.short	0x00ff


	//----- nvinfo : EIATTR_NUM_BARRIERS
	.align		4
        /*0070*/ 	.byte	0x02, 0x4c
        /*0072*/ 	.byte	0x01
	.zero		1


	//----- nvinfo : EIATTR_MERCURY_ISA_VERSION
	.align		4
        /*0074*/ 	.byte	0x03, 0x5f
        /*0076*/ 	.short	0x0101


	//----- nvinfo : EIATTR_COOP_GROUP_MASK_REGIDS
	.align		4
        /*0078*/ 	.byte	0x04, 0x29
        /*007a*/ 	.short	(.L_206 - .L_205)


	//   ....[0]....
.L_205:
        /*007c*/ 	.word	0xffffffff


	//   ....[1]....
        /*0080*/ 	.word	0xffffffff


	//   ....[2]....
        /*0084*/ 	.word	0xffffffff


	//   ....[3]....
        /*0088*/ 	.word	0xffffffff


	//   ....[4]....
        /*008c*/ 	.word	0xffffffff


	//   ....[5]....
        /*0090*/ 	.word	0xffffffff


	//   ....[6]....
        /*0094*/ 	.word	0xffffffff


	//   ....[7]....
        /*0098*/ 	.word	0xffffffff


	//   ....[8]....
        /*009c*/ 	.word	0xffffffff


	//   ....[9]....
        /*00a0*/ 	.word	0xffffffff


	//   ....[10]....
        /*00a4*/ 	.word	0xffffffff


	//   ....[11]....
        /*00a8*/ 	.word	0xffffffff


	//   ....[12]....
        /*00ac*/ 	.word	0xffffffff


	//   ....[13]....
        /*00b0*/ 	.word	0xffffffff


	//   ....[14]....
        /*00b4*/ 	.word	0xffffffff


	//----- nvinfo : EIATTR_COOP_GROUP_INSTR_OFFSETS
	.align		4
.L_206:
        /*00b8*/ 	.byte	0x04, 0x28
        /*00ba*/ 	.short	(.L_208 - .L_207)


	//   ....[0]....
.L_207:
        /*00bc*/ 	.word	0x00000ba0


	//   ....[1]....
        /*00c0*/ 	.word	0x00000c00


	//   ....[2]....
        /*00c4*/ 	.word	0x00000c60


	//   ....[3]....
        /*00c8*/ 	.word	0x00000cc0


	//   ....[4]....
        /*00cc*/ 	.word	0x00000d20


	//   ....[5]....
        /*00d0*/ 	.word	0x00000eb0


	//   ....[6]....
        /*00d4*/ 	.word	0x00000f50


	//   ....[7]....
        /*00d8*/ 	.word	0x00000fd0


	//   ....[8]....
        /*00dc*/ 	.word	0x00001030


	//   ....[9]....
        /*00e0*/ 	.word	0x00001070


	//   ....[10]....
        /*00e4*/ 	.word	0x00002700


	//   ....[11]....
        /*00e8*/ 	.word	0x00002770


	//   ....[12]....
        /*00ec*/ 	.word	0x000027d0


	//   ....[13]....
        /*00f0*/ 	.word	0x00002830


	//   ....[14]....
        /*00f4*/ 	.word	0x00002890


	//----- nvinfo : EIATTR_VRC_CTA_INIT_COUNT
	.align		4
.L_208:
        /*00f8*/ 	.byte	0x02, 0x4a
	.zero		1
	.zero		1


	//----- nvinfo : EIATTR_EXIT_INSTR_OFFSETS
	.align		4
        /*00fc*/ 	.byte	0x04, 0x1c
        /*00fe*/ 	.short	(.L_210 - .L_209)


	//   ....[0]....
.L_209:
        /*0100*/ 	.word	0x000029b0


	//   ....[1]....
        /*0104*/ 	.word	0x00002a10


	//----- nvinfo : EIATTR_MAX_THREADS
	.align		4
.L_210:
        /*0108*/ 	.byte	0x04, 0x05
        /*010a*/ 	.short	(.L_212 - .L_211)
.L_211:
        /*010c*/ 	.word	0x00000100
        /*0110*/ 	.word	0x00000001
        /*0114*/ 	.word	0x00000001


	//----- nvinfo : EIATTR_CRS_STACK_SIZE
	.align		4
.L_212:
        /*0118*/ 	.byte	0x04, 0x1e
        /*011a*/ 	.short	(.L_214 - .L_213)
.L_213:
        /*011c*/ 	.word	0x00000000


	//----- nvinfo : EIATTR_CBANK_PARAM_SIZE
	.align		4
.L_214:
        /*0120*/ 	.byte	0x03, 0x19
        /*0122*/ 	.short	0x0062


	//----- nvinfo : EIATTR_PARAM_CBANK
	.align		4
        /*0124*/ 	.byte	0x04, 0x0a
        /*0126*/ 	.short	(.L_216 - .L_215)
	.align		4
.L_215:
        /*0128*/ 	.word	index@(.nv.constant0._ZN3cub18CUB_300001_SM_10006detail6reduce18DeviceReduceKernelINS2_10policy_hubIiyN4cuda3std3__44plusIiEEE10Policy1000EN6thrust24THRUST_300001_SM_1000_NS10device_ptrIiEEyS9_i11abs_functorEEvT0_PT3_T1_NS0_13GridEvenShareISK_EET2_T4_)
        /*012c*/ 	.short	0x0380
        /*012e*/ 	.short	0x0062


	//----- nvinfo : EIATTR_SW_WAR
	.align		4
.L_216:
        /*0130*/ 	.byte	0x04, 0x36
        /*0132*/ 	.short	(.L_218 - .L_217)
.L_217:
        /*0134*/ 	.word	0x00000008
.L_218:


//--------------------- .nv.info._ZN3cub18CUB_300001_SM_10006detail6reduce28DeviceReduceSingleTileKernelINS2_10policy_hubIiyN4cuda3std3__44plusIiEEE10Policy1000EN6thrust24THRUST_300001_SM_1000_NS10device_ptrIiEEPiyS9_ii11abs_functorEEvT0_T1_T2_T3_T4_T6_ --------------------------
	.section	.nv.info._ZN3cub18CUB_300001_SM_10006detail6reduce28DeviceReduceSingleTileKernelINS2_10policy_hubIiyN4cuda3std3__44plusIiEEE10Policy1000EN6thrust24THRUST_300001_SM_1000_NS10device_ptrIiEEPiyS9_ii11abs_functorEEvT0_T1_T2_T3_T4_T6_,"",@"SHT_CUDA_INFO"
	.sectionflags	@""
	.align	4


	//----- nvinfo : EIATTR_CUDA_API_VERSION
	.align		4
        /*0000*/ 	.byte	0x04, 0x37
        /*0002*/ 	.short	(.L_220 - .L_219)
.L_219:
        /*0004*/ 	.word	0x00000082


	//----- nvinfo : EIATTR_KPARAM_INFO
	.align		4
.L_220:
        /*0008*/ 	.byte	0x04, 0x17
        /*000a*/ 	.short	(.L_222 - .L_221)
.L_221:
        /*000c*/ 	.word	0x00000000
        /*0010*/ 	.short	0x0005
        /*0012*/ 	.short	0x0020
        /*0014*/ 	.byte	0x00, 0xf0, 0x05, 0x00


	//----- nvinfo : EIATTR_KPARAM_INFO
	.align		4
.L_222:
        /*0018*/ 	.byte	0x04, 0x17
        /*001a*/ 	.short	(.L_224 - .L_223)
.L_223:
        /*001c*/ 	.word	0x00000000
        /*0020*/ 	.short	0x0004
        /*0022*/ 	.short	0x001c
        /*0024*/ 	.byte	0x00, 0xf0, 0x11, 0x00


	//----- nvinfo : EIATTR_KPARAM_INFO
	.align		4
.L_224:
        /*0028*/ 	.byte	0x04, 0x17
        /*002a*/ 	.short	(.L_226 - .L_225)
.L_225:
        /*002c*/ 	.word	0x00000000
        /*0030*/ 	.short	0x0003
        /*0032*/ 	.short	0x0018
        /*0034*/ 	.byte	0x00, 0xf0, 0x05, 0x00


	//----- nvinfo : EIATTR_KPARAM_INFO
	.align		4
.L_226:
        /*0038*/ 	.byte	0x04, 0x17
        /*003a*/ 	.short	(.L_228 - .L_227)
.L_227:
        /*003c*/ 	.word	0x00000000
        /*0040*/ 	.short	0x0002
        /*0042*/ 	.short	0x0010
        /*0044*/ 	.byte	0x00, 0xf0, 0x21, 0x00


	//----- nvinfo : EIATTR_KPARAM_INFO
	.align		4
.L_228:
        /*0048*/ 	.byte	0x04, 0x17
        /*004a*/ 	.short	(.L_230 - .L_229)
.L_229:
        /*004c*/ 	.word	0x00000000
        /*0050*/ 	.short	0x0001
        /*0052*/ 	.short	0x0008
        /*0054*/ 	.byte	0x00, 0xf5, 0x21, 0x00


	//----- nvinfo : EIATTR_KPARAM_INFO
	.align		4
.L_230:
        /*0058*/ 	.byte	0x04, 0x17
        /*005a*/ 	.short	(.L_232 - .L_231)
.L_231:
        /*005c*/ 	.word	0x00000000
        /*0060*/ 	.short	0x0000
        /*0062*/ 	.short	0x0000
        /*0064*/ 	.byte	0x00, 0xf0, 0x21, 0x00


	//----- nvinfo : EIATTR_SPARSE_MMA_MASK
	.align		4
.L_232:
        /*0068*/ 	.byte	0x03, 0x50
        /*006a*/ 	.short	0x0000


	//----- nvinfo : EIATTR_MAXREG_COUNT
	.align		4
        /*006c*/ 	.byte	0x03, 0x1b
        /*006e*/ 	.short	0x00ff


	//----- nvinfo : EIATTR_NUM_BARRIERS
	.align		4
        /*0070*/ 	.byte	0x02, 0x4c
        /*0072*/ 	.byte	0x01
	.zero		1


	//----- nvinfo : EIATTR_MERCURY_ISA_VERSION
	.align		4
        /*0074*/ 	.byte	0x03, 0x5f
        /*0076*/ 	.short	0x0101


	//----- nvinfo : EIATTR_COOP_GROUP_MASK_REGIDS
	.align		4
        /*0078*/ 	.byte	0x04, 0x29
        /*007a*/ 	.short	(.L_234 - .L_233)


	//   ....[0]....
.L_233:
        /*007c*/ 	.word	0xffffffff


	//   ....[1]....
        /*0080*/ 	.word	0xffffffff


	//   ....[2]....
        /*0084*/ 	.word	0xffffffff


	//   ....[3]....
        /*0088*/ 	.word	0xffffffff


	//   ....[4]....
        /*008c*/ 	.word	0xffffffff


	//   ....[5]....
        /*0090*/ 	.word	0xffffffff


	//   ....[6]....
        /*0094*/ 	.word	0xffffffff


	//   ....[7]....
        /*0098*/ 	.word	0xffffffff


	//   ....[8]....
        /*009c*/ 	.word	0xffffffff


	//   ....[9]....
        /*00a0*/ 	.word	0xffffffff


	//   ....[10]....
        /*00a4*/ 	.word	0xffffffff


	//   ....[11]....
        /*00a8*/ 	.word	0xffffffff


	//   ....[12]....
        /*00ac*/ 	.word	0xffffffff


	//   ....[13]....
        /*00b0*/ 	.word	0xffffffff


	//   ....[14]....
        /*00b4*/ 	.word	0xffffffff


	//----- nvinfo : EIATTR_COOP_GROUP_INSTR_OFFSETS
	.align		4
.L_234:
        /*00b8*/ 	.byte	0x04, 0x28
        /*00ba*/ 	.short	(.L_236 - .L_235)


	//   ....[0]....
.L_235:
        /*00bc*/ 	.word	0x00000ae0


	//   ....[1]....
        /*00c0*/ 	.word	0x00000b40


	//   ....[2]....
        /*00c4*/ 	.word	0x00000ba0


	//   ....[3]....
        /*00c8*/ 	.word	0x00000c00


	//   ....[4]....
        /*00cc*/ 	.word	0x00000c60


	//   ....[5]....
        /*00d0*/ 	.word	0x00000df0


	//   ....[6]....
        /*00d4*/ 	.word	0x00000e90


	//   ....[7]....
        /*00d8*/ 	.word	0x00000f10


	//   ....[8]....
        /*00dc*/ 	.word	0x00000f70


	//   ....[9]....
        /*00e0*/ 	.word	0x00000fb0


	//   ....[10]....
        /*00e4*/ 	.word	0x00002340


	//   ....[11]....
        /*00e8*/ 	.word	0x000023a0


	//   ....[12]....
        /*00ec*/ 	.word	0x00002400


	//   ....[13]....
        /*00f0*/ 	.word	0x00002460


	//   ....[14]....
        /*00f4*/ 	.word	0x000024c0


	//----- nvinfo : EIATTR_VRC_CTA_INIT_COUNT
	.align		4
.L_236:
        /*00f8*/ 	.byte	0x02, 0x4a
	.zero		1
	.zero		1


	//----- nvinfo : EIATTR_EXIT_INSTR_OFFSETS
	.align		4
        /*00fc*/ 	.byte	0x04, 0x1c
        /*00fe*/ 	.short	(.L_238 - .L_237)


	//   ....[0]....
.L_237:
        /*0100*/ 	.word	0x000000a0


	//   ....[1]....
        /*0104*/ 	.word	0x000000e0


	//   ....[2]....
        /*0108*/ 	.word	0x000025d0


	//   ....[3]....
        /*010c*/ 	.word	0x00002620


	//----- nvinfo : EIATTR_MAX_THREADS
	.align		4
.L_238:
        /*0110*/ 	.byte	0x04, 0x05
        /*0112*/ 	.short	(.L_240 - .L_239)
.L_239:
        /*0114*/ 	.word	0x00000100
        /*0118*/ 	.word	0x00000001
        /*011c*/ 	.word	0x00000001


	//----- nvinfo : EIATTR_CRS_STACK_SIZE
	.align		4
.L_240:
        /*0120*/ 	.byte	0x04, 0x1e
        /*0122*/ 	.short	(.L_242 - .L_241)
.L_241:
        /*0124*/ 	.word	0x00000000


	//----- nvinfo : EIATTR_CBANK_PARAM_SIZE
	.align		4
.L_242:
        /*0128*/ 	.byte	0x03, 0x19
        /*012a*/ 	.short	0x0021


	//----- nvinfo : EIATTR_PARAM_CBANK
	.align		4
        /*012c*/ 	.byte	0x04, 0x0a
        /*012e*/ 	.short	(.L_244 - .L_243)
	.align		4
.L_243:
        /*0130*/ 	.word	index@(.nv.constant0._ZN3cub18CUB_300001_SM_10006detail6reduce28DeviceReduceSingleTileKernelINS2_10policy_hubIiyN4cuda3std3__44plusIiEEE10Policy1000EN6thrust24THRUST_300001_SM_1000_NS10device_ptrIiEEPiyS9_ii11abs_functorEEvT0_T1_T2_T3_T4_T6_)
        /*0134*/ 	.short	0x0380
        /*0136*/ 	.short	0x0021


	//----- nvinfo : EIATTR_SW_WAR
	.align		4
.L_244:
        /*0138*/ 	.byte	0x04, 0x36
        /*013a*/ 	.short	(.L_246 - .L_245)
.L_245:
        /*013c*/ 	.word	0x00000008
.L_246:


//--------------------- .nv.info._ZN3cub18CUB_300001_SM_10006detail6reduce28DeviceReduceSingleTileKernelINS2_10policy_hubIijN4cuda3std3__44plusIiEEE10Policy1000EPiSC_iS9_iiNS7_10__identityEEEvT0_T1_T2_T3_T4_T6_ --------------------------
	.section	.nv.info._ZN3cub18CUB_300001_SM_10006detail6reduce28DeviceReduceSingleTileKernelINS2_10policy_hubIijN4cuda3std3__44plusIiEEE10Policy1000EPiSC_iS9_iiNS7_10__identityEEEvT0_T1_T2_T3_T4_T6_,"",@"SHT_CUDA_INFO"
	.sectionflags	@""
	.align	4


	//----- nvinfo : EIATTR_CUDA_API_VERSION
	.align		4
        /*0000*/ 	.byte	0x04, 0x37
        /*0002*/ 	.short	(.L_248 - .L_247)
.L_247:
        /*0004*/ 	.word	0x00000082


	//----- nvinfo : EIATTR_KPARAM_INFO
	.align		4
.L_248:
        /*0008*/ 	.byte	0x04, 0x17
        /*000a*/ 	.short	(.L_250 - .L_249)
.L_249:
        /*000c*/ 	.word	0x00000000
        /*0010*/ 	.short	0x0005
        /*0012*/ 	.short	0x001c
        /*0014*/ 	.byte	0x00, 0xf0, 0x05, 0x00


	//----- nvinfo : EIATTR_KPARAM_INFO
	.align		4
.L_250:
        /*0018*/ 	.byte	0x04, 0x17
        /*001a*/ 	.short	(.L_252 - .L_251)
.L_251:
        /*001c*/ 	.word	0x00000000
        /*0020*/ 	.short	0x0004
        /*0022*/ 	.short	0x0018
        /*0024*/ 	.byte	0x00, 0xf0, 0x11, 0x00


	//----- nvinfo : EIATTR_KPARAM_INFO
	.align		4
.L_252:
        /*0028*/ 	.byte	0x04, 0x17
        /*002a*/ 	.short	(.L_254 - .L_253)
.L_253:
        /*002c*/ 	.word	0x00000000
        /*0030*/ 	.short	0x0003
        /*0032*/ 	.short	0x0014
        /*0034*/ 	.byte	0x00, 0xf0, 0x05, 0x00


	//----- nvinfo : EIATTR_KPARAM_INFO
	.align		4
.L_254:
        /*0038*/ 	.byte	0x04, 0x17
        /*003a*/ 	.short	(.L_256 - .L_255)
.L_255:
        /*003c*/ 	.word	0x00000000
        /*0040*/ 	.short	0x0002
        /*0042*/ 	.short	0x0010
        /*0044*/ 	.byte	0x00, 0xf0, 0x11, 0x00


	//----- nvinfo : EIATTR_KPARAM_INFO
	.align		4
.L_256:
        /*0048*/ 	.byte	0x04, 0x17
        /*004a*/ 	.short	(.L_258 - .L_257)
.L_257:
        /*004c*/ 	.word	0x00000000
        /*0050*/ 	.short	0x0001
        /*0052*/ 	.short	0x0008
        /*0054*/ 	.byte	0x00, 0xf5, 0x21, 0x00


	//----- nvinfo : EIATTR_KPARAM_INFO
	.align		4
.L_258:
        /*0058*/ 	.byte	0x04, 0x17
        /*005a*/ 	.short	(.L_260 - .L_259)
.L_259:
        /*005c*/ 	.word	0x00000000
        /*0060*/ 	.short	0x0000
        /*0062*/ 	.short	0x0000
        /*0064*/ 	.byte	0x00, 0xf5, 0x21, 0x00


	//----- nvinfo : EIATTR_SPARSE_MMA_MASK
	.align		4
.L_260:
        /*0068*/ 	.byte	0x03, 0x50
        /*006a*/ 	.short	0x0000


	//----- nvinfo : EIATTR_MAXREG_COUNT
	.align		4
        /*006c*/ 	.byte	0x03, 0x1b
        /*006e*/ 	.short	0x00ff


	//----- nvinfo : EIATTR_NUM_BARRIERS
	.align		4
        /*0070*/ 	.byte	0x02, 0x4c
        /*0072*/ 	.byte	0x01
	.zero		1


	//----- nvinfo : EIATTR_MERCURY_ISA_VERSION
	.align		4
        /*0074*/ 	.byte	0x03, 0x5f
        /*0076*/ 	.short	0x0101


	//----- nvinfo : EIATTR_COOP_GROUP_MASK_REGIDS
	.align		4
        /*0078*/ 	.byte	0x04, 0x29
        /*007a*/ 	.short	(.L_262 - .L_261)


	//   ....[0]....
.L_261:
        /*007c*/ 	.word	0xffffffff


	//   ....[1]....
        /*0080*/ 	.word	0xffffffff


	//   ....[2]....
        /*0084*/ 	.word	0xffffffff


	//   ....[3]....
        /*0088*/ 	.word	0xffffffff


	//   ....[4]....
        /*008c*/ 	.word	0xffffffff


	//   ....[5]....
        /*0090*/ 	.word	0xffffffff


	//   ....[6]....
        /*0094*/ 	.word	0xffffffff


	//   ....[7]....
        /*0098*/ 	.word	0xffffffff


	//   ....[8]....
        /*009c*/ 	.word	0xffffffff


	//   ....[9]....
        /*00a0*/ 	.word	0xffffffff


	//   ....[10]....
        /*00a4*/ 	.word	0xffffffff


	//   ....[11]....
        /*00a8*/ 	.word	0xffffffff


	//   ....[12]....
        /*00ac*/ 	.word	0xffffffff


	//   ....[13]....
        /*00b0*/ 	.word	0xffffffff


	//   ....[14]....
        /*00b4*/ 	.word	0xffffffff


	//   ....[15]....
        /*00b8*/ 	.word	0xffffffff


	//   ....[16]....
        /*00bc*/ 	.word	0xffffffff


	//   ....[17]....
        /*00c0*/ 	.word	0xffffffff


	//   ....[18]....
        /*00c4*/ 	.word	0xffffffff


	//   ....[19]....
        /*00c8*/ 	.word	0xffffffff


	//   ....[20]....
        /*00cc*/ 	.word	0xffffffff


	//   ....[21]....
        /*00d0*/ 	.word	0xffffffff


	//   ....[22]....
        /*00d4*/ 	.word	0xffffffff


	//   ....[23]....
        /*00d8*/ 	.word	0xffffffff


	//   ....[24]....
        /*00dc*/ 	.word	0xffffffff


	//   ....[25]....
        /*00e0*/ 	.word	0xffffffff


	//   ....[26]....
        /*00e4*/ 	.word	0xffffffff


	//   ....[27]....
        /*00e8*/ 	.word	0xffffffff


	//   ....[28]....
        /*00ec*/ 	.word	0xffffffff


	//   ....[29]....
        /*00f0*/ 	.word	0xffffffff


	//----- nvinfo : EIATTR_COOP_GROUP_INSTR_OFFSETS
	.align		4
.L_262:
        /*00f4*/ 	.byte	0x04, 0x28
        /*00f6*/ 	.short	(.L_264 - .L_263)


	//   ....[0]....
.L_263:
        /*00f8*/ 	.word	0x00000890


	//   ....[1]....
        /*00fc*/ 	.word	0x000008f0


	//   ....[2]....
        /*0100*/ 	.word	0x00000940


	//   ....[3]....
        /*0104*/ 	.word	0x000009b0


	//   ....[4]....
        /*0108*/ 	.word	0x00000a10


	//   ....[5]....
        /*010c*/ 	.word	0x00000ba0


	//   ....[6]....
        /*0110*/ 	.word	0x00000c40


	//   ....[7]....
        /*0114*/ 	.word	0x00000cc0


	//   ....[8]....
        /*0118*/ 	.word	0x00000d20


	//   ....[9]....
        /*011c*/ 	.word	0x00000d60


	//   ....[10]....
        /*0120*/ 	.word	0x000019d0


	//   ....[11]....
        /*0124*/ 	.word	0x00001a30


	//   ....[12]....
        /*0128*/ 	.word	0x00001a90


	//   ....[13]....
        /*012c*/ 	.word	0x00001af0


	//   ....[14]....
        /*0130*/ 	.word	0x00001b50


	//   ....[15]....
        /*0134*/ 	.word	0x000023f0


	//   ....[16]....
        /*0138*/ 	.word	0x00002450


	//   ....[17]....
        /*013c*/ 	.word	0x000024a0


	//   ....[18]....
        /*0140*/ 	.word	0x00002510


	//   ....[19]....
        /*0144*/ 	.word	0x00002570


	//   ....[20]....
        /*0148*/ 	.word	0x00002700


	//   ....[21]....
        /*014c*/ 	.word	0x00002790


	//   ....[22]....
        /*0150*/ 	.word	0x000027e0


	//   ....[23]....
        /*0154*/ 	.word	0x00002850


	//   ....[24]....
        /*0158*/ 	.word	0x000028c0


	//   ....[25]....
        /*015c*/ 	.word	0x000036a0


	//   ....[26]....
        /*0160*/ 	.word	0x00003700


	//   ....[27]....
        /*0164*/ 	.word	0x00003760


	//   ....[28]....
        /*0168*/ 	.word	0x000037c0


	//   ....[29]....
        /*016c*/ 	.word	0x00003820


	//----- nvinfo : EIATTR_VRC_CTA_INIT_COUNT
	.align		4
.L_264:
        /*0170*/ 	.byte	0x02, 0x4a
	.zero		1
	.zero		1


	//----- nvinfo : EIATTR_EXIT_INSTR_OFFSETS
	.align		4
        /*0174*/ 	.byte	0x04, 0x1c
        /*0176*/ 	.short	(.L_266 - .L_265)


	//   ....[0]....
.L_265:
        /*0178*/ 	.word	0x00000080


	//   ....[1]....
        /*017c*/ 	.word	0x000000c0


	//   ....[2]....
        /*0180*/ 	.word	0x00003940


	//   ....[3]....
        /*0184*/ 	.word	0x00003990


	//----- nvinfo : EIATTR_MAX_THREADS
	.align		4
.L_266:
        /*0188*/ 	.byte	0x04, 0x05
        /*018a*/ 	.short	(.L_268 - .L_267)
.L_267:
        /*018c*/ 	.word	0x00000100
        /*0190*/ 	.word	0x00000001
        /*0194*/ 	.word	0x00000001


	//----- nvinfo : EIATTR_CRS_STACK_SIZE
	.align		4
.L_268:
        /*0198*/ 	.byte	0x04, 0x1e
        /*019a*/ 	.short	(.L_270 - .L_269)
.L_269:
        /*019c*/ 	.word	0x00000000


	//----- nvinfo : EIATTR_CBANK_PARAM_SIZE
	.align		4
.L_270:
        /*01a0*/ 	.byte	0x03, 0x19
        /*01a2*/ 	.short	0x001d


	//----- nvinfo : EIATTR_PARAM_CBANK
	.align		4
        /*01a4*/ 	.byte	0x04, 0x0a
        /*01a6*/ 	.short	(.L_272 - .L_271)
	.align		4
.L_271:
        /*01a8*/ 	.word	index@(.nv.constant0._ZN3cub18CUB_300001_SM_10006detail6reduce28DeviceReduceSingleTileKernelINS2_10policy_hubIijN4cuda3std3__44plusIiEEE10Policy1000EPiSC_iS9_iiNS7_10__identityEEEvT0_T1_T2_T3_T4_T6_)
        /*01ac*/ 	.short	0x0380
        /*01ae*/ 	.short	0x001d


	//----- nvinfo : EIATTR_SW_WAR
	.align		4
.L_272:
        /*01b0*/ 	.byte	0x04, 0x36
        /*01b2*/ 	.short	(.L_274 - .L_273)
.L_273:
        /*01b4*/ 	.word	0x00000008
.L_274:


//--------------------- .nv.info._ZN3cub18CUB_300001_SM_10006detail6reduce18DeviceReduceKernelINS2_10policy_hubIijN4cuda3std3__44plusIiEEE10Policy1000EN6thrust24THRUST_300001_SM_1000_NS10device_ptrIiEEjS9_i11abs_functorEEvT0_PT3_T1_NS0_13GridEvenShareISK_EET2_T4_ --------------------------
	.section	.nv.info._ZN3cub18CUB_300001_SM_10006detail6reduce18DeviceReduceKernelINS2_10policy_hubIijN4cuda3std3__44plusIiEEE10Policy1000EN6thrust24THRUST_300001_SM_1000_NS10device_ptrIiEEjS9_i11abs_functorEEvT0_PT3_T1_NS0_13GridEvenShareISK_EET2_T4_,"",@"SHT_CUDA_INFO"
	.sectionflags	@""
	.align	4


	//----- nvinfo : EIATTR_CUDA_API_VERSION
	.align		4
        /*0000*/ 	.byte	0x04, 0x37
        /*0002*/ 	.short	(.L_276 - .L_275)
.L_275:
        /*0004*/ 	.word	0x00000082


	//----- nvinfo : EIATTR_KPARAM_INFO
	.align		4
.L_276:
        /*0008*/ 	.byte	0x04, 0x17
        /*000a*/ 	.short	(.L_278 - .L_277)
.L_277:
        /*000c*/ 	.word	0x00000000
        /*0010*/ 	.short	0x0005
        /*0012*/ 	.short	0x003d
        /*0014*/ 	.byte	0x00, 0xf0, 0x05, 0x00


	//----- nvinfo : EIATTR_KPARAM_INFO
	.align		4
.L_278:
        /*0018*/ 	.byte	0x04, 0x17
        /*001a*/ 	.short	(.L_280 - .L_279)
.L_279:
        /*001c*/ 	.word	0x00000000
        /*0020*/ 	.short	0x0004
        /*0022*/ 	.short	0x003c
        /*0024*/ 	.byte	0x00, 0xf0, 0x05, 0x00


	//----- nvinfo : EIATTR_KPARAM_INFO
	.align		4
.L_280:
        /*0028*/ 	.byte	0x04, 0x17
        /*002a*/ 	.short	(.L_282 - .L_281)
.L_281:
        /*002c*/ 	.word	0x00000000
        /*0030*/ 	.short	0x0003
        /*0032*/ 	.short	0x0014
        /*0034*/ 	.byte	0x00, 0xf0, 0xa1, 0x00


	//----- nvinfo : EIATTR_KPARAM_INFO
	.align		4
.L_282:
        /*0038*/ 	.byte	0x04, 0x17
        /*003a*/ 	.short	(.L_284 - .L_283)
.L_283:
        /*003c*/ 	.word	0x00000000
        /*0040*/ 	.short	0x0002
        /*0042*/ 	.short	0x0010
        /*0044*/ 	.byte	0x00, 0xf0, 0x11, 0x00


	//----- nvinfo : EIATTR_KPARAM_INFO
	.align		4
.L_284:
        /*0048*/ 	.byte	0x04, 0x17
        /*004a*/ 	.short	(.L_286 - .L_285)
.L_285:
        /*004c*/ 	.word	0x00000000
        /*0050*/ 	.short	0x0001
        /*0052*/ 	.short	0x0008
        /*0054*/ 	.byte	0x00, 0xf5, 0x21, 0x00


	//----- nvinfo : EIATTR_KPARAM_INFO
	.align		4
.L_286:
        /*0058*/ 	.byte	0x04, 0x17
        /*005a*/ 	.short	(.L_288 - .L_287)
.L_287:
        /*005c*/ 	.word	0x00000000
        /*0060*/ 	.short	0x0000
        /*0062*/ 	.short	0x0000
        /*0064*/ 	.byte	0x00, 0xf0, 0x21, 0x00


	//----- nvinfo : EIATTR_SPARSE_MMA_MASK
	.align		4
.L_288:
        /*0068*/ 	.byte	0x03, 0x50
        /*006a*/ 	.short	0x0000


	//----- nvinfo : EIATTR_MAXREG_COUNT
	.align		4
        /*006c*/ 	.byte	0x03, 0x1b
        /*006e*/ 	.short	0x00ff


	//----- nvinfo : EIATTR_NUM_BARRIERS
	.align		4
        /*0070*/ 	.byte	0x02, 0x4c
        /*0072*/ 	.byte	0x01
	.zero		1


	//----- nvinfo : EIATTR_MERCURY_ISA_VERSION
	.align		4
        /*0074*/ 	.byte	0x03, 0x5f
        /*0076*/ 	.short	0x0101


	//----- nvinfo : EIATTR_COOP_GROUP_MASK_REGIDS
	.align		4
        /*0078*/ 	.byte	0x04, 0x29
        /*007a*/ 	.short	(.L_290 - .L_289)


	//   ....[0]....
.L_289:
        /*007c*/ 	.word	0xffffffff


	//   ....[1]....
        /*0080*/ 	.word	0xffffffff


	//   ....[2]....
        /*0084*/ 	.word	0xffffffff


	//   ....[3]....
        /*0088*/ 	.word	0xffffffff


	//   ....[4]....
        /*008c*/ 	.word	0xffffffff


	//   ....[5]....
        /*0090*/ 	.word	0xffffffff


	//   ....[6]....
        /*0094*/ 	.word	0xffffffff


	//   ....[7]....
        /*0098*/ 	.word	0xffffffff


	//   ....[8]....
        /*009c*/ 	.word	0xffffffff


	//   ....[9]....
        /*00a0*/ 	.word	0xffffffff


	//   ....[10]....
        /*00a4*/ 	.word	0xffffffff


	//   ....[11]....
        /*00a8*/ 	.word	0xffffffff


	//   ....[12]....
        /*00ac*/ 	.word	0xffffffff


	//   ....[13]....
        /*00b0*/ 	.word	0xffffffff


	//   ....[14]....
        /*00b4*/ 	.word	0xffffffff


	//----- nvinfo : EIATTR_COOP_GROUP_INSTR_OFFSETS
	.align		4
.L_290:
        /*00b8*/ 	.byte	0x04, 0x28
        /*00ba*/ 	.short	(.L_292 - .L_291)


	//   ....[0]....
.L_291:
        /*00bc*/ 	.word	0x00000df0


	//   ....[1]....
        /*00c0*/ 	.word	0x00000e50


	//   ....[2]....
        /*00c4*/ 	.word	0x00000ea0


	//   ....[3]....
        /*00c8*/ 	.word	0x00000ef0


	//   ....[4]....
        /*00cc*/ 	.word	0x00000f60


	//   ....[5]....
        /*00d0*/ 	.word	0x00001100


	//   ....[6]....
        /*00d4*/ 	.word	0x000011b0


	//   ....[7]....
        /*00d8*/ 	.word	0x00001230


	//   ....[8]....
        /*00dc*/ 	.word	0x00001280


	//   ....[9]....
        /*00e0*/ 	.word	0x000012c0


	//   ....[10]....
        /*00e4*/ 	.word	0x000029b0


	//   ....[11]....
        /*00e8*/ 	.word	0x00002a20


	//   ....[12]....
        /*00ec*/ 	.word	0x00002aa0


	//   ....[13]....
        /*00f0*/ 	.word	0x00002b00


	//   ....[14]....
        /*00f4*/ 	.word	0x00002b40


	//----- nvinfo : EIATTR_VRC_CTA_INIT_COUNT
	.align		4
.L_292:
        /*00f8*/ 	.byte	0x02, 0x4a
	.zero		1
	.zero		1


	//----- nvinfo : EIATTR_EXIT_INSTR_OFFSETS
	.align		4
        /*00fc*/ 	.byte	0x04, 0x1c
        /*00fe*/ 	.short	(.L_294 - .L_293)


	//   ....[0]....
.L_293:
        /*0100*/ 	.word	0x00002c60


	//   ....[1]....
        /*0104*/ 	.word	0x00002ca0


	//----- nvinfo : EIATTR_MAX_THREADS
	.align		4
.L_294:
        /*0108*/ 	.byte	0x04, 0x05
        /*010a*/ 	.short	(.L_296 - .L_295)
.L_295:
        /*010c*/ 	.word	0x00000100
        /*0110*/ 	.word	0x00000001
        /*0114*/ 	.word	0x00000001


	//----- nvinfo : EIATTR_CRS_STACK_SIZE
	.align		4
.L_296:
        /*0118*/ 	.byte	0x04, 0x1e
        /*011a*/ 	.short	(.L_298 - .L_297)
.L_297:
        /*011c*/ 	.word	0x00000000


	//----- nvinfo : EIATTR_CBANK_PARAM_SIZE
	.align		4
.L_298:
        /*0120*/ 	.byte	0x03, 0x19
        /*0122*/ 	.short	0x003e


	//----- nvinfo : EIATTR_PARAM_CBANK
	.align		4
        /*0124*/ 	.byte	0x04, 0x0a
        /*0126*/ 	.short	(.L_300 - .L_299)
	.align		4
.L_299:
        /*0128*/ 	.word	index@(.nv.constant0._ZN3cub18CUB_300001_SM_10006detail6reduce18DeviceReduceKernelINS2_10policy_hubIijN4cuda3std3__44plusIiEEE10Policy1000EN6thrust24THRUST_300001_SM_1000_NS10device_ptrIiEEjS9_i11abs_functorEEvT0_PT3_T1_NS0_13GridEvenShareISK_EET2_T4_)
        /*012c*/ 	.short	0x0380
        /*012e*/ 	.short	0x003e


	//----- nvinfo : EIATTR_SW_WAR
	.align		4
.L_300:
        /*0130*/ 	.byte	0x04, 0x36
        /*0132*/ 	.short	(.L_302 - .L_301)
.L_301:
        /*0134*/ 	.word	0x00000008
.L_302:


//--------------------- .nv.info._ZN3cub18CUB_300001_SM_10006detail6reduce28DeviceReduceSingleTileKernelINS2_10policy_hubIijN4cuda3std3__44plusIiEEE10Policy1000EN6thrust24THRUST_300001_SM_1000_NS10device_ptrIiEEPijS9_ii11abs_functorEEvT0_T1_T2_T3_T4_T6_ --------------------------
	.section	.nv.info._ZN3cub18CUB_300001_SM_10006detail6reduce28DeviceReduceSingleTileKernelINS2_10policy_hubIijN4cuda3std3__44plusIiEEE10Policy1000EN6thrust24THRUST_300001_SM_1000_NS10device_ptrIiEEPijS9_ii11abs_functorEEvT0_T1_T2_T3_T4_T6_,"",@"SHT_CUDA_INFO"
	.sectionflags	@""
	.align	4


	//----- nvinfo : EIATTR_CUDA_API_VERSION
	.align		4
        /*0000*/ 	.byte	0x04, 0x37
        /*0002*/ 	.short	(.L_304 - .L_303)
.L_303:
        /*0004*/ 	.word	0x00000082


	//----- nvinfo : EIATTR_KPARAM_INFO
	.align		4
.L_304:
        /*0008*/ 	.byte	0x04, 0x17
        /*000a*/ 	.short	(.L_306 - .L_305)
.L_305:
        /*000c*/ 	.word	0x00000000
        /*0010*/ 	.short	0x0005
        /*0012*/ 	.short	0x001c
        /*0014*/ 	.byte	0x00, 0xf0, 0x05, 0x00


	//----- nvinfo : EIATTR_KPARAM_INFO
	.align		4
.L_306:
        /*0018*/ 	.byte	0x04, 0x17
        /*001a*/ 	.short	(.L_308 - .L_307)
.L_307:
        /*001c*/ 	.word	0x00000000
        /*0020*/ 	.short	0x0004
        /*0022*/ 	.short	0x0018
        /*0024*/ 	.byte	0x00, 0xf0, 0x11, 0x00


	//----- nvinfo : EIATTR_KPARAM_INFO
	.align		4
.L_308:
        /*0028*/ 	.byte	0x04, 0x17
        /*002a*/ 	.short	(.L_310 - .L_309)
.L_309:
        /*002c*/ 	.word	0x00000000
        /*0030*/ 	.short	0x0003
        /*0032*/ 	.short	0x0014
        /*0034*/ 	.byte	0x00, 0xf0, 0x05, 0x00


	//----- nvinfo : EIATTR_KPARAM_INFO
	.align		4
.L_310:
        /*0038*/ 	.byte	0x04, 0x17
        /*003a*/ 	.short	(.L_312 - .L_311)
.L_311:
        /*003c*/ 	.word	0x00000000
        /*0040*/ 	.short	0x0002
        /*0042*/ 	.short	0x0010
        /*0044*/ 	.byte	0x00, 0xf0, 0x11, 0x00


	//----- nvinfo : EIATTR_KPARAM_INFO
	.align		4
.L_312:
        /*0048*/ 	.byte	0x04, 0x17
        /*004a*/ 	.short	(.L_314 - .L_313)
.L_313:
        /*004c*/ 	.word	0x00000000
        /*0050*/ 	.short	0x0001
        /*0052*/ 	.short	0x0008
        /*0054*/ 	.byte	0x00, 0xf5, 0x21, 0x00


	//----- nvinfo : EIATTR_KPARAM_INFO
	.align		4
.L_314:
        /*0058*/ 	.byte	0x04, 0x17
        /*005a*/ 	.short	(.L_316 - .L_315)
.L_315:
        /*005c*/ 	.word	0x00000000
        /*0060*/ 	.short	0x0000
        /*0062*/ 	.short	0x0000
        /*0064*/ 	.byte	0x00, 0xf0, 0x21, 0x00


	//----- nvinfo : EIATTR_SPARSE_MMA_MASK
	.align		4
.L_316:
        /*0068*/ 	.byte	0x03, 0x50
        /*006a*/ 	.short	0x0000


	//----- nvinfo : EIATTR_MAXREG_COUNT
	.align		4
        /*006c*/ 	.byte	0x03, 0x1b
        /*006e*/ 	.short	0x00ff


	//----- nvinfo : EIATTR_NUM_BARRIERS
	.align		4
        /*0070*/ 	.byte	0x02, 0x4c
        /*0072*/ 	.byte	0x01
	.zero		1


	//----- nvinfo : EIATTR_MERCURY_ISA_VERSION
	.align		4
        /*0074*/ 	.byte	0x03, 0x5f
        /*0076*/ 	.short	0x0101


	//----- nvinfo : EIATTR_COOP_GROUP_MASK_REGIDS
	.align		4
        /*0078*/ 	.byte	0x04, 0x29
        /*007a*/ 	.short	(.L_318 - .L_317)


	//   ....[0]....
.L_317:
        /*007c*/ 	.word	0xffffffff


	//   ....[1]....
        /*0080*/ 	.word	0xffffffff


	//   ....[2]....
        /*0084*/ 	.word	0xffffffff


	//   ....[3]....
        /*0088*/ 	.word	0xffffffff


	//   ....[4]....
        /*008c*/ 	.word	0xffffffff


	//   ....[5]....
        /*0090*/ 	.word	0xffffffff


	//   ....[6]....
        /*0094*/ 	.word	0xffffffff


	//   ....[7]....
        /*0098*/ 	.word	0xffffffff


	//   ....[8]....
        /*009c*/ 	.word	0xffffffff


	//   ....[9]....
        /*00a0*/ 	.word	0xffffffff


	//   ....[10]....
        /*00a4*/ 	.word	0xffffffff


	//   ....[11]....
        /*00a8*/ 	.word	0xffffffff


	//   ....[12]....
        /*00ac*/ 	.word	0xffffffff


	//   ....[13]....
        /*00b0*/ 	.word	0xffffffff


	//   ....[14]....
        /*00b4*/ 	.word	0xffffffff


	//----- nvinfo : EIATTR_COOP_GROUP_INSTR_OFFSETS
	.align		4
.L_318:
        /*00b8*/ 	.byte	0x04, 0x28
        /*00ba*/ 	.short	(.L_320 - .L_319)


	//   ....[0]....
.L_319:
        /*00bc*/ 	.word	0x00000ae0


	//   ....[1]....
        /*00c0*/ 	.word	0x00000b40


	//   ....[2]....
        /*00c4*/ 	.word	0x00000ba0


	//   ....[3]....
        /*00c8*/ 	.word	0x00000c00


	//   ....[4]....
        /*00cc*/ 	.word	0x00000c60


	//   ....[5]....
        /*00d0*/ 	.word	0x00000df0


	//   ....[6]....
        /*00d4*/ 	.word	0x00000e90


	//   ....[7]....
        /*00d8*/ 	.word	0x00000f10


	//   ....[8]....
        /*00dc*/ 	.word	0x00000f70


	//   ....[9]....
        /*00e0*/ 	.word	0x00000fb0


	//   ....[10]....
        /*00e4*/ 	.word	0x00002580


	//   ....[11]....
        /*00e8*/ 	.word	0x000025e0


	//   ....[12]....
        /*00ec*/ 	.word	0x00002640


	//   ....[13]....
        /*00f0*/ 	.word	0x000026a0


	//   ....[14]....
        /*00f4*/ 	.word	0x00002700


	//----- nvinfo : EIATTR_VRC_CTA_INIT_COUNT
	.align		4
.L_320:
        /*00f8*/ 	.byte	0x02, 0x4a
	.zero		1
	.zero		1


	//----- nvinfo : EIATTR_EXIT_INSTR_OFFSETS
	.align		4
        /*00fc*/ 	.byte	0x04, 0x1c
        /*00fe*/ 	.short	(.L_322 - .L_321)


	//   ....[0]....
.L_321:
        /*0100*/ 	.word	0x00000080


	//   ....[1]....
        /*0104*/ 	.word	0x000000c0


	//   ....[2]....
        /*0108*/ 	.word	0x00002820


	//   ....[3]....
        /*010c*/ 	.word	0x00002870


	//----- nvinfo : EIATTR_MAX_THREADS
	.align		4
.L_322:
        /*0110*/ 	.byte	0x04, 0x05
        /*0112*/ 	.short	(.L_324 - .L_323)
.L_323:
        /*0114*/ 	.word	0x00000100
        /*0118*/ 	.word	0x00000001
        /*011c*/ 	.word	0x00000001


	//----- nvinfo : EIATTR_CRS_STACK_SIZE
	.align		4
.L_324:
        /*0120*/ 	.byte	0x04, 0x1e
        /*0122*/ 	.short	(.L_326 - .L_325)
.L_325:
        /*0124*/ 	.word	0x00000000


	//----- nvinfo : EIATTR_CBANK_PARAM_SIZE
	.align		4
.L_326:
        /*0128*/ 	.byte	0x03, 0x19
        /*012a*/ 	.short	0x001d


	//----- nvinfo : EIATTR_PARAM_CBANK
	.align		4
        /*012c*/ 	.byte	0x04, 0x0a
        /*012e*/ 	.short	(.L_328 - .L_327)
	.align		4
.L_327:
        /*0130*/ 	.word	index@(.nv.constant0._ZN3cub18CUB_300001_SM_10006detail6reduce28DeviceReduceSingleTileKernelINS2_10policy_hubIijN4cuda3std3__44plusIiEEE10Policy1000EN6thrust24THRUST_300001_SM_1000_NS10device_ptrIiEEPijS9_ii11abs_functorEEvT0_T1_T2_T3_T4_T6_)
        /*0134*/ 	.short	0x0380
        /*0136*/ 	.short	0x001d


	//----- nvinfo : EIATTR_SW_WAR
	.align		4
.L_328:
        /*0138*/ 	.byte	0x04, 0x36
        /*013a*/ 	.short	(.L_330 - .L_329)
.L_329:
        /*013c*/ 	.word	0x00000008
.L_330:


//--------------------- .nv.info._ZN3cub18CUB_300001_SM_10006detail6reduce28DeviceReduceSingleTileKernelINS2_10policy_hubIxyN4cuda3std3__44plusIxEEE10Policy1000EPxSC_iS9_xxNS7_10__identityEEEvT0_T1_T2_T3_T4_T6_ --------------------------
	.section	.nv.info._ZN3cub18CUB_300001_SM_10006detail6reduce28DeviceReduceSingleTileKernelINS2_10policy_hubIxyN4cuda3std3__44plusIxEEE10Policy1000EPxSC_iS9_xxNS7_10__identityEEEvT0_T1_T2_T3_T4_T6_,"",@"SHT_CUDA_INFO"
	.sectionflags	@""
	.align	4


	//----- nvinfo : EIATTR_CUDA_API_VERSION
	.align		4
        /*0000*/ 	.byte	0x04, 0x37
        /*0002*/ 	.short	(.L_332 - .L_331)
.L_331:
        /*0004*/ 	.word	0x00000082


	//----- nvinfo : EIATTR_KPARAM_INFO
	.align		4
.L_332:
        /*0008*/ 	.byte	0x04, 0x17
        /*000a*/ 	.short	(.L_334 - .L_333)
.L_333:
        /*000c*/ 	.word	0x00000000
        /*0010*/ 	.short	0x0005
        /*0012*/ 	.short	0x0020
        /*0014*/ 	.byte	0x00, 0xf0, 0x05, 0x00


	//----- nvinfo : EIATTR_KPARAM_INFO
	.align		4
.L_334:
        /*0018*/ 	.byte	0x04, 0x17
        /*001a*/ 	.short	(.L_336 - .L_335)
.L_335:
        /*001c*/ 	.word	0x00000000
        /*0020*/ 	.short	0x0004
        /*0022*/ 	.short	0x0018
        /*0024*/ 	.byte	0x00, 0xf0, 0x21, 0x00


	//----- nvinfo : EIATTR_KPARAM_INFO
	.align		4
.L_336:
        /*0028*/ 	.byte	0x04, 0x17
        /*002a*/ 	.short	(.L_338 - .L_337)
.L_337:
        /*002c*/ 	.word	0x00000000
        /*0030*/ 	.short	0x0003
        /*0032*/ 	.short	0x0014
        /*0034*/ 	.byte	0x00, 0xf0, 0x05, 0x00


	//----- nvinfo : EIATTR_KPARAM_INFO
	.align		4
.L_338:
        /*0038*/ 	.byte	0x04, 0x17
        /*003a*/ 	.short	(.L_340 - .L_339)
.L_339:
        /*003c*/ 	.word	0x00000000
        /*0040*/ 	.short	0x0002
        /*0042*/ 	.short	0x0010
        /*0044*/ 	.byte	0x00, 0xf0, 0x11, 0x00


	//----- nvinfo : EIATTR_KPARAM_INFO
	.align		4
.L_340:
        /*0048*/ 	.byte	0x04, 0x17
        /*004a*/ 	.short	(.L_342 - .L_341)
.L_341:
        /*004c*/ 	.word	0x00000000
        /*0050*/ 	.short	0x0001
        /*0052*/ 	.short	0x0008
        /*0054*/ 	.byte	0x00, 0xf5, 0x21, 0x00


	//----- nvinfo : EIATTR_KPARAM_INFO
	.align		4
.L_342:
        /*0058*/ 	.byte	0x04, 0x17
        /*005a*/ 	.short	(.L_344 - .L_343)
.L_343:
        /*005c*/ 	.word	0x00000000
        /*0060*/ 	.short	0x0000
        /*0062*/ 	.short	0x0000
        /*0064*/ 	.byte	0x00, 0xf5, 0x21, 0x00


	//----- nvinfo : EIATTR_SPARSE_MMA_MASK
	.align		4
.L_344:
        /*0068*/ 	.byte	0x03, 0x50
        /*006a*/ 	.short	0x0000


	//----- nvinfo : EIATTR_MAXREG_COUNT
	.align		4
        /*006c*/ 	.byte	0x03, 0x1b
        /*006e*/ 	.short	0x0080


	//----- nvinfo : EIATTR_NUM_BARRIERS
	.align		4
        /*0070*/ 	.byte	0x02, 0x4c
        /*0072*/ 	.byte	0x01
	.zero		1


	//----- nvinfo : EIATTR_MERCURY_ISA_VERSION
	.align		4
        /*0074*/ 	.byte	0x03, 0x5f
        /*0076*/ 	.short	0x0101


	//----- nvinfo : EIATTR_COOP_GROUP_MASK_REGIDS
	.align		4
        /*0078*/ 	.byte	0x04, 0x29
        /*007a*/ 	.short	(.L_346 - .L_345)


	//   ....[0]....
.L_345:
        /*007c*/ 	.word	0xffffffff


	//   ....[1]....
        /*0080*/ 	.word	0xffffffff


	//   ....[2]....
        /*0084*/ 	.word	0xffffffff


	//   ....[3]....
        /*0088*/ 	.word	0xffffffff


	//   ....[4]....
        /*008c*/ 	.word	0xffffffff


	//   ....[5]....
        /*0090*/ 	.word	0xffffffff


	//   ....[6]....
        /*0094*/ 	.word	0xffffffff


	//   ....[7]....
        /*0098*/ 	.word	0xffffffff


	//   ....[8]....
        /*009c*/ 	.word	0xffffffff


	//   ....[9]....
        /*00a0*/ 	.word	0xffffffff


	//   ....[10]....
        /*00a4*/ 	.word	0xffffffff


	//   ....[11]....
        /*00a8*/ 	.word	0xffffffff


	//   ....[12]....
        /*00ac*/ 	.word	0xffffffff


	//   ....[13]....
        /*00b0*/ 	.word	0xffffffff


	//   ....[14]....
        /*00b4*/ 	.word	0xffffffff


	//   ....[15]....
        /*00b8*/ 	.word	0xffffffff


	//   ....[16]....
        /*00bc*/ 	.word	0xffffffff


	//   ....[17]....
        /*00c0*/ 	.word	0xffffffff


	//   ....[18]....
        /*00c4*/ 	.word	0xffffffff


	//   ....[19]....
        /*00c8*/ 	.word	0xffffffff


	//   ....[20]....
        /*00cc*/ 	.word	0xffffffff


	//   ....[21]....
        /*00d0*/ 	.word	0xffffffff


	//   ....[22]....
        /*00d4*/ 	.word	0xffffffff


	//   ....[23]....
        /*00d8*/ 	.word	0xffffffff


	//   ....[24]....
        /*00dc*/ 	.word	0xffffffff


	//   ....[25]....
        /*00e0*/ 	.word	0xffffffff


	//   ....[26]....
        /*00e4*/ 	.word	0xffffffff


	//   ....[27]....
        /*00e8*/ 	.word	0xffffffff


	//   ....[28]....
        /*00ec*/ 	.word	0xffffffff


	//   ....[29]....
        /*00f0*/ 	.word	0xffffffff


	//----- nvinfo : EIATTR_COOP_GROUP_INSTR_OFFSETS
	.align		4
.L_346:
        /*00f4*/ 	.byte	0x04, 0x28
        /*00f6*/ 	.short	(.L_348 - .L_347)


	//   ....[0]....
.L_347:
        /*00f8*/ 	.word	0x00000970


	//   ....[1]....
        /*00fc*/ 	.word	0x00000980


	//   ....[2]....
        /*0100*/ 	.word	0x000009e0


	//   ....[3]....
        /*0104*/ 	.word	0x00000a00


	//   ....[4]....
        /*0108*/ 	.word	0x00000a50


	//   ....[5]....
        /*010c*/ 	.word	0x00000a70


	//   ....[6]....
        /*0110*/ 	.word	0x00000ab0


	//   ....[7]....
        /*0114*/ 	.word	0x00000af0


	//   ....[8]....
        /*0118*/ 	.word	0x00000b40


	//   ....[9]....
        /*011c*/ 	.word	0x00000b80


	//   ....[10]....
        /*0120*/ 	.word	0x00000e80


	//   ....[11]....
        /*0124*/ 	.word	0x00000e90


	//   ....[12]....
        /*0128*/ 	.word	0x00000f10


	//   ....[13]....
        /*012c*/ 	.word	0x00000f30


	//   ....[14]....
        /*0130*/ 	.word	0x00000f70


	//   ....[15]....
        /*0134*/ 	.word	0x00000fb0


	//   ....[16]....
        /*0138*/ 	.word	0x00001010


	//   ....[17]....
        /*013c*/ 	.word	0x00001040


	//   ....[18]....
        /*0140*/ 	.word	0x00001080


	//   ....[19]....
        /*0144*/ 	.word	0x000010c0


	//   ....[20]....
        /*0148*/ 	.word	0x000021b0


	//   ....[21]....
        /*014c*/ 	.word	0x000021c0


	//   ....[22]....
        /*0150*/ 	.word	0x00002240


	//   ....[23]....
        /*0154*/ 	.word	0x00002250


	//   ....[24]....
        /*0158*/ 	.word	0x000022b0


	//   ....[25]....
        /*015c*/ 	.word	0x000022d0


	//   ....[26]....
        /*0160*/ 	.word	0x00002310


	//   ....[27]....
        /*0164*/ 	.word	0x00002340


	//   ....[28]....
        /*0168*/ 	.word	0x00002380


	//   ....[29]....
        /*016c*/ 	.word	0x000023e0


	//----- nvinfo : EIATTR_VRC_CTA_INIT_COUNT
	.align		4
.L_348:
        /*0170*/ 	.byte	0x02, 0x4a
	.zero		1
	.zero		1


	//----- nvinfo : EIATTR_EXIT_INSTR_OFFSETS
	.align		4
        /*0174*/ 	.byte	0x04, 0x1c
        /*0176*/ 	.short	(.L_350 - .L_349)


	//   ....[0]....
.L_349:
        /*0178*/ 	.word	0x00000080


	//   ....[1]....
        /*017c*/ 	.word	0x000000c0


	//   ....[2]....
        /*0180*/ 	.word	0x00002650


	//   ....[3]....
        /*0184*/ 	.word	0x000026b0


	//----- nvinfo : EIATTR_MAX_THREADS
	.align		4
.L_350:
        /*0188*/ 	.byte	0x04, 0x05
        /*018a*/ 	.short	(.L_352 - .L_351)
.L_351:
        /*018c*/ 	.word	0x00000200
        /*0190*/ 	.word	0x00000001
        /*0194*/ 	.word	0x00000001


	//----- nvinfo : EIATTR_CRS_STACK_SIZE
	.align		4
.L_352:
        /*0198*/ 	.byte	0x04, 0x1e
        /*019a*/ 	.short	(.L_354 - .L_353)
.L_353:
        /*019c*/ 	.word	0x00000000


	//----- nvinfo : EIATTR_CBANK_PARAM_SIZE
	.align		4
.L_354:
        /*01a0*/ 	.byte	0x03, 0x19
        /*01a2*/ 	.short	0x0021


	//----- nvinfo : EIATTR_PARAM_CBANK
	.align		4
        /*01a4*/ 	.byte	0x04, 0x0a
        /*01a6*/ 	.short	(.L_356 - .L_355)
	.align		4
.L_355:
        /*01a8*/ 	.word	index@(.nv.constant0._ZN3cub18CUB_300001_SM_10006detail6reduce28DeviceReduceSingleTileKernelINS2_10policy_hubIxyN4cuda3std3__44plusIxEEE10Policy1000EPxSC_iS9_xxNS7_10__identityEEEvT0_T1_T2_T3_T4_T6_)
        /*01ac*/ 	.short	0x0380
        /*01ae*/ 	.short	0x0021


	//----- nvinfo : EIATTR_SW_WAR
	.align		4
.L_356:
        /*01b0*/ 	.byte	0x04, 0x36
        /*01b2*/ 	.short	(.L_358 - .L_357)
.L_357:
        /*01b4*/ 	.word	0x00000008
.L_358:


//--------------------- .nv.info._ZN3cub18CUB_300001_SM_10006detail6reduce18DeviceReduceKernelINS2_10policy_hubIxyN4cuda3std3__44plusIxEEE10Policy1000EN6thrust24THRUST_300001_SM_1000_NS10device_ptrIiEEyS9_xNS7_10__identityEEEvT0_PT3_T1_NS0_13GridEvenShareISK_EET2_T4_ --------------------------
	.section	.nv.info._ZN3cub18CUB_300001_SM_10006detail6reduce18DeviceReduceKernelINS2_10policy_hubIxyN4cuda3std3__44plusIxEEE10Policy1000EN6thrust24THRUST_300001_SM_1000_NS10device_ptrIiEEyS9_xNS7_10__identityEEEvT0_PT3_T1_NS0_13GridEvenShareISK_EET2_T4_,"",@"SHT_CUDA_INFO"
	.sectionflags	@""
	.align	4


	//----- nvinfo : EIATTR_CUDA_API_VERSION
	.align		4
        /*0000*/ 	.byte	0x04, 0x37
        /*0002*/ 	.short	(.L_360 - .L_359)
.L_359:
        /*0004*/ 	.word	0x00000082


	//----- nvinfo : EIATTR_KPARAM_INFO
	.align		4
.L_360:
        /*0008*/ 	.byte	0x04, 0x17
        /*000a*/ 	.short	(.L_362 - .L_361)
.L_361:
        /*000c*/ 	.word	0x00000000
        /*0010*/ 	.short	0x0005
        /*0012*/ 	.short	0x0061
        /*0014*/ 	.byte	0x00, 0xf0, 0x05, 0x00


	//----- nvinfo : EIATTR_KPARAM_INFO
	.align		4
.L_362:
        /*0018*/ 	.byte	0x04, 0x17
        /*001a*/ 	.short	(.L_364 - .L_363)
.L_363:
        /*001c*/ 	.word	0x00000000
        /*0020*/ 	.short	0x0004
        /*0022*/ 	.short	0x0060
        /*0024*/ 	.byte	0x00, 0xf0, 0x05, 0x00


	//----- nvinfo : EIATTR_KPARAM_INFO
	.align		4
.L_364:
        /*0028*/ 	.byte	0x04, 0x17
        /*002a*/ 	.short	(.L_366 - .L_365)
.L_365:
        /*002c*/ 	.word	0x00000000
        /*0030*/ 	.short	0x0003
        /*0032*/ 	.short	0x0018
        /*0034*/ 	.byte	0x00, 0xf0, 0x21, 0x01


	//----- nvinfo : EIATTR_KPARAM_INFO
	.align		4
.L_366:
        /*0038*/ 	.byte	0x04, 0x17
        /*003a*/ 	.short	(.L_368 - .L_367)
.L_367:
        /*003c*/ 	.word	0x00000000
        /*0040*/ 	.short	0x0002
        /*0042*/ 	.short	0x0010
        /*0044*/ 	.byte	0x00, 0xf0, 0x21, 0x00


	//----- nvinfo : EIATTR_KPARAM_INFO
	.align		4
.L_368:
        /*0048*/ 	.byte	0x04, 0x17
        /*004a*/ 	.short	(.L_370 - .L_369)
.L_369:
        /*004c*/ 	.word	0x00000000
        /*0050*/ 	.short	0x0001
        /*0052*/ 	.short	0x0008
        /*0054*/ 	.byte	0x00, 0xf5, 0x21, 0x00


	//----- nvinfo : EIATTR_KPARAM_INFO
	.align		4
.L_370:
        /*0058*/ 	.byte	0x04, 0x17
        /*005a*/ 	.short	(.L_372 - .L_371)
.L_371:
        /*005c*/ 	.word	0x00000000
        /*0060*/ 	.short	0x0000
        /*0062*/ 	.short	0x0000
        /*0064*/ 	.byte	0x00, 0xf0, 0x21, 0x00


	//----- nvinfo : EIATTR_SPARSE_MMA_MASK
	.align		4
.L_372:
        /*0068*/ 	.byte	0x03, 0x50
        /*006a*/ 	.short	0x0000


	//----- nvinfo : EIATTR_MAXREG_COUNT
	.align		4
        /*006c*/ 	.byte	0x03, 0x1b
        /*006e*/ 	.short	0x0080


	//----- nvinfo : EIATTR_NUM_BARRIERS
	.align		4
        /*0070*/ 	.byte	0x02, 0x4c
        /*0072*/ 	.byte	0x01
	.zero		1


	//----- nvinfo : EIATTR_MERCURY_ISA_VERSION
	.align		4
        /*0074*/ 	.byte	0x03, 0x5f
        /*0076*/ 	.short	0x0101


	//----- nvinfo : EIATTR_COOP_GROUP_MASK_REGIDS
	.align		4
        /*0078*/ 	.byte	0x04, 0x29
        /*007a*/ 	.short	(.L_374 - .L_373)


	//   ....[0]....
.L_373:
        /*007c*/ 	.word	0xffffffff


	//   ....[1]....
        /*0080*/ 	.word	0xffffffff


	//   ....[2]....
        /*0084*/ 	.word	0xffffffff


	//   ....[3]....
        /*0088*/ 	.word	0xffffffff


	//   ....[4]....
        /*008c*/ 	.word	0xffffffff


	//   ....[5]....
        /*0090*/ 	.word	0xffffffff


	//   ....[6]....
        /*0094*/ 	.word	0xffffffff


	//   ....[7]....
        /*0098*/ 	.word	0xffffffff


	//   ....[8]....
        /*009c*/ 	.word	0xffffffff


	//   ....[9]....
        /*00a0*/ 	.word	0xffffffff


	//   ....[10]....
        /*00a4*/ 	.word	0xffffffff


	//   ....[11]....
        /*00a8*/ 	.word	0xffffffff


	//   ....[12]....
        /*00ac*/ 	.word	0xffffffff


	//   ....[13]....
        /*00b0*/ 	.word	0xffffffff


	//   ....[14]....
        /*00b4*/ 	.word	0xffffffff


	//   ....[15]....
        /*00b8*/ 	.word	0xffffffff


	//   ....[16]....
        /*00bc*/ 	.word	0xffffffff


	//   ....[17]....
        /*00c0*/ 	.word	0xffffffff


	//   ....[18]....
        /*00c4*/ 	.word	0xffffffff


	//   ....[19]....
        /*00c8*/ 	.word	0xffffffff


	//   ....[20]....
        /*00cc*/ 	.word	0xffffffff


	//   ....[21]....
        /*00d0*/ 	.word	0xffffffff


	//   ....[22]....
        /*00d4*/ 	.word	0xffffffff


	//   ....[23]....
        /*00d8*/ 	.word	0xffffffff


	//   ....[24]....
        /*00dc*/ 	.word	0xffffffff


	//   ....[25]....
        /*00e0*/ 	.word	0xffffffff


	//   ....[26]....
        /*00e4*/ 	.word	0xffffffff


	//   ....[27]....
        /*00e8*/ 	.word	0xffffffff


	//   ....[28]....
        /*00ec*/ 	.word	0xffffffff


	//   ....[29]....
        /*00f0*/ 	.word	0xffffffff


	//----- nvinfo : EIATTR_COOP_GROUP_INSTR_OFFSETS
	.align		4
.L_374:
        /*00f4*/ 	.byte	0x04, 0x28
        /*00f6*/ 	.short	(.L_376 - .L_375)


	//   ....[0]....
.L_375:
        /*00f8*/ 	.word	0x00000ba0


	//   ....[1]....
        /*00fc*/ 	.word	0x00000bb0


	//   ....[2]....
        /*0100*/ 	.word	0x00000c10


	//   ....[3]....
        /*0104*/ 	.word	0x00000c30


	//   ....[4]....
        /*0108*/ 	.word	0x00000c80


	//   ....[5]....
        /*010c*/ 	.word	0x00000ca0


	//   ....[6]....
        /*0110*/ 	.word	0x00000ce0


	//   ....[7]....
        /*0114*/ 	.word	0x00000d20


	//   ....[8]....
        /*0118*/ 	.word	0x00000d90


	//   ....[9]....
        /*011c*/ 	.word	0x00000dc0


	//   ....[10]....
        /*0120*/ 	.word	0x000010c0


	//   ....[11]....
        /*0124*/ 	.word	0x000010d0


	//   ....[12]....
        /*0128*/ 	.word	0x00001150


	//   ....[13]....
        /*012c*/ 	.word	0x00001170


	//   ....[14]....
        /*0130*/ 	.word	0x000011c0


	//   ....[15]....
        /*0134*/ 	.word	0x00001220


	//   ....[16]....
        /*0138*/ 	.word	0x00001260


	//   ....[17]....
        /*013c*/ 	.word	0x00001290


	//   ....[18]....
        /*0140*/ 	.word	0x000012e0


	//   ....[19]....
        /*0144*/ 	.word	0x00001340


	//   ....[20]....
        /*0148*/ 	.word	0x00002920


	//   ....[21]....
        /*014c*/ 	.word	0x00002930


	//   ....[22]....
        /*0150*/ 	.word	0x000029c0


	//   ....[23]....
        /*0154*/ 	.word	0x000029d0


	//   ....[24]....
        /*0158*/ 	.word	0x00002a30


	//   ....[25]....
        /*015c*/ 	.word	0x00002a60


	//   ....[26]....
        /*0160*/ 	.word	0x00002ab0


	//   ....[27]....
        /*0164*/ 	.word	0x00002ae0


	//   ....[28]....
        /*0168*/ 	.word	0x00002b30


	//   ....[29]....
        /*016c*/ 	.word	0x00002b80


	//----- nvinfo : EIATTR_VRC_CTA_INIT_COUNT
	.align		4
.L_376:
        /*0170*/ 	.byte	0x02, 0x4a
	.zero		1
	.zero		1


	//----- nvinfo : EIATTR_EXIT_INSTR_OFFSETS
	.align		4
        /*0174*/ 	.byte	0x04, 0x1c
        /*0176*/ 	.short	(.L_378 - .L_377)


	//   ....[0]....
.L_377:
        /*0178*/ 	.word	0x00002de0


	//   ....[1]....
        /*017c*/ 	.word	0x00002e50


	//----- nvinfo : EIATTR_MAX_THREADS
	.align		4
.L_378:
        /*0180*/ 	.byte	0x04, 0x05
        /*0182*/ 	.short	(.L_380 - .L_379)
.L_379:
        /*0184*/ 	.word	0x00000200
        /*0188*/ 	.word	0x00000001
        /*018c*/ 	.word	0x00000001


	//----- nvinfo : EIATTR_CRS_STACK_SIZE
	.align		4
.L_380:
        /*0190*/ 	.byte	0x04, 0x1e
        /*0192*/ 	.short	(.L_382 - .L_381)
.L_381:
        /*0194*/ 	.word	0x00000000


	//----- nvinfo : EIATTR_CBANK_PARAM_SIZE
	.align		4
.L_382:
        /*0198*/ 	.byte	0x03, 0x19
        /*019a*/ 	.short	0x0062


	//----- nvinfo : EIATTR_PARAM_CBANK
	.align		4
        /*019c*/ 	.byte	0x04, 0x0a
        /*019e*/ 	.short	(.L_384 - .L_383)
	.align		4
.L_383:
        /*01a0*/ 	.word	index@(.nv.constant0._ZN3cub18CUB_300001_SM_10006detail6reduce18DeviceReduceKernelINS2_10policy_hubIxyN4cuda3std3__44plusIxEEE10Policy1000EN6thrust24THRUST_300001_SM_1000_NS10device_ptrIiEEyS9_xNS7_10__identityEEEvT0_PT3_T1_NS0_13GridEvenShareISK_EET2_T4_)
        /*01a4*/ 	.short	0x0380
        /*01a6*/ 	.short	0x0062


	//----- nvinfo : EIATTR_SW_WAR
	.align		4
.L_384:
        /*01a8*/ 	.byte	0x04, 0x36
        /*01aa*/ 	.short	(.L_386 - .L_385)
.L_385:
        /*01ac*/ 	.word	0x00000008
.L_386:


//--------------------- .nv.info._ZN3cub18CUB_300001_SM_10006detail6reduce28DeviceReduceSingleTileKernelINS2_10policy_hubIxyN4cuda3std3__44plusIxEEE10Policy1000EN6thrust24THRUST_300001_SM_1000_NS10device_ptrIiEEPxyS9_xxNS7_10__identityEEEvT0_T1_T2_T3_T4_T6_ --------------------------
	.section	.nv.info._ZN3cub18CUB_300001_SM_10006detail6reduce28DeviceReduceSingleTileKernelINS2_10policy_hubIxyN4cuda3std3__44plusIxEEE10Policy1000EN6thrust24THRUST_300001_SM_1000_NS10device_ptrIiEEPxyS9_xxNS7_10__identityEEEvT0_T1_T2_T3_T4_T6_,"",@"SHT_CUDA_INFO"
	.sectionflags	@""
	.align	4


	//----- nvinfo : EIATTR_CUDA_API_VERSION
	.align		4
        /*0000*/ 	.byte	0x04, 0x37
        /*0002*/ 	.short	(.L_388 - .L_387)
.L_387:
        /*0004*/ 	.word	0x00000082


	//----- nvinfo : EIATTR_KPARAM_INFO
	.align		4
.L_388:
        /*0008*/ 	.byte	0x04, 0x17
        /*000a*/ 	.short	(.L_390 - .L_389)
.L_389:
        /*000c*/ 	.word	0x00000000
        /*0010*/ 	.short	0x0005
        /*0012*/ 	.short	0x0028
        /*0014*/ 	.byte	0x00, 0xf0, 0x05, 0x00


	//----- nvinfo : EIATTR_KPARAM_INFO
	.align		4
.L_390:
        /*0018*/ 	.byte	0x04, 0x17
        /*001a*/ 	.short	(.L_392 - .L_391)
.L_391:
        /*001c*/ 	.word	0x00000000
        /*0020*/ 	.short	0x0004
        /*0022*/ 	.short	0x0020
        /*0024*/ 	.byte	0x00, 0xf0, 0x21, 0x00


	//----- nvinfo : EIATTR_KPARAM_INFO
	.align		4
.L_392:
        /*0028*/ 	.byte	0x04, 0x17
        /*002a*/ 	.short	(.L_394 - .L_393)
.L_393:
        /*002c*/ 	.word	0x00000000
        /*0030*/ 	.short	0x0003
        /*0032*/ 	.short	0x0018
        /*0034*/ 	.byte	0x00, 0xf0, 0x05, 0x00


	//----- nvinfo : EIATTR_KPARAM_INFO
	.align		4
.L_394:
        /*0038*/ 	.byte	0x04, 0x17
        /*003a*/ 	.short	(.L_396 - .L_395)
.L_395:
        /*003c*/ 	.word	0x00000000
        /*0040*/ 	.short	0x0002
        /*0042*/ 	.short	0x0010
        /*0044*/ 	.byte	0x00, 0xf0, 0x21, 0x00


	//----- nvinfo : EIATTR_KPARAM_INFO
	.align		4
.L_396:
        /*0048*/ 	.byte	0x04, 0x17
        /*004a*/ 	.short	(.L_398 - .L_397)
.L_397:
        /*004c*/ 	.word	0x00000000
        /*0050*/ 	.short	0x0001
        /*0052*/ 	.short	0x0008
        /*0054*/ 	.byte	0x00, 0xf5, 0x21, 0x00


	//----- nvinfo : EIATTR_KPARAM_INFO
	.align		4
.L_398:
        /*0058*/ 	.byte	0x04, 0x17
        /*005a*/ 	.short	(.L_400 - .L_399)
.L_399:
        /*005c*/ 	.word	0x00000000
        /*0060*/ 	.short	0x0000
        /*0062*/ 	.short	0x0000
        /*0064*/ 	.byte	0x00, 0xf0, 0x21, 0x00


	//----- nvinfo : EIATTR_SPARSE_MMA_MASK
	.align		4
.L_400:
        /*0068*/ 	.byte	0x03, 0x50
        /*006a*/ 	.short	0x0000


	//----- nvinfo : EIATTR_MAXREG_COUNT
	.align		4
        /*006c*/ 	.byte	0x03, 0x1b
        /*006e*/ 	.short	0x0080


	//----- nvinfo : EIATTR_NUM_BARRIERS
	.align		4
        /*0070*/ 	.byte	0x02, 0x4c
        /*0072*/ 	.byte	0x01
	.zero		1


	//----- nvinfo : EIATTR_MERCURY_ISA_VERSION
	.align		4
        /*0074*/ 	.byte	0x03, 0x5f
        /*0076*/ 	.short	0x0101


	//----- nvinfo : EIATTR_COOP_GROUP_MASK_REGIDS
	.align		4
        /*0078*/ 	.byte	0x04, 0x29
        /*007a*/ 	.short	(.L_402 - .L_401)


	//   ....[0]....
.L_401:
        /*007c*/ 	.word	0xffffffff


	//   ....[1]....
        /*0080*/ 	.word	0xffffffff


	//   ....[2]....
        /*0084*/ 	.word	0xffffffff


	//   ....[3]....
        /*0088*/ 	.word	0xffffffff


	//   ....[4]....
        /*008c*/ 	.word	0xffffffff


	//   ....[5]....
        /*0090*/ 	.word	0xffffffff


	//   ....[6]....
        /*0094*/ 	.word	0xffffffff


	//   ....[7]....
        /*0098*/ 	.word	0xffffffff


	//   ....[8]....
        /*009c*/ 	.word	0xffffffff


	//   ....[9]....
        /*00a0*/ 	.word	0xffffffff


	//   ....[10]....
        /*00a4*/ 	.word	0xffffffff


	//   ....[11]....
        /*00a8*/ 	.word	0xffffffff


	//   ....[12]....
        /*00ac*/ 	.word	0xffffffff


	//   ....[13]....
        /*00b0*/ 	.word	0xffffffff


	//   ....[14]....
        /*00b4*/ 	.word	0xffffffff


	//   ....[15]....
        /*00b8*/ 	.word	0xffffffff


	//   ....[16]....
        /*00bc*/ 	.word	0xffffffff


	//   ....[17]....
        /*00c0*/ 	.word	0xffffffff


	//   ....[18]....
        /*00c4*/ 	.word	0xffffffff


	//   ....[19]....
        /*00c8*/ 	.word	0xffffffff


	//   ....[20]....
        /*00cc*/ 	.word	0xffffffff


	//   ....[21]....
        /*00d0*/ 	.word	0xffffffff


	//   ....[22]....
        /*00d4*/ 	.word	0xffffffff


	//   ....[23]....
        /*00d8*/ 	.word	0xffffffff


	//   ....[24]....
        /*00dc*/ 	.word	0xffffffff


	//   ....[25]....
        /*00e0*/ 	.word	0xffffffff


	//   ....[26]....
        /*00e4*/ 	.word	0xffffffff


	//   ....[27]....
        /*00e8*/ 	.word	0xffffffff


	//   ....[28]....
        /*00ec*/ 	.word	0xffffffff


	//   ....[29]....
        /*00f0*/ 	.word	0xffffffff


	//----- nvinfo : EIATTR_COOP_GROUP_INSTR_OFFSETS
	.align		4
.L_402:
        /*00f4*/ 	.byte	0x04, 0x28
        /*00f6*/ 	.short	(.L_404 - .L_403)


	//   ....[0]....
.L_403:
        /*00f8*/ 	.word	0x00000b10


	//   ....[1]....
        /*00fc*/ 	.word	0x00000b20


	//   ....[2]....
        /*0100*/ 	.word	0x00000b80


	//   ....[3]....
        /*0104*/ 	.word	0x00000ba0


	//   ....[4]....
        /*0108*/ 	.word	0x00000bf0


	//   ....[5]....
        /*010c*/ 	.word	0x00000c10


	//   ....[6]....
        /*0110*/ 	.word	0x00000c50


	//   ....[7]....
        /*0114*/ 	.word	0x00000c90


	//   ....[8]....
        /*0118*/ 	.word	0x00000ce0


	//   ....[9]....
        /*011c*/ 	.word	0x00000d20


	//   ....[10]....
        /*0120*/ 	.word	0x00001020


	//   ....[11]....
        /*0124*/ 	.word	0x00001030


	//   ....[12]....
        /*0128*/ 	.word	0x000010c0


	//   ....[13]....
        /*012c*/ 	.word	0x000010e0


	//   ....[14]....
        /*0130*/ 	.word	0x00001140


	//   ....[15]....
        /*0134*/ 	.word	0x00001180


	//   ....[16]....
        /*0138*/ 	.word	0x000011c0


	//   ....[17]....
        /*013c*/ 	.word	0x000011f0


	//   ....[18]....
        /*0140*/ 	.word	0x00001230


	//   ....[19]....
        /*0144*/ 	.word	0x00001290


	//   ....[20]....
        /*0148*/ 	.word	0x00002700


	//   ....[21]....
        /*014c*/ 	.word	0x00002710


	//   ....[22]....
        /*0150*/ 	.word	0x00002790


	//   ....[23]....
        /*0154*/ 	.word	0x000027a0


	//   ....[24]....
        /*0158*/ 	.word	0x00002800


	//   ....[25]....
        /*015c*/ 	.word	0x00002820


	//   ....[26]....
        /*0160*/ 	.word	0x00002860


	//   ....[27]....
        /*0164*/ 	.word	0x00002890


	//   ....[28]....
        /*0168*/ 	.word	0x000028e0


	//   ....[29]....
        /*016c*/ 	.word	0x00002930


	//----- nvinfo : EIATTR_VRC_CTA_INIT_COUNT
	.align		4
.L_404:
        /*0170*/ 	.byte	0x02, 0x4a
	.zero		1
	.zero		1


	//----- nvinfo : EIATTR_EXIT_INSTR_OFFSETS
	.align		4
        /*0174*/ 	.byte	0x04, 0x1c
        /*0176*/ 	.short	(.L_406 - .L_405)


	//   ....[0]....
.L_405:
        /*0178*/ 	.word	0x000000a0


	//   ....[1]....
        /*017c*/ 	.word	0x000000e0


	//   ....[2]....
        /*0180*/ 	.word	0x00002b90


	//   ....[3]....
        /*0184*/ 	.word	0x00002bf0


	//----- nvinfo : EIATTR_MAX_THREADS
	.align		4
.L_406:
        /*0188*/ 	.byte	0x04, 0x05
        /*018a*/ 	.short	(.L_408 - .L_407)
.L_407:
        /*018c*/ 	.word	0x00000200
        /*0190*/ 	.word	0x00000001
        /*0194*/ 	.word	0x00000001


	//----- nvinfo : EIATTR_CRS_STACK_SIZE
	.align		4
.L_408:
        /*0198*/ 	.byte	0x04, 0x1e
        /*019a*/ 	.short	(.L_410 - .L_409)
.L_409:
        /*019c*/ 	.word	0x00000000


	//----- nvinfo : EIATTR_CBANK_PARAM_SIZE
	.align		4
.L_410:
        /*01a0*/ 	.byte	0x03, 0x19
        /*01a2*/ 	.short	0x0029


	//----- nvinfo : EIATTR_PARAM_CBANK
	.align		4
        /*01a4*/ 	.byte	0x04, 0x0a
        /*01a6*/ 	.short	(.L_412 - .L_411)
	.align		4
.L_411:
        /*01a8*/ 	.word	index@(.nv.constant0._ZN3cub18CUB_300001_SM_10006detail6reduce28DeviceReduceSingleTileKernelINS2_10policy_hubIxyN4cuda3std3__44plusIxEEE10Policy1000EN6thrust24THRUST_300001_SM_1000_NS10device_ptrIiEEPxyS9_xxNS7_10__identityEEEvT0_T1_T2_T3_T4_T6_)
        /*01ac*/ 	.short	0x0380
        /*01ae*/ 	.short	0x0029


	//----- nvinfo : EIATTR_SW_WAR
	.align		4
.L_412:
        /*01b0*/ 	.byte	0x04, 0x36
        /*01b2*/ 	.short	(.L_414 - .L_413)
.L_413:
        /*01b4*/ 	.word	0x00000008
.L_414:


//--------------------- .nv.info._ZN3cub18CUB_300001_SM_10006detail6reduce28DeviceReduceSingleTileKernelINS2_10policy_hubIxjN4cuda3std3__44plusIxEEE10Policy1000EPxSC_iS9_xxNS7_10__identityEEEvT0_T1_T2_T3_T4_T6_ --------------------------
	.section	.nv.info._ZN3cub18CUB_300001_SM_10006detail6reduce28DeviceReduceSingleTileKernelINS2_10policy_hubIxjN4cuda3std3__44plusIxEEE10Policy1000EPxSC_iS9_xxNS7_10__identityEEEvT0_T1_T2_T3_T4_T6_,"",@"SHT_CUDA_INFO"
	.sectionflags	@""
	.align	4


	//----- nvinfo : EIATTR_CUDA_API_VERSION
	.align		4
        /*0000*/ 	.byte	0x04, 0x37
        /*0002*/ 	.short	(.L_416 - .L_415)
.L_415:
        /*0004*/ 	.word	0x00000082


	//----- nvinfo : EIATTR_KPARAM_INFO
	.align		4
.L_416:
        /*0008*/ 	.byte	0x04, 0x17
        /*000a*/ 	.short	(.L_418 - .L_417)
.L_417:
        /*000c*/ 	.word	0x00000000
        /*0010*/ 	.short	0x0005
        /*0012*/ 	.short	0x0020
        /*0014*/ 	.byte	0x00, 0xf0, 0x05, 0x00


	//----- nvinfo : EIATTR_KPARAM_INFO
	.align		4
.L_418:
        /*0018*/ 	.byte	0x04, 0x17
        /*001a*/ 	.short	(.L_420 - .L_419)
.L_419:
        /*001c*/ 	.word	0x00000000
        /*0020*/ 	.short	0x0004
        /*0022*/ 	.short	0x0018
        /*0024*/ 	.byte	0x00, 0xf0, 0x21, 0x00


	//----- nvinfo : EIATTR_KPARAM_INFO
	.align		4
.L_420:
        /*0028*/ 	.byte	0x04, 0x17
        /*002a*/ 	.short	(.L_422 - .L_421)
.L_421:
        /*002c*/ 	.word	0x00000000
        /*0030*/ 	.short	0x0003
        /*0032*/ 	.short	0x0014
        /*0034*/ 	.byte	0x00, 0xf0, 0x05, 0x00


	//----- nvinfo : EIATTR_KPARAM_INFO
	.align		4
.L_422:
        /*0038*/ 	.byte	0x04, 0x17
        /*003a*/ 	.short	(.L_424 - .L_423)
.L_423:
        /*003c*/ 	.word	0x00000000
        /*0040*/ 	.short	0x0002
        /*0042*/ 	.short	0x0010
        /*0044*/ 	.byte	0x00, 0xf0, 0x11, 0x00


	//----- nvinfo : EIATTR_KPARAM_INFO
	.align		4
.L_424:
        /*0048*/ 	.byte	0x04, 0x17
        /*004a*/ 	.short	(.L_426 - .L_425)
.L_425:
        /*004c*/ 	.word	0x00000000
        /*0050*/ 	.short	0x0001
        /*0052*/ 	.short	0x0008
        /*0054*/ 	.byte	0x00, 0xf5, 0x21, 0x00


	//----- nvinfo : EIATTR_KPARAM_INFO
	.align		4
.L_426:
        /*0058*/ 	.byte	0x04, 0x17
        /*005a*/ 	.short	(.L_428 - .L_427)
.L_427:
        /*005c*/ 	.word	0x00000000
        /*0060*/ 	.short	0x0000
        /*0062*/ 	.short	0x0000
        /*0064*/ 	.byte	0x00, 0xf5, 0x21, 0x00


	//----- nvinfo : EIATTR_SPARSE_MMA_MASK
	.align		4
.L_428:
        /*0068*/ 	.byte	0x03, 0x50
        /*006a*/ 	.short	0x0000


	//----- nvinfo : EIATTR_MAXREG_COUNT
	.align		4
        /*006c*/ 	.byte	0x03, 0x1b
        /*006e*/ 	.short	0x0080


	//----- nvinfo : EIATTR_NUM_BARRIERS
	.align		4
        /*0070*/ 	.byte	0x02, 0x4c
        /*0072*/ 	.byte	0x01
	.zero		1


	//----- nvinfo : EIATTR_MERCURY_ISA_VERSION
	.align		4
        /*0074*/ 	.byte	0x03, 0x5f
        /*0076*/ 	.short	0x0101


	//----- nvinfo : EIATTR_COOP_GROUP_MASK_REGIDS
	.align		4
        /*0078*/ 	.byte	0x04, 0x29
        /*007a*/ 	.short	(.L_430 - .L_429)


	//   ....[0]....
.L_429:
        /*007c*/ 	.word	0xffffffff


	//   ....[1]....
        /*0080*/ 	.word	0xffffffff


	//   ....[2]....
        /*0084*/ 	.word	0xffffffff


	//   ....[3]....
        /*0088*/ 	.word	0xffffffff


	//   ....[4]....
        /*008c*/ 	.word	0xffffffff


	//   ....[5]....
        /*0090*/ 	.word	0xffffffff


	//   ....[6]....
        /*0094*/ 	.word	0xffffffff


	//   ....[7]....
        /*0098*/ 	.word	0xffffffff


	//   ....[8]....
        /*009c*/ 	.word	0xffffffff


	//   ....[9]....
        /*00a0*/ 	.word	0xffffffff


	//   ....[10]....
        /*00a4*/ 	.word	0xffffffff


	//   ....[11]....
        /*00a8*/ 	.word	0xffffffff


	//   ....[12]....
        /*00ac*/ 	.word	0xffffffff


	//   ....[13]....
        /*00b0*/ 	.word	0xffffffff


	//   ....[14]....
        /*00b4*/ 	.word	0xffffffff


	//   ....[15]....
        /*00b8*/ 	.word	0xffffffff


	//   ....[16]....
        /*00bc*/ 	.word	0xffffffff


	//   ....[17]....
        /*00c0*/ 	.word	0xffffffff


	//   ....[18]....
        /*00c4*/ 	.word	0xffffffff


	//   ....[19]....
        /*00c8*/ 	.word	0xffffffff


	//   ....[20]....
        /*00cc*/ 	.word	0xffffffff


	//   ....[21]....
        /*00d0*/ 	.word	0xffffffff


	//   ....[22]....
        /*00d4*/ 	.word	0xffffffff


	//   ....[23]....
        /*00d8*/ 	.word	0xffffffff


	//   ....[24]....
        /*00dc*/ 	.word	0xffffffff


	//   ....[25]....
        /*00e0*/ 	.word	0xffffffff


	//   ....[26]....
        /*00e4*/ 	.word	0xffffffff


	//   ....[27]....
        /*00e8*/ 	.word	0xffffffff


	//   ....[28]....
        /*00ec*/ 	.word	0xffffffff


	//   ....[29]....
        /*00f0*/ 	.word	0xffffffff


	//----- nvinfo : EIATTR_COOP_GROUP_INSTR_OFFSETS
	.align		4
.L_430:
        /*00f4*/ 	.byte	0x04, 0x28
        /*00f6*/ 	.short	(.L_432 - .L_431)


	//   ....[0]....
.L_431:
        /*00f8*/ 	.word	0x00000970


	//   ....[1]....
        /*00fc*/ 	.word	0x00000980


	//   ....[2]....
        /*0100*/ 	.word	0x000009e0


	//   ....[3]....
        /*0104*/ 	.word	0x00000a00


	//   ....[4]....
        /*0108*/ 	.word	0x00000a50


	//   ....[5]....
        /*010c*/ 	.word	0x00000a70


	//   ....[6]....
        /*0110*/ 	.word	0x00000ab0


	//   ....[7]....
        /*0114*/ 	.word	0x00000af0


	//   ....[8]....
        /*0118*/ 	.word	0x00000b40


	//   ....[9]....
        /*011c*/ 	.word	0x00000b80


	//   ....[10]....
        /*0120*/ 	.word	0x00000e80


	//   ....[11]....
        /*0124*/ 	.word	0x00000e90


	//   ....[12]....
        /*0128*/ 	.word	0x00000f10


	//   ....[13]....
        /*012c*/ 	.word	0x00000f30


	//   ....[14]....
        /*0130*/ 	.word	0x00000f70


	//   ....[15]....
        /*0134*/ 	.word	0x00000fb0


	//   ....[16]....
        /*0138*/ 	.word	0x00001010


	//   ....[17]....
        /*013c*/ 	.word	0x00001040


	//   ....[18]....
        /*0140*/ 	.word	0x00001080


	//   ....[19]....
        /*0144*/ 	.word	0x000010c0


	//   ....[20]....
        /*0148*/ 	.word	0x000021b0


	//   ....[21]....
        /*014c*/ 	.word	0x000021c0


	//   ....[22]....
        /*0150*/ 	.word	0x00002240


	//   ....[23]....
        /*0154*/ 	.word	0x00002250


	//   ....[24]....
        /*0158*/ 	.word	0x000022b0


	//   ....[25]....
        /*015c*/ 	.word	0x000022d0


	//   ....[26]....
        /*0160*/ 	.word	0x00002310


	//   ....[27]....
        /*0164*/ 	.word	0x00002340


	//   ....[28]....
        /*0168*/ 	.word	0x00002380


	//   ....[29]....
        /*016c*/ 	.word	0x000023e0


	//----- nvinfo : EIATTR_VRC_CTA_INIT_COUNT
	.align		4
.L_432:
        /*0170*/ 	.byte	0x02, 0x4a
	.zero		1
	.zero		1


	//----- nvinfo : EIATTR_EXIT_INSTR_OFFSETS
	.align		4
        /*0174*/ 	.byte	0x04, 0x1c
        /*0176*/ 	.short	(.L_434 - .L_433)


	//   ....[0]....
.L_433:
        /*0178*/ 	.word	0x00000080


	//   ....[1]....
        /*017c*/ 	.word	0x000000c0


	//   ....[2]....
        /*0180*/ 	.word	0x00002650


	//   ....[3]....
        /*0184*/ 	.word	0x000026b0


	//----- nvinfo : EIATTR_MAX_THREADS
	.align		4
.L_434:
        /*0188*/ 	.byte	0x04, 0x05
        /*018a*/ 	.short	(.L_436 - .L_435)
.L_435:
        /*018c*/ 	.word	0x00000200
        /*0190*/ 	.word	0x00000001
        /*0194*/ 	.word	0x00000001


	//----- nvinfo : EIATTR_CRS_STACK_SIZE
	.align		4
.L_436:
        /*0198*/ 	.byte	0x04, 0x1e
        /*019a*/ 	.short	(.L_438 - .L_437)
.L_437:
        /*019c*/ 	.word	0x00000000


	//----- nvinfo : EIATTR_CBANK_PARAM_SIZE
	.align		4
.L_438:
        /*01a0*/ 	.byte	0x03, 0x19
        /*01a2*/ 	.short	0x0021


	//----- nvinfo : EIATTR_PARAM_CBANK
	.align		4
        /*01a4*/ 	.byte	0x04, 0x0a
        /*01a6*/ 	.short	(.L_440 - .L_439)
	.align		4
.L_439:
        /*01a8*/ 	.word	index@(.nv.constant0._ZN3cub18CUB_300001_SM_10006detail6reduce28DeviceReduceSingleTileKernelINS2_10policy_hubIxjN4cuda3std3__44plusIxEEE10Policy1000EPxSC_iS9_xxNS7_10__identityEEEvT0_T1_T2_T3_T4_T6_)
        /*01ac*/ 	.short	0x0380
        /*01ae*/ 	.short	0x0021


	//----- nvinfo : EIATTR_SW_WAR
	.align		4
.L_440:
        /*01b0*/ 	.byte	0x04, 0x36
        /*01b2*/ 	.short	(.L_442 - .L_441)
.L_441:
        /*01b4*/ 	.word	0x00000008
.L_442:


//--------------------- .nv.info._ZN3cub18CUB_300001_SM_10006detail6reduce18DeviceReduceKernelINS2_10policy_hubIxjN4cuda3std3__44plusIxEEE10Policy1000EN6thrust24THRUST_300001_SM_1000_NS10device_ptrIiEEjS9_xNS7_10__identityEEEvT0_PT3_T1_NS0_13GridEvenShareISK_EET2_T4_ --------------------------
	.section	.nv.info._ZN3cub18CUB_300001_SM_10006detail6reduce18DeviceReduceKernelINS2_10policy_hubIxjN4cuda3std3__44plusIxEEE10Policy1000EN6thrust24THRUST_300001_SM_1000_NS10device_ptrIiEEjS9_xNS7_10__identityEEEvT0_PT3_T1_NS0_13GridEvenShareISK_EET2_T4_,"",@"SHT_CUDA_INFO"
	.sectionflags	@""
	.align	4


	//----- nvinfo : EIATTR_CUDA_API_VERSION
	.align		4
        /*0000*/ 	.byte	0x04, 0x37
        /*0002*/ 	.short	(.L_444 - .L_443)
.L_443:
        /*0004*/ 	.word	0x00000082


	//----- nvinfo : EIATTR_KPARAM_INFO
	.align		4
.L_444:
        /*0008*/ 	.byte	0x04, 0x17
        /*000a*/ 	.short	(.L_446 - .L_445)
.L_445:
        /*000c*/ 	.word	0x00000000
        /*0010*/ 	.short	0x0005
        /*0012*/ 	.short	0x003d
        /*0014*/ 	.byte	0x00, 0xf0, 0x05, 0x00


	//----- nvinfo : EIATTR_KPARAM_INFO
	.align		4
.L_446:
        /*0018*/ 	.byte	0x04, 0x17
        /*001a*/ 	.short	(.L_448 - .L_447)
.L_447:
        /*001c*/ 	.word	0x00000000
        /*0020*/ 	.short	0x0004
        /*0022*/ 	.short	0x003c
        /*0024*/ 	.byte	0x00, 0xf0, 0x05, 0x00


	//----- nvinfo : EIATTR_KPARAM_INFO
	.align		4
.L_448:
        /*0028*/ 	.byte	0x04, 0x17
        /*002a*/ 	.short	(.L_450 - .L_449)
.L_449:
        /*002c*/ 	.word	0x00000000
        /*0030*/ 	.short	0x0003
        /*0032*/ 	.short	0x0014
        /*0034*/ 	.byte	0x00, 0xf0, 0xa1, 0x00


	//----- nvinfo : EIATTR_KPARAM_INFO
	.align		4
.L_450:
        /*0038*/ 	.byte	0x04, 0x17
        /*003a*/ 	.short	(.L_452 - .L_451)
.L_451:
        /*003c*/ 	.word	0x00000000
        /*0040*/ 	.short	0x0002
        /*0042*/ 	.short	0x0010
        /*0044*/ 	.byte	0x00, 0xf0, 0x11, 0x00


	//----- nvinfo : EIATTR_KPARAM_INFO
	.align		4
.L_452:
        /*0048*/ 	.byte	0x04, 0x17
        /*004a*/ 	.short	(.L_454 - .L_453)
.L_453:
        /*004c*/ 	.word	0x00000000
        /*0050*/ 	.short	0x0001
        /*0052*/ 	.short	0x0008
        /*0054*/ 	.byte	0x00, 0xf5, 0x21, 0x00


	//----- nvinfo : EIATTR_KPARAM_INFO
	.align		4
.L_454:
        /*0058*/ 	.byte	0x04, 0x17
        /*005a*/ 	.short	(.L_456 - .L_455)
.L_455:
        /*005c*/ 	.word	0x00000000
        /*0060*/ 	.short	0x0000
        /*0062*/ 	.short	0x0000
        /*0064*/ 	.byte	0x00, 0xf0, 0x21, 0x00


	//----- nvinfo : EIATTR_SPARSE_MMA_MASK
	.align		4
.L_456:
        /*0068*/ 	.byte	0x03, 0x50
        /*006a*/ 	.short	0x0000


	//----- nvinfo : EIATTR_MAXREG_COUNT
	.align		4
        /*006c*/ 	.byte	0x03, 0x1b
        /*006e*/ 	.short	0x0080


	//----- nvinfo : EIATTR_NUM_BARRIERS
	.align		4
        /*0070*/ 	.byte	0x02, 0x4c
        /*0072*/ 	.byte	0x01
	.zero		1


	//----- nvinfo : EIATTR_MERCURY_ISA_VERSION
	.align		4
        /*0074*/ 	.byte	0x03, 0x5f
        /*0076*/ 	.short	0x0101


	//----- nvinfo : EIATTR_COOP_GROUP_MASK_REGIDS
	.align		4
        /*0078*/ 	.byte	0x04, 0x29
        /*007a*/ 	.short	(.L_458 - .L_457)


	//   ....[0]....
.L_457:
        /*007c*/ 	.word	0xffffffff


	//   ....[1]....
        /*0080*/ 	.word	0xffffffff


	//   ....[2]....
        /*0084*/ 	.word	0xffffffff


	//   ....[3]....
        /*0088*/ 	.word	0xffffffff


	//   ....[4]....
        /*008c*/ 	.word	0xffffffff


	//   ....[5]....
        /*0090*/ 	.word	0xffffffff


	//   ....[6]....
        /*0094*/ 	.word	0xffffffff


	//   ....[7]....
        /*0098*/ 	.word	0xffffffff


	//   ....[8]....
        /*009c*/ 	.word	0xffffffff


	//   ....[9]....
        /*00a0*/ 	.word	0xffffffff


	//   ....[10]....
        /*00a4*/ 	.word	0xffffffff


	//   ....[11]....
        /*00a8*/ 	.word	0xffffffff


	//   ....[12]....
        /*00ac*/ 	.word	0xffffffff


	//   ....[13]....
        /*00b0*/ 	.word	0xffffffff


	//   ....[14]....
        /*00b4*/ 	.word	0xffffffff


	//   ....[15]....
        /*00b8*/ 	.word	0xffffffff


	//   ....[16]....
        /*00bc*/ 	.word	0xffffffff


	//   ....[17]....
        /*00c0*/ 	.word	0xffffffff


	//   ....[18]....
        /*00c4*/ 	.word	0xffffffff


	//   ....[19]....
        /*00c8*/ 	.word	0xffffffff


	//   ....[20]....
        /*00cc*/ 	.word	0xffffffff


	//   ....[21]....
        /*00d0*/ 	.word	0xffffffff


	//   ....[22]....
        /*00d4*/ 	.word	0xffffffff


	//   ....[23]....
        /*00d8*/ 	.word	0xffffffff


	//   ....[24]....
        /*00dc*/ 	.word	0xffffffff


	//   ....[25]....
        /*00e0*/ 	.word	0xffffffff


	//   ....[26]....
        /*00e4*/ 	.word	0xffffffff


	//   ....[27]....
        /*00e8*/ 	.word	0xffffffff


	//   ....[28]....
        /*00ec*/ 	.word	0xffffffff


	//   ....[29]....
        /*00f0*/ 	.word	0xffffffff


	//----- nvinfo : EIATTR_COOP_GROUP_INSTR_OFFSETS
	.align		4
.L_458:
        /*00f4*/ 	.byte	0x04, 0x28
        /*00f6*/ 	.short	(.L_460 - .L_459)


	//   ....[0]....
.L_459:
        /*00f8*/ 	.word	0x00000de0


	//   ....[1]....
        /*00fc*/ 	.word	0x00000df0


	//   ....[2]....
        /*0100*/ 	.word	0x00000e50


	//   ....[3]....
        /*0104*/ 	.word	0x00000e70


	//   ....[4]....
        /*0108*/ 	.word	0x00000ec0


	//   ....[5]....
        /*010c*/ 	.word	0x00000ee0


	//   ....[6]....
        /*0110*/ 	.word	0x00000f20


	//   ....[7]....
        /*0114*/ 	.word	0x00000f60


	//   ....[8]....
        /*0118*/ 	.word	0x00000fc0


	//   ....[9]....
        /*011c*/ 	.word	0x00001000


	//   ....[10]....
        /*0120*/ 	.word	0x000012f0


	//   ....[11]....
        /*0124*/ 	.word	0x00001300


	//   ....[12]....
        /*0128*/ 	.word	0x00001380


	//   ....[13]....
        /*012c*/ 	.word	0x000013b0


	//   ....[14]....
        /*0130*/ 	.word	0x00001400


	//   ....[15]....
        /*0134*/ 	.word	0x00001440


	//   ....[16]....
        /*0138*/ 	.word	0x00001480


	//   ....[17]....
        /*013c*/ 	.word	0x000014c0


	//   ....[18]....
        /*0140*/ 	.word	0x000014f0


	//   ....[19]....
        /*0144*/ 	.word	0x00001560


	//   ....[20]....
        /*0148*/ 	.word	0x00002c10


	//   ....[21]....
        /*014c*/ 	.word	0x00002c20


	//   ....[22]....
        /*0150*/ 	.word	0x00002ca0


	//   ....[23]....
        /*0154*/ 	.word	0x00002cb0


	//   ....[24]....
        /*0158*/ 	.word	0x00002d10


	//   ....[25]....
        /*015c*/ 	.word	0x00002d30


	//   ....[26]....
        /*0160*/ 	.word	0x00002d70


	//   ....[27]....
        /*0164*/ 	.word	0x00002da0


	//   ....[28]....
        /*0168*/ 	.word	0x00002de0


	//   ....[29]....
        /*016c*/ 	.word	0x00002e40


	//----- nvinfo : EIATTR_VRC_CTA_INIT_COUNT
	.align		4
.L_460:
        /*0170*/ 	.byte	0x02, 0x4a
	.zero		1
	.zero		1


	//----- nvinfo : EIATTR_EXIT_INSTR_OFFSETS
	.align		4
        /*0174*/ 	.byte	0x04, 0x1c
        /*0176*/ 	.short	(.L_462 - .L_461)


	//   ....[0]....
.L_461:
        /*0178*/ 	.word	0x000030b0


	//   ....[1]....
        /*017c*/ 	.word	0x000030f0


	//----- nvinfo : EIATTR_MAX_THREADS
	.align		4
.L_462:
        /*0180*/ 	.byte	0x04, 0x05
        /*0182*/ 	.short	(.L_464 - .L_463)
.L_463:
        /*0184*/ 	.word	0x00000200
        /*0188*/ 	.word	0x00000001
        /*018c*/ 	.word	0x00000001


	//----- nvinfo : EIATTR_CRS_STACK_SIZE
	.align		4
.L_464:
        /*0190*/ 	.byte	0x04, 0x1e
        /*0192*/ 	.short	(.L_466 - .L_465)
.L_465:
        /*0194*/ 	.word	0x00000000


	//----- nvinfo : EIATTR_CBANK_PARAM_SIZE
	.align		4
.L_466:
        /*0198*/ 	.byte	0x03, 0x19
        /*019a*/ 	.short	0x003e


	//----- nvinfo : EIATTR_PARAM_CBANK
	.align		4
        /*019c*/ 	.byte	0x04, 0x0a
        /*019e*/ 	.short	(.L_468 - .L_467)
	.align		4
.L_467:
        /*01a0*/ 	.word	index@(.nv.constant0._ZN3cub18CUB_300001_SM_10006detail6reduce18DeviceReduceKernelINS2_10policy_hubIxjN4cuda3std3__44plusIxEEE10Policy1000EN6thrust24THRUST_300001_SM_1000_NS10device_ptrIiEEjS9_xNS7_10__identityEEEvT0_PT3_T1_NS0_13GridEvenShareISK_EET2_T4_)
        /*01a4*/ 	.short	0x0380
        /*01a6*/ 	.short	0x003e


	//----- nvinfo : EIATTR_SW_WAR
	.align		4
.L_468:
        /*01a8*/ 	.byte	0x04, 0x36
        /*01aa*/ 	.short	(.L_470 - .L_469)
.L_469:
        /*01ac*/ 	.word	0x00000008
.L_470:


//--------------------- .nv.info._ZN3cub18CUB_300001_SM_10006detail6reduce28DeviceReduceSingleTileKernelINS2_10policy_hubIxjN4cuda3std3__44plusIxEEE10Policy1000EN6thrust24THRUST_300001_SM_1000_NS10device_ptrIiEEPxjS9_xxNS7_10__identityEEEvT0_T1_T2_T3_T4_T6_ --------------------------
	.section	.nv.info._ZN3cub18CUB_300001_SM_10006detail6reduce28DeviceReduceSingleTileKernelINS2_10policy_hubIxjN4cuda3std3__44plusIxEEE10Policy1000EN6thrust24THRUST_300001_SM_1000_NS10device_ptrIiEEPxjS9_xxNS7_10__identityEEEvT0_T1_T2_T3_T4_T6_,"",@"SHT_CUDA_INFO"
	.sectionflags	@""
	.align	4


	//----- nvinfo : EIATTR_CUDA_API_VERSION
	.align		4
        /*0000*/ 	.byte	0x04, 0x37
        /*0002*/ 	.short	(.L_472 - .L_471)
.L_471:
        /*0004*/ 	.word	0x00000082


	//----- nvinfo : EIATTR_KPARAM_INFO
	.align		4
.L_472:
        /*0008*/ 	.byte	0x04, 0x17
        /*000a*/ 	.short	(.L_474 - .L_473)
.L_473:
        /*000c*/ 	.word	0x00000000
        /*0010*/ 	.short	0x0005
        /*0012*/ 	.short	0x0020
        /*0014*/ 	.byte	0x00, 0xf0, 0x05, 0x00


	//----- nvinfo : EIATTR_KPARAM_INFO
	.align		4
.L_474:
        /*0018*/ 	.byte	0x04, 0x17
        /*001a*/ 	.short	(.L_476 - .L_475)
.L_475:
        /*001c*/ 	.word	0x00000000
        /*0020*/ 	.short	0x0004
        /*0022*/ 	.short	0x0018
        /*0024*/ 	.byte	0x00, 0xf0, 0x21, 0x00


	//----- nvinfo : EIATTR_KPARAM_INFO
	.align		4
.L_476:
        /*0028*/ 	.byte	0x04, 0x17
        /*002a*/ 	.short	(.L_478 - .L_477)
.L_477:
        /*002c*/ 	.word	0x00000000
        /*0030*/ 	.short	0x0003
        /*0032*/ 	.short	0x0014
        /*0034*/ 	.byte	0x00, 0xf0, 0x05, 0x00


	//----- nvinfo : EIATTR_KPARAM_INFO
	.align		4
.L_478:
        /*0038*/ 	.byte	0x04, 0x17
        /*003a*/ 	.short	(.L_480 - .L_479)
.L_479:
        /*003c*/ 	.word	0x00000000
        /*0040*/ 	.short	0x0002
        /*0042*/ 	.short	0x0010
        /*0044*/ 	.byte	0x00, 0xf0, 0x11, 0x00


	//----- nvinfo : EIATTR_KPARAM_INFO
	.align		4
.L_480:
        /*0048*/ 	.byte	0x04, 0x17
        /*004a*/ 	.short	(.L_482 - .L_481)
.L_481:
        /*004c*/ 	.word	0x00000000
        /*0050*/ 	.short	0x0001
        /*0052*/ 	.short	0x0008
        /*0054*/ 	.byte	0x00, 0xf5, 0x21, 0x00


	//----- nvinfo : EIATTR_KPARAM_INFO
	.align		4
.L_482:
        /*0058*/ 	.byte	0x04, 0x17
        /*005a*/ 	.short	(.L_484 - .L_483)
.L_483:
        /*005c*/ 	.word	0x00000000
        /*0060*/ 	.short	0x0000
        /*0062*/ 	.short	0x0000
        /*0064*/ 	.byte	0x00, 0xf0, 0x21, 0x00


	//----- nvinfo : EIATTR_SPARSE_MMA_MASK
	.align		4
.L_484:
        /*0068*/ 	.byte	0x03, 0x50
        /*006a*/ 	.short	0x0000


	//----- nvinfo : EIATTR_MAXREG_COUNT
	.align		4
        /*006c*/ 	.byte	0x03, 0x1b
        /*006e*/ 	.short	0x0080


	//----- nvinfo : EIATTR_NUM_BARRIERS
	.align		4
        /*0070*/ 	.byte	0x02, 0x4c
        /*0072*/ 	.byte	0x01
	.zero		1


	//----- nvinfo : EIATTR_MERCURY_ISA_VERSION
	.align		4
        /*0074*/ 	.byte	0x03, 0x5f
        /*0076*/ 	.short	0x0101


	//----- nvinfo : EIATTR_COOP_GROUP_MASK_REGIDS
	.align		4
        /*0078*/ 	.byte	0x04, 0x29
        /*007a*/ 	.short	(.L_486 - .L_485)


	//   ....[0]....
.L_485:
        /*007c*/ 	.word	0xffffffff


	//   ....[1]....
        /*0080*/ 	.word	0xffffffff


	//   ....[2]....
        /*0084*/ 	.word	0xffffffff


	//   ....[3]....
        /*0088*/ 	.word	0xffffffff


	//   ....[4]....
        /*008c*/ 	.word	0xffffffff


	//   ....[5]....
        /*0090*/ 	.word	0xffffffff


	//   ....[6]....
        /*0094*/ 	.word	0xffffffff


	//   ....[7]....
        /*0098*/ 	.word	0xffffffff


	//   ....[8]....
        /*009c*/ 	.word	0xffffffff


	//   ....[9]....
        /*00a0*/ 	.word	0xffffffff


	//   ....[10]....
        /*00a4*/ 	.word	0xffffffff


	//   ....[11]....
        /*00a8*/ 	.word	0xffffffff


	//   ....[12]....
        /*00ac*/ 	.word	0xffffffff


	//   ....[13]....
        /*00b0*/ 	.word	0xffffffff


	//   ....[14]....
        /*00b4*/ 	.word	0xffffffff


	//   ....[15]....
        /*00b8*/ 	.word	0xffffffff


	//   ....[16]....
        /*00bc*/ 	.word	0xffffffff


	//   ....[17]....
        /*00c0*/ 	.word	0xffffffff


	//   ....[18]....
        /*00c4*/ 	.word	0xffffffff


	//   ....[19]....
        /*00c8*/ 	.word	0xffffffff


	//   ....[20]....
        /*00cc*/ 	.word	0xffffffff


	//   ....[21]....
        /*00d0*/ 	.word	0xffffffff


	//   ....[22]....
        /*00d4*/ 	.word	0xffffffff


	//   ....[23]....
        /*00d8*/ 	.word	0xffffffff


	//   ....[24]....
        /*00dc*/ 	.word	0xffffffff


	//   ....[25]....
        /*00e0*/ 	.word	0xffffffff


	//   ....[26]....
        /*00e4*/ 	.word	0xffffffff


	//   ....[27]....
        /*00e8*/ 	.word	0xffffffff


	//   ....[28]....
        /*00ec*/ 	.word	0xffffffff


	//   ....[29]....
        /*00f0*/ 	.word	0xffffffff


	//----- nvinfo : EIATTR_COOP_GROUP_INSTR_OFFSETS
	.align		4
.L_486:
        /*00f4*/ 	.byte	0x04, 0x28
        /*00f6*/ 	.short	(.L_488 - .L_487)


	//   ....[0]....
.L_487:
        /*00f8*/ 	.word	0x00000af0


	//   ....[1]....
        /*00fc*/ 	.word	0x00000b00


	//   ....[2]....
        /*0100*/ 	.word	0x00000b60


	//   ....[3]....
        /*0104*/ 	.word	0x00000b80


	//   ....[4]....
        /*0108*/ 	.word	0x00000bd0


	//   ....[5]....
        /*010c*/ 	.word	0x00000bf0


	//   ....[6]....
        /*0110*/ 	.word	0x00000c30


	//   ....[7]....
        /*0114*/ 	.word	0x00000c70


	//   ....[8]....
        /*0118*/ 	.word	0x00000cc0


	//   ....[9]....
        /*011c*/ 	.word	0x00000d00


	//   ....[10]....
        /*0120*/ 	.word	0x00001000


	//   ....[11]....
        /*0124*/ 	.word	0x00001010


	//   ....[12]....
        /*0128*/ 	.word	0x00001090


	//   ....[13]....
        /*012c*/ 	.word	0x000010b0


	//   ....[14]....
        /*0130*/ 	.word	0x00001100


	//   ....[15]....
        /*0134*/ 	.word	0x00001150


	//   ....[16]....
        /*0138*/ 	.word	0x00001190


	//   ....[17]....
        /*013c*/ 	.word	0x000011c0


	//   ....[18]....
        /*0140*/ 	.word	0x00001200


	//   ....[19]....
        /*0144*/ 	.word	0x00001240


	//   ....[20]....
        /*0148*/ 	.word	0x000027b0


	//   ....[21]....
        /*014c*/ 	.word	0x000027c0


	//   ....[22]....
        /*0150*/ 	.word	0x00002840


	//   ....[23]....
        /*0154*/ 	.word	0x00002850


	//   ....[24]....
        /*0158*/ 	.word	0x000028b0


	//   ....[25]....
        /*015c*/ 	.word	0x000028d0


	//   ....[26]....
        /*0160*/ 	.word	0x00002910


	//   ....[27]....
        /*0164*/ 	.word	0x00002940


	//   ....[28]....
        /*0168*/ 	.word	0x00002990


	//   ....[29]....
        /*016c*/ 	.word	0x000029e0


	//----- nvinfo : EIATTR_VRC_CTA_INIT_COUNT
	.align		4
.L_488:
        /*0170*/ 	.byte	0x02, 0x4a
	.zero		1
	.zero		1


	//----- nvinfo : EIATTR_EXIT_INSTR_OFFSETS
	.align		4
        /*0174*/ 	.byte	0x04, 0x1c
        /*0176*/ 	.short	(.L_490 - .L_489)


	//   ....[0]....
.L_489:
        /*0178*/ 	.word	0x00000080


	//   ....[1]....
        /*017c*/ 	.word	0x000000c0


	//   ....[2]....
        /*0180*/ 	.word	0x00002c50


	//   ....[3]....
        /*0184*/ 	.word	0x00002cb0


	//----- nvinfo : EIATTR_MAX_THREADS
	.align		4
.L_490:
        /*0188*/ 	.byte	0x04, 0x05
        /*018a*/ 	.short	(.L_492 - .L_491)
.L_491:
        /*018c*/ 	.word	0x00000200
        /*0190*/ 	.word	0x00000001
        /*0194*/ 	.word	0x00000001


	//----- nvinfo : EIATTR_CRS_STACK_SIZE
	.align		4
.L_492:
        /*0198*/ 	.byte	0x04, 0x1e
        /*019a*/ 	.short	(.L_494 - .L_493)
.L_493:
        /*019c*/ 	.word	0x00000000


	//----- nvinfo : EIATTR_CBANK_PARAM_SIZE
	.align		4
.L_494:
        /*01a0*/ 	.byte	0x03, 0x19
        /*01a2*/ 	.short	0x0021


	//----- nvinfo : EIATTR_PARAM_CBANK
	.align		4
        /*01a4*/ 	.byte	0x04, 0x0a
        /*01a6*/ 	.short	(.L_496 - .L_495)
	.align		4
.L_495:
        /*01a8*/ 	.word	index@(.nv.constant0._ZN3cub18CUB_300001_SM_10006detail6reduce28DeviceReduceSingleTileKernelINS2_10policy_hubIxjN4cuda3std3__44plusIxEEE10Policy1000EN6thrust24THRUST_300001_SM_1000_NS10device_ptrIiEEPxjS9_xxNS7_10__identityEEEvT0_T1_T2_T3_T4_T6_)
        /*01ac*/ 	.short	0x0380
        /*01ae*/ 	.short	0x0021


	//----- nvinfo : EIATTR_SW_WAR
	.align		4
.L_496:
        /*01b0*/ 	.byte	0x04, 0x36
        /*01b2*/ 	.short	(.L_498 - .L_497)
.L_497:
        /*01b4*/ 	.word	0x00000008
.L_498:


//--------------------- .nv.info._ZN3cub18CUB_300001_SM_10006detail11EmptyKernelIvEEvv --------------------------
	.section	.nv.info._ZN3cub18CUB_300001_SM_10006detail11EmptyKernelIvEEvv,"",@"SHT_CUDA_INFO"
	.sectionflags	@""
	.align	4


	//----- nvinfo : EIATTR_CUDA_API_VERSION
	.align		4
        /*0000*/ 	.byte	0x04, 0x37
        /*0002*/ 	.short	(.L_500 - .L_499)
.L_499:
        /*0004*/ 	.word	0x00000082


	//----- nvinfo : EIATTR_SPARSE_MMA_MASK
	.align		4
.L_500:
        /*0008*/ 	.byte	0x03, 0x50
        /*000a*/ 	.short	0x0000


	//----- nvinfo : EIATTR_MAXREG_COUNT
	.align		4
        /*000c*/ 	.byte	0x03, 0x1b
        /*000e*/ 	.short	0x00ff


	//----- nvinfo : EIATTR_MERCURY_ISA_VERSION
	.align		4
        /*0010*/ 	.byte	0x03, 0x5f
        /*0012*/ 	.short	0x0101


	//----- nvinfo : EIATTR_VRC_CTA_INIT_COUNT
	.align		4
        /*0014*/ 	.byte	0x02, 0x4a
	.zero		1
	.zero		1


	//----- nvinfo : EIATTR_EXIT_INSTR_OFFSETS
	.align		4
        /*0018*/ 	.byte	0x04, 0x1c
        /*001a*/ 	.short	(.L_502 - .L_501)


	//   ....[0]....
.L_501:
        /*001c*/ 	.word	0x00000010


	//----- nvinfo : EIATTR_SW_WAR
	.align		4
.L_502:
        /*0020*/ 	.byte	0x04, 0x36
        /*0022*/ 	.short	(.L_504 - .L_503)
.L_503:
        /*0024*/ 	.word	0x00000008
.L_504:


//--------------------- .nv.info._Z20update_vector_kernelPaiiiPKiji --------------------------
	.section	.nv.info._Z20update_vector_kernelPaiiiPKiji,"",@"SHT_CUDA_INFO"
	.sectionflags	@""
	.align	4


	//----- nvinfo : EIATTR_CUDA_API_VERSION
	.align		4
        /*0000*/ 	.byte	0x04, 0x37
        /*0002*/ 	.short	(.L_506 - .L_505)
.L_505:
        /*0004*/ 	.word	0x00000082


	//----- nvinfo : EIATTR_KPARAM_INFO
	.align		4
.L_506:
        /*0008*/ 	.byte	0x04, 0x17
        /*000a*/ 	.short	(.L_508 - .L_507)
.L_507:
        /*000c*/ 	.word	0x00000000
        /*0010*/ 	.short	0x0006
        /*0012*/ 	.short	0x0024
        /*0014*/ 	.byte	0x00, 0xf0, 0x11, 0x00


	//----- nvinfo : EIATTR_KPARAM_INFO
	.align		4
.L_508:
        /*0018*/ 	.byte	0x04, 0x17
        /*001a*/ 	.short	(.L_510 - .L_509)
.L_509:
        /*001c*/ 	.word	0x00000000
        /*0020*/ 	.short	0x0005
        /*0022*/ 	.short	0x0020
        /*0024*/ 	.byte	0x00, 0xf0, 0x11, 0x00


	//----- nvinfo : EIATTR_KPARAM_INFO
	.align		4
.L_510:
        /*0028*/ 	.byte	0x04, 0x17
        /*002a*/ 	.short	(.L_512 - .L_511)
.L_511:
        /*002c*/ 	.word	0x00000000
        /*0030*/ 	.short	0x0004
        /*0032*/ 	.short	0x0018
        /*0034*/ 	.byte	0x00, 0xf5, 0x21, 0x00


	//----- nvinfo : EIATTR_KPARAM_INFO
	.align		4
.L_512:
        /*0038*/ 	.byte	0x04, 0x17
        /*003a*/ 	.short	(.L_514 - .L_513)
.L_513:
        /*003c*/ 	.word	0x00000000
        /*0040*/ 	.short	0x0003
        /*0042*/ 	.short	0x0010
        /*0044*/ 	.byte	0x00, 0xf0, 0x11, 0x00


	//----- nvinfo : EIATTR_KPARAM_INFO
	.align		4
.L_514:
        /*0048*/ 	.byte	0x04, 0x17
        /*004a*/ 	.short	(.L_516 - .L_515)
.L_515:
        /*004c*/ 	.word	0x00000000
        /*0050*/ 	.short	0x0002
        /*0052*/ 	.short	0x000c
        /*0054*/ 	.byte	0x00, 0xf0, 0x11, 0x00


	//----- nvinfo : EIATTR_KPARAM_INFO
	.align		4
.L_516:
        /*0058*/ 	.byte	0x04, 0x17
        /*005a*/ 	.short	(.L_518 - .L_517)
.L_517:
        /*005c*/ 	.word	0x00000000
        /*0060*/ 	.short	0x0001
        /*0062*/ 	.short	0x0008
        /*0064*/ 	.byte	0x00, 0xf0, 0x11, 0x00


	//----- nvinfo : EIATTR_KPARAM_INFO
	.align		4
.L_518:
        /*0068*/ 	.byte	0x04, 0x17
        /*006a*/ 	.short	(.L_520 - .L_519)
.L_519:
        /*006c*/ 	.word	0x00000000
        /*0070*/ 	.short	0x0000
        /*0072*/ 	.short	0x0000
        /*0074*/ 	.byte	0x00, 0xf5, 0x21, 0x00


	//----- nvinfo : EIATTR_SPARSE_MMA_MASK
	.align		4
.L_520:
        /*0078*/ 	.byte	0x03, 0x50
        /*007a*/ 	.short	0x0000


	//----- nvinfo : EIATTR_MAXREG_COUNT
	.align		4
        /*007c*/ 	.byte	0x03, 0x1b
        /*007e*/ 	.short	0x00ff


	//----- nvinfo : EIATTR_MERCURY_ISA_VERSION
	.align		4
        /*0080*/ 	.byte	0x03, 0x5f
        /*0082*/ 	.short	0x0101


	//----- nvinfo : EIATTR_INT_WARP_WIDE_INSTR_OFFSETS
	.align		4
        /*0084*/ 	.byte	0x04, 0x31
        /*0086*/ 	.short	(.L_522 - .L_521)


	//   ....[0]....
.L_521:
        /*0088*/ 	.word	0x00000740


	//   ....[1]....
        /*008c*/ 	.word	0x00000840


	//----- nvinfo : EIATTR_VRC_CTA_INIT_COUNT
	.align		4
.L_522:
        /*0090*/ 	.byte	0x02, 0x4a
	.zero		1
	.zero		1


	//----- nvinfo : EIATTR_EXIT_INSTR_OFFSETS
	.align		4
        /*0094*/ 	.byte	0x04, 0x1c
        /*0096*/ 	.short	(.L_524 - .L_523)


	//   ....[0]....
.L_523:
        /*0098*/ 	.word	0x00000070


	//   ....[1]....
        /*009c*/ 	.word	0x00000900


	//----- nvinfo : EIATTR_CRS_STACK_SIZE
	.align		4
.L_524:
        /*00a0*/ 	.byte	0x04, 0x1e
        /*00a2*/ 	.short	(.L_526 - .L_525)
.L_525:
        /*00a4*/ 	.word	0x00000000


	//----- nvinfo : EIATTR_CBANK_PARAM_SIZE
	.align		4
.L_526:
        /*00a8*/ 	.byte	0x03, 0x19
        /*00aa*/ 	.short	0x0028


	//----- nvinfo : EIATTR_PARAM_CBANK
	.align		4
        /*00ac*/ 	.byte	0x04, 0x0a
        /*00ae*/ 	.short	(.L_528 - .L_527)
	.align		4
.L_527:
        /*00b0*/ 	.word	index@(.nv.constant0._Z20update_vector_kernelPaiiiPKiji)
        /*00b4*/ 	.short	0x0380
        /*00b6*/ 	.short	0x0028


	//----- nvinfo : EIATTR_SW_WAR
	.align		4
.L_528:
        /*00b8*/ 	.byte	0x04, 0x36
        /*00ba*/ 	.short	(.L_530 - .L_529)
.L_529:
        /*00bc*/ 	.word	0x00000008
.L_530:


//--------------------- .nv.info._Z20update_matrix_kernelPaiiiiiPKiji --------------------------
	.section	.nv.info._Z20update_matrix_kernelPaiiiiiPKiji,"",@"SHT_CUDA_INFO"
	.sectionflags	@""
	.align	4


	//----- nvinfo : EIATTR_CUDA_API_VERSION
	.align		4
        /*0000*/ 	.byte	0x04, 0x37
        /*0002*/ 	.short	(.L_532 - .L_531)
.L_531:
        /*0004*/ 	.word	0x00000082


	//----- nvinfo : EIATTR_KPARAM_INFO
	.align		4
.L_532:
        /*0008*/ 	.byte	0x04, 0x17
        /*000a*/ 	.short	(.L_534 - .L_533)
.L_533:
        /*000c*/ 	.word	0x00000000
        /*0010*/ 	.short	0x0008
        /*0012*/ 	.short	0x002c
        /*0014*/ 	.byte	0x00, 0xf0, 0x11, 0x00


	//----- nvinfo : EIATTR_KPARAM_INFO
	.align		4
.L_534:
        /*0018*/ 	.byte	0x04, 0x17
        /*001a*/ 	.short	(.L_536 - .L_535)
.L_535:
        /*001c*/ 	.word	0x00000000
        /*0020*/ 	.short	0x0007
        /*0022*/ 	.short	0x0028
        /*0024*/ 	.byte	0x00, 0xf0, 0x11, 0x00


	//----- nvinfo : EIATTR_KPARAM_INFO
	.align		4
.L_536:
        /*0028*/ 	.byte	0x04, 0x17
        /*002a*/ 	.short	(.L_538 - .L_537)
.L_537:
        /*002c*/ 	.word	0x00000000
        /*0030*/ 	.short	0x0006
        /*0032*/ 	.short	0x0020
        /*0034*/ 	.byte	0x00, 0xf5, 0x21, 0x00


	//----- nvinfo : EIATTR_KPARAM_INFO
	.align		4
.L_538:
        /*0038*/ 	.byte	0x04, 0x17
        /*003a*/ 	.short	(.L_540 - .L_539)
.L_539:
        /*003c*/ 	.word	0x00000000
        /*0040*/ 	.short	0x0005
        /*0042*/ 	.short	0x0018
        /*0044*/ 	.byte	0x00, 0xf0, 0x11, 0x00


	//----- nvinfo : EIATTR_KPARAM_INFO
	.align		4
.L_540:
        /*0048*/ 	.byte	0x04, 0x17
        /*004a*/ 	.short	(.L_542 - .L_541)
.L_541:
        /*004c*/ 	.word	0x00000000
        /*0050*/ 	.short	0x0004
        /*0052*/ 	.short	0x0014
        /*0054*/ 	.byte	0x00, 0xf0, 0x11, 0x00


	//----- nvinfo : EIATTR_KPARAM_INFO
	.align		4
.L_542:
        /*0058*/ 	.byte	0x04, 0x17
        /*005a*/ 	.short	(.L_544 - .L_543)
.L_543:
        /*005c*/ 	.word	0x00000000
        /*0060*/ 	.short	0x0003
        /*0062*/ 	.short	0x0010
        /*0064*/ 	.byte	0x00, 0xf0, 0x11, 0x00


	//----- nvinfo : EIATTR_KPARAM_INFO
	.align		4
.L_544:
        /*0068*/ 	.byte	0x04, 0x17
        /*006a*/ 	.short	(.L_546 - .L_545)
.L_545:
        /*006c*/ 	.word	0x00000000
        /*0070*/ 	.short	0x0002
        /*0072*/ 	.short	0x000c
        /*0074*/ 	.byte	0x00, 0xf0, 0x11, 0x00


	//----- nvinfo : EIATTR_KPARAM_INFO
	.align		4
.L_546:
        /*0078*/ 	.byte	0x04, 0x17
        /*007a*/ 	.short	(.L_548 - .L_547)
.L_547:
        /*007c*/ 	.word	0x00000000
        /*0080*/ 	.short	0x0001
        /*0082*/ 	.short	0x0008
        /*0084*/ 	.byte	0x00, 0xf0, 0x11, 0x00


	//----- nvinfo : EIATTR_KPARAM_INFO
	.align		4
.L_548:
        /*0088*/ 	.byte	0x04, 0x17
        /*008a*/ 	.short	(.L_550 - .L_549)
.L_549:
        /*008c*/ 	.word	0x00000000
        /*0090*/ 	.short	0x0000
        /*0092*/ 	.short	0x0000
        /*0094*/ 	.byte	0x00, 0xf5, 0x21, 0x00


	//----- nvinfo : EIATTR_SPARSE_MMA_MASK
	.align		4
.L_550:
        /*0098*/ 	.byte	0x03, 0x50
        /*009a*/ 	.short	0x0000


	//----- nvinfo : EIATTR_MAXREG_COUNT
	.align		4
        /*009c*/ 	.byte	0x03, 0x1b
        /*009e*/ 	.short	0x00ff


	//----- nvinfo : EIATTR_MERCURY_ISA_VERSION
	.align		4
        /*00a0*/ 	.byte	0x03, 0x5f
        /*00a2*/ 	.short	0x0101


	//----- nvinfo : EIATTR_INT_WARP_WIDE_INSTR_OFFSETS
	.align		4
        /*00a4*/ 	.byte	0x04, 0x31
        /*00a6*/ 	.short	(.L_552 - .L_551)


	//   ....[0]....
.L_551:
        /*00a8*/ 	.word	0x00000eb0


	//   ....[1]....
        /*00ac*/ 	.word	0x00000fb0


	//----- nvinfo : EIATTR_VRC_CTA_INIT_COUNT
	.align		4
.L_552:
        /*00b0*/ 	.byte	0x02, 0x4a
	.zero		1
	.zero		1


	//----- nvinfo : EIATTR_EXIT_INSTR_OFFSETS
	.align		4
        /*00b4*/ 	.byte	0x04, 0x1c
        /*00b6*/ 	.short	(.L_554 - .L_553)


	//   ....[0]....
.L_553:
        /*00b8*/ 	.word	0x00000080


	//   ....[1]....
        /*00bc*/ 	.word	0x00001070


	//----- nvinfo : EIATTR_CRS_STACK_SIZE
	.align		4
.L_554:
        /*00c0*/ 	.byte	0x04, 0x1e
        /*00c2*/ 	.short	(.L_556 - .L_555)
.L_555:
        /*00c4*/ 	.word	0x00000000


	//----- nvinfo : EIATTR_CBANK_PARAM_SIZE
	.align		4
.L_556:
        /*00c8*/ 	.byte	0x03, 0x19
        /*00ca*/ 	.short	0x0030


	//----- nvinfo : EIATTR_PARAM_CBANK
	.align		4
        /*00cc*/ 	.byte	0x04, 0x0a
        /*00ce*/ 	.short	(.L_558 - .L_557)
	.align		4
.L_557:
        /*00d0*/ 	.word	index@(.nv.constant0._Z20update_matrix_kernelPaiiiiiPKiji)
        /*00d4*/ 	.short	0x0380
        /*00d6*/ 	.short	0x0030


	//----- nvinfo : EIATTR_SW_WAR
	.align		4
.L_558:
        /*00d8*/ 	.byte	0x04, 0x36
        /*00da*/ 	.short	(.L_560 - .L_559)
.L_559:
        /*00dc*/ 	.word	0x00000008
.L_560:


//--------------------- .nv.info._Z22compute_fitness_kernelPKiPii --------------------------
	.section	.nv.info._Z22compute_fitness_kernelPKiPii,"",@"SHT_CUDA_INFO"
	.sectionflags	@""
	.align	4


	//----- nvinfo : EIATTR_CUDA_API_VERSION
	.align		4
        /*0000*/ 	.byte	0x04, 0x37
        /*0002*/ 	.short	(.L_562 - .L_561)
.L_561:
        /*0004*/ 	.word	0x00000082


	//----- nvinfo : EIATTR_KPARAM_INFO
	.align		4
.L_562:
        /*0008*/ 	.byte	0x04, 0x17
        /*000a*/ 	.short	(.L_564 - .L_563)
.L_563:
        /*000c*/ 	.word	0x00000000
        /*0010*/ 	.short	0x0002
        /*0012*/ 	.short	0x0010
        /*0014*/ 	.byte	0x00, 0xf0, 0x11, 0x00


	//----- nvinfo : EIATTR_KPARAM_INFO
	.align		4
.L_564:
        /*0018*/ 	.byte	0x04, 0x17
        /*001a*/ 	.short	(.L_566 - .L_565)
.L_565:
        /*001c*/ 	.word	0x00000000
        /*0020*/ 	.short	0x0001
        /*0022*/ 	.short	0x0008
        /*0024*/ 	.byte	0x00, 0xf5, 0x21, 0x00


	//----- nvinfo : EIATTR_KPARAM_INFO
	.align		4
.L_566:
        /*0028*/ 	.byte	0x04, 0x17
        /*002a*/ 	.short	(.L_568 - .L_567)
.L_567:
        /*002c*/ 	.word	0x00000000
        /*0030*/ 	.short	0x0000
        /*0032*/ 	.short	0x0000
        /*0034*/ 	.byte	0x00, 0xf5, 0x21, 0x00


	//----- nvinfo : EIATTR_SPARSE_MMA_MASK
	.align		4
.L_568:
        /*0038*/ 	.byte	0x03, 0x50
        /*003a*/ 	.short	0x0000


	//----- nvinfo : EIATTR_MAXREG_COUNT
	.align		4
        /*003c*/ 	.byte	0x03, 0x1b
        /*003e*/ 	.short	0x00ff


	//----- nvinfo : EIATTR_MERCURY_ISA_VERSION
	.align		4
        /*0040*/ 	.byte	0x03, 0x5f
        /*0042*/ 	.short	0x0101


	//----- nvinfo : EIATTR_VRC_CTA_INIT_COUNT
	.align		4
        /*0044*/ 	.byte	0x02, 0x4a
	.zero		1
	.zero		1


	//----- nvinfo : EIATTR_EXIT_INSTR_OFFSETS
	.align		4
        /*0048*/ 	.byte	0x04, 0x1c
        /*004a*/ 	.short	(.L_570 - .L_569)


	//   ....[0]....
.L_569:
        /*004c*/ 	.word	0x00000070


	//   ....[1]....
        /*0050*/ 	.word	0x00000150


	//----- nvinfo : EIATTR_CBANK_PARAM_SIZE
	.align		4
.L_570:
        /*0054*/ 	.byte	0x03, 0x19
        /*0056*/ 	.short	0x0014


	//----- nvinfo : EIATTR_PARAM_CBANK
	.align		4
        /*0058*/ 	.byte	0x04, 0x0a
        /*005a*/ 	.short	(.L_572 - .L_571)
	.align		4
.L_571:
        /*005c*/ 	.word	index@(.nv.constant0._Z22compute_fitness_kernelPKiPii)
        /*0060*/ 	.short	0x0380
        /*0062*/ 	.short	0x0014


	//----- nvinfo : EIATTR_SW_WAR
	.align		4
.L_572:
        /*0064*/ 	.byte	0x04, 0x36
        /*0066*/ 	.short	(.L_574 - .L_573)
.L_573:
        /*0068*/ 	.word	0x00000008
.L_574:


//--------------------- .nv.info._Z21train_sequence_kernelPKhliPK8EggModelPaPij --------------------------
	.section	.nv.info._Z21train_sequence_kernelPKhliPK8EggModelPaPij,"",@"SHT_CUDA_INFO"
	.sectionflags	@""
	.align	4


	//----- nvinfo : EIATTR_CUDA_API_VERSION
	.align		4
        /*0000*/ 	.byte	0x04, 0x37
        /*0002*/ 	.short	(.L_576 - .L_575)
.L_575:
        /*0004*/ 	.word	0x00000082


	//----- nvinfo : EIATTR_KPARAM_INFO
	.align		4
.L_576:
        /*0008*/ 	.byte	0x04, 0x17
        /*000a*/ 	.short	(.L_578 - .L_577)
.L_577:
        /*000c*/ 	.word	0x00000000
        /*0010*/ 	.short	0x0006
        /*0012*/ 	.short	0x0030
        /*0014*/ 	.byte	0x00, 0xf0, 0x11, 0x00


	//----- nvinfo : EIATTR_KPARAM_INFO
	.align		4
.L_578:
        /*0018*/ 	.byte	0x04, 0x17
        /*001a*/ 	.short	(.L_580 - .L_579)
.L_579:
        /*001c*/ 	.word	0x00000000
        /*0020*/ 	.short	0x0005
        /*0022*/ 	.short	0x0028
        /*0024*/ 	.byte	0x00, 0xf5, 0x21, 0x00


	//----- nvinfo : EIATTR_KPARAM_INFO
	.align		4
.L_580:
        /*0028*/ 	.byte	0x04, 0x17
        /*002a*/ 	.short	(.L_582 - .L_581)
.L_581:
        /*002c*/ 	.word	0x00000000
        /*0030*/ 	.short	0x0004
        /*0032*/ 	.short	0x0020
        /*0034*/ 	.byte	0x00, 0xf5, 0x21, 0x00


	//----- nvinfo : EIATTR_KPARAM_INFO
	.align		4
.L_582:
        /*0038*/ 	.byte	0x04, 0x17
        /*003a*/ 	.short	(.L_584 - .L_583)
.L_583:
        /*003c*/ 	.word	0x00000000
        /*0040*/ 	.short	0x0003
        /*0042*/ 	.short	0x0018
        /*0044*/ 	.byte	0x00, 0xf5, 0x21, 0x00


	//----- nvinfo : EIATTR_KPARAM_INFO
	.align		4
.L_584:
        /*0048*/ 	.byte	0x04, 0x17
        /*004a*/ 	.short	(.L_586 - .L_585)
.L_585:
        /*004c*/ 	.word	0x00000000
        /*0050*/ 	.short	0x0002
        /*0052*/ 	.short	0x0010
        /*0054*/ 	.byte	0x00, 0xf0, 0x11, 0x00


	//----- nvinfo : EIATTR_KPARAM_INFO
	.align		4
.L_586:
        /*0058*/ 	.byte	0x04, 0x17
        /*005a*/ 	.short	(.L_588 - .L_587)
.L_587:
        /*005c*/ 	.word	0x00000000
        /*0060*/ 	.short	0x0001
        /*0062*/ 	.short	0x0008
        /*0064*/ 	.byte	0x00, 0xf0, 0x21, 0x00


	//----- nvinfo : EIATTR_KPARAM_INFO
	.align		4
.L_588:
        /*0068*/ 	.byte	0x04, 0x17
        /*006a*/ 	.short	(.L_590 - .L_589)
.L_589:
        /*006c*/ 	.word	0x00000000
        /*0070*/ 	.short	0x0000
        /*0072*/ 	.short	0x0000
        /*0074*/ 	.byte	0x00, 0xf5, 0x21, 0x00


	//----- nvinfo : EIATTR_SPARSE_MMA_MASK
	.align		4
.L_590:
        /*0078*/ 	.byte	0x03, 0x50
        /*007a*/ 	.short	0x0000


	//----- nvinfo : EIATTR_MAXREG_COUNT
	.align		4
        /*007c*/ 	.byte	0x03, 0x1b
        /*007e*/ 	.short	0x00ff


	//----- nvinfo : EIATTR_MERCURY_ISA_VERSION
	.align		4
        /*0080*/ 	.byte	0x03, 0x5f
        /*0082*/ 	.short	0x0101


	//----- nvinfo : EIATTR_COOP_GROUP_MASK_REGIDS
	.align		4
        /*0084*/ 	.byte	0x04, 0x29
        /*0086*/ 	.short	(.L_592 - .L_591)


	//   ....[0]....
.L_591:
        /*0088*/ 	.word	0xffffffff


	//   ....[1]....
        /*008c*/ 	.word	0xffffffff


	//   ....[2]....
        /*0090*/ 	.word	0xffffffff


	//   ....[3]....
        /*0094*/ 	.word	0xffffffff


	//   ....[4]....
        /*0098*/ 	.word	0xffffffff


	//   ....[5]....
        /*009c*/ 	.word	0xffffffff


	//   ....[6]....
        /*00a0*/ 	.word	0xffffffff


	//   ....[7]....
        /*00a4*/ 	.word	0xffffffff


	//   ....[8]....
        /*00a8*/ 	.word	0xffffffff


	//   ....[9]....
        /*00ac*/ 	.word	0xffffffff


	//   ....[10]....
        /*00b0*/ 	.word	0xffffffff


	//   ....[11]....
        /*00b4*/ 	.word	0xffffffff


	//   ....[12]....
        /*00b8*/ 	.word	0xffffffff


	//   ....[13]....
        /*00bc*/ 	.word	0xffffffff


	//   ....[14]....
        /*00c0*/ 	.word	0xffffffff


	//   ....[15]....
        /*00c4*/ 	.word	0xffffffff


	//   ....[16]....
        /*00c8*/ 	.word	0xffffffff


	//   ....[17]....
        /*00cc*/ 	.word	0xffffffff


	//   ....[18]....
        /*00d0*/ 	.word	0xffffffff


	//   ....[19]....
        /*00d4*/ 	.word	0xffffffff


	//   ....[20]....
        /*00d8*/ 	.word	0xffffffff


	//   ....[21]....
        /*00dc*/ 	.word	0xffffffff


	//   ....[22]....
        /*00e0*/ 	.word	0xffffffff


	//   ....[23]....
        /*00e4*/ 	.word	0xffffffff


	//   ....[24]....
        /*00e8*/ 	.word	0xffffffff


	//   ....[25]....
        /*00ec*/ 	.word	0xffffffff


	//   ....[26]....
        /*00f0*/ 	.word	0xffffffff


	//   ....[27]....
        /*00f4*/ 	.word	0xffffffff


	//   ....[28]....
        /*00f8*/ 	.word	0xffffffff


	//   ....[29]....
        /*00fc*/ 	.word	0xffffffff


	//   ....[30]....
        /*0100*/ 	.word	0xffffffff


	//   ....[31]....
        /*0104*/ 	.word	0xffffffff


	//   ....[32]....
        /*0108*/ 	.word	0xffffffff


	//   ....[33]....
        /*010c*/ 	.word	0xffffffff


	//   ....[34]....
        /*0110*/ 	.word	0xffffffff


	//   ....[35]....
        /*0114*/ 	.word	0xffffffff


	//   ....[36]....
        /*0118*/ 	.word	0xffffffff


	//   ....[37]....
        /*011c*/ 	.word	0xffffffff


	//   ....[38]....
        /*0120*/ 	.word	0xffffffff


	//   ....[39]....
        /*0124*/ 	.word	0xffffffff


	//   ....[40]....
        /*0128*/ 	.word	0xffffffff


	//   ....[41]....
        /*012c*/ 	.word	0xffffffff


	//   ....[42]....
        /*0130*/ 	.word	0xffffffff


	//   ....[43]....
        /*0134*/ 	.word	0xffffffff


	//   ....[44]....
        /*0138*/ 	.word	0xffffffff


	//   ....[45]....
        /*013c*/ 	.word	0xffffffff


	//   ....[46]....
        /*0140*/ 	.word	0xffffffff


	//   ....[47]....
        /*0144*/ 	.word	0xffffffff


	//   ....[48]....
        /*0148*/ 	.word	0xffffffff


	//   ....[49]....
        /*014c*/ 	.word	0xffffffff


	//   ....[50]....
        /*0150*/ 	.word	0xffffffff


	//   ....[51]....
        /*0154*/ 	.word	0xffffffff


	//   ....[52]....
        /*0158*/ 	.word	0xffffffff


	//   ....[53]....
        /*015c*/ 	.word	0xffffffff


	//   ....[54]....
        /*0160*/ 	.word	0xffffffff


	//   ....[55]....
        /*0164*/ 	.word	0xffffffff


	//   ....[56]....
        /*0168*/ 	.word	0xffffffff


	//   ....[57]....
        /*016c*/ 	.word	0xffffffff


	//   ....[58]....
        /*0170*/ 	.word	0xffffffff


	//   ....[59]....
        /*0174*/ 	.word	0xffffffff


	//   ....[60]....
        /*0178*/ 	.word	0xffffffff


	//   ....[61]....
        /*017c*/ 	.word	0xffffffff


	//   ....[62]....
        /*0180*/ 	.word	0xffffffff


	//   ....[63]....
        /*0184*/ 	.word	0xffffffff


	//   ....[64]....
        /*0188*/ 	.word	0xffffffff


	//   ....[65]....
        /*018c*/ 	.word	0xffffffff


	//   ....[66]....
        /*0190*/ 	.word	0xffffffff


	//   ....[67]....
        /*0194*/ 	.word	0xffffffff


	//   ....[68]....
        /*0198*/ 	.word	0xffffffff


	//   ....[69]....
        /*019c*/ 	.word	0xffffffff


	//   ....[70]....
        /*01a0*/ 	.word	0xffffffff


	//   ....[71]....
        /*01a4*/ 	.word	0xffffffff


	//   ....[72]....
        /*01a8*/ 	.word	0xffffffff


	//   ....[73]....
        /*01ac*/ 	.word	0xffffffff


	//   ....[74]....
        /*01b0*/ 	.word	0xffffffff


	//   ....[75]....
        /*01b4*/ 	.word	0xffffffff


	//   ....[76]....
        /*01b8*/ 	.word	0xffffffff


	//   ....[77]....
        /*01bc*/ 	.word	0xffffffff


	//   ....[78]....
        /*01c0*/ 	.word	0xffffffff


	//   ....[79]....
        /*01c4*/ 	.word	0xffffffff


	//   ....[80]....
        /*01c8*/ 	.word	0xffffffff


	//   ....[81]....
        /*01cc*/ 	.word	0xffffffff


	//   ....[82]....
        /*01d0*/ 	.word	0xffffffff


	//   ....[83]....
        /*01d4*/ 	.word	0xffffffff


	//   ....[84]....
        /*01d8*/ 	.word	0xffffffff


	//   ....[85]....
        /*01dc*/ 	.word	0xffffffff


	//   ....[86]....
        /*01e0*/ 	.word	0xffffffff


	//   ....[87]....
        /*01e4*/ 	.word	0xffffffff


	//   ....[88]....
        /*01e8*/ 	.word	0xffffffff


	//   ....[89]....
        /*01ec*/ 	.word	0xffffffff


	//   ....[90]....
        /*01f0*/ 	.word	0xffffffff


	//   ....[91]....
        /*01f4*/ 	.word	0xffffffff


	//   ....[92]....
        /*01f8*/ 	.word	0xffffffff


	//   ....[93]....
        /*01fc*/ 	.word	0xffffffff


	//   ....[94]....
        /*0200*/ 	.word	0xffffffff


	//   ....[95]....
        /*0204*/ 	.word	0xffffffff


	//   ....[96]....
        /*0208*/ 	.word	0xffffffff


	//   ....[97]....
        /*020c*/ 	.word	0xffffffff


	//   ....[98]....
        /*0210*/ 	.word	0xffffffff


	//   ....[99]....
        /*0214*/ 	.word	0xffffffff


	//   ....[100]....
        /*0218*/ 	.word	0xffffffff


	//   ....[101]....
        /*021c*/ 	.word	0xffffffff


	//   ....[102]....
        /*0220*/ 	.word	0xffffffff


	//   ....[103]....
        /*0224*/ 	.word	0xffffffff


	//   ....[104]....
        /*0228*/ 	.word	0xffffffff


	//   ....[105]....
        /*022c*/ 	.word	0xffffffff


	//   ....[106]....
        /*0230*/ 	.word	0xffffffff


	//   ....[107]....
        /*0234*/ 	.word	0xffffffff


	//   ....[108]....
        /*0238*/ 	.word	0xffffffff


	//   ....[109]....
        /*023c*/ 	.word	0xffffffff


	//   ....[110]....
        /*0240*/ 	.word	0xffffffff


	//   ....[111]....
        /*0244*/ 	.word	0xffffffff


	//   ....[112]....
        /*0248*/ 	.word	0xffffffff


	//   ....[113]....
        /*024c*/ 	.word	0xffffffff


	//   ....[114]....
        /*0250*/ 	.word	0xffffffff


	//   ....[115]....
        /*0254*/ 	.word	0xffffffff


	//   ....[116]....
        /*0258*/ 	.word	0xffffffff


	//   ....[117]....
        /*025c*/ 	.word	0xffffffff


	//   ....[118]....
        /*0260*/ 	.word	0xffffffff


	//   ....[119]....
        /*0264*/ 	.word	0xffffffff


	//   ....[120]....
        /*0268*/ 	.word	0xffffffff


	//   ....[121]....
        /*026c*/ 	.word	0xffffffff


	//   ....[122]....
        /*0270*/ 	.word	0xffffffff


	//   ....[123]....
        /*0274*/ 	.word	0xffffffff


	//   ....[124]....
        /*0278*/ 	.word	0xffffffff


	//   ....[125]....
        /*027c*/ 	.word	0xffffffff


	//   ....[126]....
        /*0280*/ 	.word	0xffffffff


	//   ....[127]....
        /*0284*/ 	.word	0xffffffff


	//   ....[128]....
        /*0288*/ 	.word	0xffffffff


	//   ....[129]....
        /*028c*/ 	.word	0xffffffff


	//   ....[130]....
        /*0290*/ 	.word	0xffffffff


	//   ....[131]....
        /*0294*/ 	.word	0xffffffff


	//   ....[132]....
        /*0298*/ 	.word	0xffffffff


	//   ....[133]....
        /*029c*/ 	.word	0xffffffff


	//   ....[134]....
        /*02a0*/ 	.word	0xffffffff


	//   ....[135]....
        /*02a4*/ 	.word	0xffffffff


	//   ....[136]....
        /*02a8*/ 	.word	0xffffffff


	//   ....[137]....
        /*02ac*/ 	.word	0xffffffff


	//   ....[138]....
        /*02b0*/ 	.word	0xffffffff


	//   ....[139]....
        /*02b4*/ 	.word	0xffffffff


	//   ....[140]....
        /*02b8*/ 	.word	0xffffffff


	//   ....[141]....
        /*02bc*/ 	.word	0xffffffff


	//----- nvinfo : EIATTR_COOP_GROUP_INSTR_OFFSETS
	.align		4
.L_592:
        /*02c0*/ 	.byte	0x04, 0x28
        /*02c2*/ 	.short	(.L_594 - .L_593)


	//   ....[0]....
.L_593:
        /*02c4*/ 	.word	0x00000790


	//   ....[1]....
        /*02c8*/ 	.word	0x00000bc0


	//   ....[2]....
        /*02cc*/ 	.word	0x00000d80


	//   ....[3]....
        /*02d0*/ 	.word	0x00000da0


	//   ....[4]....
        /*02d4*/ 	.word	0x00000de0


	//   ....[5]....
        /*02d8*/ 	.word	0x00000e00


	//   ....[6]....
        /*02dc*/ 	.word	0x00000e40


	//   ....[7]....
        /*02e0*/ 	.word	0x00000e60


	//   ....[8]....
        /*02e4*/ 	.word	0x00000ea0


	//   ....[9]....
        /*02e8*/ 	.word	0x00000ec0


	//   ....[10]....
        /*02ec*/ 	.word	0x00000f00


	//   ....[11]....
        /*02f0*/ 	.word	0x00000f20


	//   ....[12]....
        /*02f4*/ 	.word	0x00000f70


	//   ....[13]....
        /*02f8*/ 	.word	0x00000f80


	//   ....[14]....
        /*02fc*/ 	.word	0x00001670


	//   ....[15]....
        /*0300*/ 	.word	0x000018d0


	//   ....[16]....
        /*0304*/ 	.word	0x00001900


	//   ....[17]....
        /*0308*/ 	.word	0x00001910


	//   ....[18]....
        /*030c*/ 	.word	0x00001920


	//   ....[19]....
        /*0310*/ 	.word	0x000019a0


	//   ....[20]....
        /*0314*/ 	.word	0x000019c0


	//   ....[21]....
        /*0318*/ 	.word	0x000019d0


	//   ....[22]....
        /*031c*/ 	.word	0x000019e0


	//   ....[23]....
        /*0320*/ 	.word	0x00001a60


	//   ....[24]....
        /*0324*/ 	.word	0x00001a80


	//   ....[25]....
        /*0328*/ 	.word	0x00001a90


	//   ....[26]....
        /*032c*/ 	.word	0x00001aa0


	//   ....[27]....
        /*0330*/ 	.word	0x00001b20


	//   ....[28]....
        /*0334*/ 	.word	0x00001b40


	//   ....[29]....
        /*0338*/ 	.word	0x00001b50


	//   ....[30]....
        /*033c*/ 	.word	0x00001b60


	//   ....[31]....
        /*0340*/ 	.word	0x00001be0


	//   ....[32]....
        /*0344*/ 	.word	0x00001c00


	//   ....[33]....
        /*0348*/ 	.word	0x00001c10


	//   ....[34]....
        /*034c*/ 	.word	0x00001c20


	//   ....[35]....
        /*0350*/ 	.word	0x00001cc0


	//   ....[36]....
        /*0354*/ 	.word	0x00001cd0


	//   ....[37]....
        /*0358*/ 	.word	0x00001ce0


	//   ....[38]....
        /*035c*/ 	.word	0x00001cf0


	//   ....[39]....
        /*0360*/ 	.word	0x000027d0


	//   ....[40]....
        /*0364*/ 	.word	0x00002a30


	//   ....[41]....
        /*0368*/ 	.word	0x00002a60


	//   ....[42]....
        /*036c*/ 	.word	0x00002a70


	//   ....[43]....
        /*0370*/ 	.word	0x00002a80


	//   ....[44]....
        /*0374*/ 	.word	0x00002af0


	//   ....[45]....
        /*0378*/ 	.word	0x00002b20


	//   ....[46]....
        /*037c*/ 	.word	0x00002b30


	//   ....[47]....
        /*0380*/ 	.word	0x00002b40


	//   ....[48]....
        /*0384*/ 	.word	0x00002bc0


	//   ....[49]....
        /*0388*/ 	.word	0x00002be0


	//   ....[50]....
        /*038c*/ 	.word	0x00002bf0


	//   ....[51]....
        /*0390*/ 	.word	0x00002c00


	//   ....[52]....
        /*0394*/ 	.word	0x00002c80


	//   ....[53]....
        /*0398*/ 	.word	0x00002cb0


	//   ....[54]....
        /*039c*/ 	.word	0x00002cc0


	//   ....[55]....
        /*03a0*/ 	.word	0x00002cd0


	//   ....[56]....
        /*03a4*/ 	.word	0x00002d50


	//   ....[57]....
        /*03a8*/ 	.word	0x00002d70


	//   ....[58]....
        /*03ac*/ 	.word	0x00002d80


	//   ....[59]....
        /*03b0*/ 	.word	0x00002d90


	//   ....[60]....
        /*03b4*/ 	.word	0x00002e20


	//   ....[61]....
        /*03b8*/ 	.word	0x00002e40


	//   ....[62]....
        /*03bc*/ 	.word	0x00002e50


	//   ....[63]....
        /*03c0*/ 	.word	0x00002e60


	//   ....[64]....
        /*03c4*/ 	.word	0x00005610


	//   ....[65]....
        /*03c8*/ 	.word	0x00005720


	//   ....[66]....
        /*03cc*/ 	.word	0x00005760


	//   ....[67]....
        /*03d0*/ 	.word	0x000057b0


	//   ....[68]....
        /*03d4*/ 	.word	0x000057d0


	//   ....[69]....
        /*03d8*/ 	.word	0x00005810


	//   ....[70]....
        /*03dc*/ 	.word	0x00005830


	//   ....[71]....
        /*03e0*/ 	.word	0x00005870


	//   ....[72]....
        /*03e4*/ 	.word	0x00005890


	//   ....[73]....
        /*03e8*/ 	.word	0x000058d0


	//   ....[74]....
        /*03ec*/ 	.word	0x000058f0


	//   ....[75]....
        /*03f0*/ 	.word	0x00005940


	//   ....[76]....
        /*03f4*/ 	.word	0x00005950


	//   ....[77]....
        /*03f8*/ 	.word	0x00005f70


	//   ....[78]....
        /*03fc*/ 	.word	0x00006110


	//   ....[79]....
        /*0400*/ 	.word	0x00006140


	//   ....[80]....
        /*0404*/ 	.word	0x00006180


	//   ....[81]....
        /*0408*/ 	.word	0x000061a0


	//   ....[82]....
        /*040c*/ 	.word	0x000061e0


	//   ....[83]....
        /*0410*/ 	.word	0x00006200


	//   ....[84]....
        /*0414*/ 	.word	0x00006240


	//   ....[85]....
        /*0418*/ 	.word	0x00006260


	//   ....[86]....
        /*041c*/ 	.word	0x000062a0


	//   ....[87]....
        /*0420*/ 	.word	0x000062c0


	//   ....[88]....
        /*0424*/ 	.word	0x00006310


	//   ....[89]....
        /*0428*/ 	.word	0x00006320


	//   ....[90]....
        /*042c*/ 	.word	0x0000b060


	//   ....[91]....
        /*0430*/ 	.word	0x0000b510


	//   ....[92]....
        /*0434*/ 	.word	0x0000b540


	//   ....[93]....
        /*0438*/ 	.word	0x0000b5a0


	//   ....[94]....
        /*043c*/ 	.word	0x0000b5b0


	//   ....[95]....
        /*0440*/ 	.word	0x0000b600


	//   ....[96]....
        /*0444*/ 	.word	0x0000b610


	//   ....[97]....
        /*0448*/ 	.word	0x0000b650


	//   ....[98]....
        /*044c*/ 	.word	0x0000b670


	//   ....[99]....
        /*0450*/ 	.word	0x0000b6c0


	//   ....[100]....
        /*0454*/ 	.word	0x0000b6e0


	//   ....[101]....
        /*0458*/ 	.word	0x0000b730


	//   ....[102]....
        /*045c*/ 	.word	0x0000b740


	//   ....[103]....
        /*0460*/ 	.word	0x0000cb70


	//   ....[104]....
        /*0464*/ 	.word	0x0000cc90


	//   ....[105]....
        /*0468*/ 	.word	0x0000ccc0


	//   ....[106]....
        /*046c*/ 	.word	0x0000cd00


	//   ....[107]....
        /*0470*/ 	.word	0x0000cd20


	//   ....[108]....
        /*0474*/ 	.word	0x0000cd60


	//   ....[109]....
        /*0478*/ 	.word	0x0000cd80


	//   ....[110]....
        /*047c*/ 	.word	0x0000cdc0


	//   ....[111]....
        /*0480*/ 	.word	0x0000cde0


	//   ....[112]....
        /*0484*/ 	.word	0x0000ce20


	//   ....[113]....
        /*0488*/ 	.word	0x0000ce40


	//   ....[114]....
        /*048c*/ 	.word	0x0000ce90


	//   ....[115]....
        /*0490*/ 	.word	0x0000cea0


	//   ....[116]....
        /*0494*/ 	.word	0x0000d4a0


	//   ....[117]....
        /*0498*/ 	.word	0x0000d670


	//   ....[118]....
        /*049c*/ 	.word	0x0000d6a0


	//   ....[119]....
        /*04a0*/ 	.word	0x0000d6f0


	//   ....[120]....
        /*04a4*/ 	.word	0x0000d710


	//   ....[121]....
        /*04a8*/ 	.word	0x0000d750


	//   ....[122]....
        /*04ac*/ 	.word	0x0000d770


	//   ....[123]....
        /*04b0*/ 	.word	0x0000d7b0


	//   ....[124]....
        /*04b4*/ 	.word	0x0000d7d0


	//   ....[125]....
        /*04b8*/ 	.word	0x0000d810


	//   ....[126]....
        /*04bc*/ 	.word	0x0000d830


	//   ....[127]....
        /*04c0*/ 	.word	0x0000d880


	//   ....[128]....
        /*04c4*/ 	.word	0x0000d890


	//   ....[129]....
        /*04c8*/ 	.word	0x0000de00


	//   ....[130]....
        /*04cc*/ 	.word	0x0000e0b0


	//   ....[131]....
        /*04d0*/ 	.word	0x0000e0c0


	//   ....[132]....
        /*04d4*/ 	.word	0x0000e100


	//   ....[133]....
        /*04d8*/ 	.word	0x0000e120


	//   ....[134]....
        /*04dc*/ 	.word	0x0000e160


	//   ....[135]....
        /*04e0*/ 	.word	0x0000e180


	//   ....[136]....
        /*04e4*/ 	.word	0x0000e1c0


	//   ....[137]....
        /*04e8*/ 	.word	0x0000e1e0


	//   ....[138]....
        /*04ec*/ 	.word	0x0000e220


	//   ....[139]....
        /*04f0*/ 	.word	0x0000e240


	//   ....[140]....
        /*04f4*/ 	.word	0x0000e290


	//   ....[141]....
        /*04f8*/ 	.word	0x0000e2a0


	//----- nvinfo : EIATTR_VRC_CTA_INIT_COUNT
	.align		4
.L_594:
        /*04fc*/ 	.byte	0x02, 0x4a
	.zero		1
	.zero		1


	//----- nvinfo : EIATTR_EXIT_INSTR_OFFSETS
	.align		4
        /*0500*/ 	.byte	0x04, 0x1c
        /*0502*/ 	.short	(.L_596 - .L_595)


	//   ....[0]....
.L_595:
        /*0504*/ 	.word	0x00000090


	//   ....[1]....
        /*0508*/ 	.word	0x0000e950


	//----- nvinfo : EIATTR_MAX_THREADS
	.align		4
.L_596:
        /*050c*/ 	.byte	0x04, 0x05
        /*050e*/ 	.short	(.L_598 - .L_597)
.L_597:
        /*0510*/ 	.word	0x00000100
        /*0514*/ 	.word	0x00000001
        /*0518*/ 	.word	0x00000001


	//----- nvinfo : EIATTR_CRS_STACK_SIZE
	.align		4
.L_598:
        /*051c*/ 	.byte	0x04, 0x1e
        /*051e*/ 	.short	(.L_600 - .L_599)
.L_599:
        /*0520*/ 	.word	0x00000000


	//----- nvinfo : EIATTR_CBANK_PARAM_SIZE
	.align		4
.L_600:
        /*0524*/ 	.byte	0x03, 0x19
        /*0526*/ 	.short	0x0034


	//----- nvinfo : EIATTR_PARAM_CBANK
	.align		4
        /*0528*/ 	.byte	0x04, 0x0a
        /*052a*/ 	.short	(.L_602 - .L_601)
	.align		4
.L_601:
        /*052c*/ 	.word	index@(.nv.constant0._Z21train_sequence_kernelPKhliPK8EggModelPaPij)
        /*0530*/ 	.short	0x0380
        /*0532*/ 	.short	0x0034


	//----- nvinfo : EIATTR_SW_WAR
	.align		4
.L_602:
        /*0534*/ 	.byte	0x04, 0x36
        /*0536*/ 	.short	(.L_604 - .L_603)
.L_603:
        /*0538*/ 	.word	0x00000008
.L_604:


//--------------------- .nv.info._Z24generate_sequence_kernelPK8EggModeljPKhiiPh --------------------------
	.section	.nv.info._Z24generate_sequence_kernelPK8EggModeljPKhiiPh,"",@"SHT_CUDA_INFO"
	.sectionflags	@""
	.align	4


	//----- nvinfo : EIATTR_CUDA_API_VERSION
	.align		4
        /*0000*/ 	.byte	0x04, 0x37
        /*0002*/ 	.short	(.L_606 - .L_605)
.L_605:
        /*0004*/ 	.word	0x00000082


	//----- nvinfo : EIATTR_KPARAM_INFO
	.align		4
.L_606:
        /*0008*/ 	.byte	0x04, 0x17
        /*000a*/ 	.short	(.L_608 - .L_607)
.L_607:
        /*000c*/ 	.word	0x00000000
        /*0010*/ 	.short	0x0005
        /*0012*/ 	.short	0x0020
        /*0014*/ 	.byte	0x00, 0xf5, 0x21, 0x00


	//----- nvinfo : EIATTR_KPARAM_INFO
	.align		4
.L_608:
        /*0018*/ 	.byte	0x04, 0x17
        /*001a*/ 	.short	(.L_610 - .L_609)
.L_609:
        /*001c*/ 	.word	0x00000000
        /*0020*/ 	.short	0x0004
        /*0022*/ 	.short	0x001c
        /*0024*/ 	.byte	0x00, 0xf0, 0x11, 0x00


	//----- nvinfo : EIATTR_KPARAM_INFO
	.align		4
.L_610:
        /*0028*/ 	.byte	0x04, 0x17
        /*002a*/ 	.short	(.L_612 - .L_611)
.L_611:
        /*002c*/ 	.word	0x00000000
        /*0030*/ 	.short	0x0003
        /*0032*/ 	.short	0x0018
        /*0034*/ 	.byte	0x00, 0xf0, 0x11, 0x00


	//----- nvinfo : EIATTR_KPARAM_INFO
	.align		4
.L_612:
        /*0038*/ 	.byte	0x04, 0x17
        /*003a*/ 	.short	(.L_614 - .L_613)
.L_613:
        /*003c*/ 	.word	0x00000000
        /*0040*/ 	.short	0x0002
        /*0042*/ 	.short	0x0010
        /*0044*/ 	.byte	0x00, 0xf5, 0x21, 0x00


	//----- nvinfo : EIATTR_KPARAM_INFO
	.align		4
.L_614:
        /*0048*/ 	.byte	0x04, 0x17
        /*004a*/ 	.short	(.L_616 - .L_615)
.L_615:
        /*004c*/ 	.word	0x00000000
        /*0050*/ 	.short	0x0001
        /*0052*/ 	.short	0x0008
        /*0054*/ 	.byte	0x00, 0xf0, 0x11, 0x00


	//----- nvinfo : EIATTR_KPARAM_INFO
	.align		4
.L_616:
        /*0058*/ 	.byte	0x04, 0x17
        /*005a*/ 	.short	(.L_618 - .L_617)
.L_617:
        /*005c*/ 	.word	0x00000000
        /*0060*/ 	.short	0x0000
        /*0062*/ 	.short	0x0000
        /*0064*/ 	.byte	0x00, 0xf5, 0x21, 0x00


	//----- nvinfo : EIATTR_SPARSE_MMA_MASK
	.align		4
.L_618:
        /*0068*/ 	.byte	0x03, 0x50
        /*006a*/ 	.short	0x0000


	//----- nvinfo : EIATTR_MAXREG_COUNT
	.align		4
        /*006c*/ 	.byte	0x03, 0x1b
        /*006e*/ 	.short	0x00ff


	//----- nvinfo : EIATTR_NUM_BARRIERS
	.align		4
        /*0070*/ 	.byte	0x02, 0x4c
        /*0072*/ 	.byte	0x01
	.zero		1


	//----- nvinfo : EIATTR_MERCURY_ISA_VERSION
	.align		4
        /*0074*/ 	.byte	0x03, 0x5f
        /*0076*/ 	.short	0x0101


	//----- nvinfo : EIATTR_INT_WARP_WIDE_INSTR_OFFSETS
	.align		4
        /*0078*/ 	.byte	0x04, 0x31
        /*007a*/ 	.short	(.L_620 - .L_619)


	//   ....[0]....
.L_619:
        /*007c*/ 	.word	0x00008b70


	//   ....[1]....
        /*0080*/ 	.word	0x00008b80


	//----- nvinfo : EIATTR_COOP_GROUP_MASK_REGIDS
	.align		4
.L_620:
        /*0084*/ 	.byte	0x04, 0x29
        /*0086*/ 	.short	(.L_622 - .L_621)


	//   ....[0]....
.L_621:
        /*0088*/ 	.word	0xffffffff


	//   ....[1]....
        /*008c*/ 	.word	0xffffffff


	//   ....[2]....
        /*0090*/ 	.word	0xffffffff


	//   ....[3]....
        /*0094*/ 	.word	0xffffffff


	//   ....[4]....
        /*0098*/ 	.word	0xffffffff


	//   ....[5]....
        /*009c*/ 	.word	0xffffffff


	//   ....[6]....
        /*00a0*/ 	.word	0xffffffff


	//   ....[7]....
        /*00a4*/ 	.word	0xffffffff


	//   ....[8]....
        /*00a8*/ 	.word	0xffffffff


	//   ....[9]....
        /*00ac*/ 	.word	0xffffffff


	//   ....[10]....
        /*00b0*/ 	.word	0xffffffff


	//   ....[11]....
        /*00b4*/ 	.word	0xffffffff


	//   ....[12]....
        /*00b8*/ 	.word	0xffffffff


	//   ....[13]....
        /*00bc*/ 	.word	0xffffffff


	//   ....[14]....
        /*00c0*/ 	.word	0xffffffff


	//   ....[15]....
        /*00c4*/ 	.word	0xffffffff


	//   ....[16]....
        /*00c8*/ 	.word	0xffffffff


	//   ....[17]....
        /*00cc*/ 	.word	0xffffffff


	//   ....[18]....
        /*00d0*/ 	.word	0xffffffff


	//   ....[19]....
        /*00d4*/ 	.word	0xffffffff


	//   ....[20]....
        /*00d8*/ 	.word	0xffffffff


	//   ....[21]....
        /*00dc*/ 	.word	0xffffffff


	//   ....[22]....
        /*00e0*/ 	.word	0xffffffff


	//   ....[23]....
        /*00e4*/ 	.word	0xffffffff


	//   ....[24]....
        /*00e8*/ 	.word	0xffffffff


	//   ....[25]....
        /*00ec*/ 	.word	0xffffffff


	//   ....[26]....
        /*00f0*/ 	.word	0xffffffff


	//   ....[27]....
        /*00f4*/ 	.word	0xffffffff


	//   ....[28]....
        /*00f8*/ 	.word	0xffffffff


	//   ....[29]....
        /*00fc*/ 	.word	0xffffffff


	//   ....[30]....
        /*0100*/ 	.word	0xffffffff


	//   ....[31]....
        /*0104*/ 	.word	0xffffffff


	//   ....[32]....
        /*0108*/ 	.word	0xffffffff


	//   ....[33]....
        /*010c*/ 	.word	0xffffffff


	//   ....[34]....
        /*0110*/ 	.word	0xffffffff


	//   ....[35]....
        /*0114*/ 	.word	0xffffffff


	//   ....[36]....
        /*0118*/ 	.word	0xffffffff


	//   ....[37]....
        /*011c*/ 	.word	0xffffffff


	//   ....[38]....
        /*0120*/ 	.word	0xffffffff


	//   ....[39]....
        /*0124*/ 	.word	0xffffffff


	//   ....[40]....
        /*0128*/ 	.word	0xffffffff


	//   ....[41]....
        /*012c*/ 	.word	0xffffffff


	//   ....[42]....
        /*0130*/ 	.word	0xffffffff


	//   ....[43]....
        /*0134*/ 	.word	0xffffffff


	//   ....[44]....
        /*0138*/ 	.word	0xffffffff


	//   ....[45]....
        /*013c*/ 	.word	0xffffffff


	//   ....[46]....
        /*0140*/ 	.word	0xffffffff


	//   ....[47]....
        /*0144*/ 	.word	0xffffffff


	//   ....[48]....
        /*0148*/ 	.word	0xffffffff


	//   ....[49]....
        /*014c*/ 	.word	0xffffffff


	//   ....[50]....
        /*0150*/ 	.word	0x0500000a


	//   ....[51]....
        /*0154*/ 	.word	0x0500000a


	//   ....[52]....
        /*0158*/ 	.word	0x0500000a


	//   ....[53]....
        /*015c*/ 	.word	0x0500000a


	//   ....[54]....
        /*0160*/ 	.word	0x0500000a


	//   ....[55]....
        /*0164*/ 	.word	0x0500000a


	//   ....[56]....
        /*0168*/ 	.word	0x0500000a


	//   ....[57]....
        /*016c*/ 	.word	0x0500000a


	//   ....[58]....
        /*0170*/ 	.word	0x0500000a


	//   ....[59]....
        /*0174*/ 	.word	0x0500000a


	//----- nvinfo : EIATTR_COOP_GROUP_INSTR_OFFSETS
	.align		4
.L_622:
        /*0178*/ 	.byte	0x04, 0x28
        /*017a*/ 	.short	(.L_624 - .L_623)


	//   ....[0]....
.L_623:
        /*017c*/ 	.word	0x00001380


	//   ....[1]....
        /*0180*/ 	.word	0x000013b0


	//   ....[2]....
        /*0184*/ 	.word	0x000013f0


	//   ....[3]....
        /*0188*/ 	.word	0x00001410


	//   ....[4]....
        /*018c*/ 	.word	0x00001450


	//   ....[5]....
        /*0190*/ 	.word	0x00001470


	//   ....[6]....
        /*0194*/ 	.word	0x000014c0


	//   ....[7]....
        /*0198*/ 	.word	0x000014d0


	//   ....[8]....
        /*019c*/ 	.word	0x00001510


	//   ....[9]....
        /*01a0*/ 	.word	0x00001530


	//   ....[10]....
        /*01a4*/ 	.word	0x000030a0


	//   ....[11]....
        /*01a8*/ 	.word	0x000030c0


	//   ....[12]....
        /*01ac*/ 	.word	0x00003100


	//   ....[13]....
        /*01b0*/ 	.word	0x00003120


	//   ....[14]....
        /*01b4*/ 	.word	0x00003160


	//   ....[15]....
        /*01b8*/ 	.word	0x00003180


	//   ....[16]....
        /*01bc*/ 	.word	0x000031d0


	//   ....[17]....
        /*01c0*/ 	.word	0x000031e0


	//   ....[18]....
        /*01c4*/ 	.word	0x00003220


	//   ....[19]....
        /*01c8*/ 	.word	0x00003240


	//   ....[20]....
        /*01cc*/ 	.word	0x00005a00


	//   ....[21]....
        /*01d0*/ 	.word	0x00005a30


	//   ....[22]....
        /*01d4*/ 	.word	0x00005a70


	//   ....[23]....
        /*01d8*/ 	.word	0x00005a90


	//   ....[24]....
        /*01dc*/ 	.word	0x00005ad0


	//   ....[25]....
        /*01e0*/ 	.word	0x00005af0


	//   ....[26]....
        /*01e4*/ 	.word	0x00005b40


	//   ....[27]....
        /*01e8*/ 	.word	0x00005b50


	//   ....[28]....
        /*01ec*/ 	.word	0x00005b90


	//   ....[29]....
        /*01f0*/ 	.word	0x00005bb0


	//   ....[30]....
        /*01f4*/ 	.word	0x00007ed0


	//   ....[31]....
        /*01f8*/ 	.word	0x00007ee0


	//   ....[32]....
        /*01fc*/ 	.word	0x00007f20


	//   ....[33]....
        /*0200*/ 	.word	0x00007f40


	//   ....[34]....
        /*0204*/ 	.word	0x00007f90


	//   ....[35]....
        /*0208*/ 	.word	0x00007fa0


	//   ....[36]....
        /*020c*/ 	.word	0x00007fe0


	//   ....[37]....
        /*0210*/ 	.word	0x00008000


	//   ....[38]....
        /*0214*/ 	.word	0x00008040


	//   ....[39]....
        /*0218*/ 	.word	0x00008060


	//   ....[40]....
        /*021c*/ 	.word	0x00008660


	//   ....[41]....
        /*0220*/ 	.word	0x00008670


	//   ....[42]....
        /*0224*/ 	.word	0x000086b0


	//   ....[43]....
        /*0228*/ 	.word	0x000086d0


	//   ....[44]....
        /*022c*/ 	.word	0x00008710


	//   ....[45]....
        /*0230*/ 	.word	0x00008730


	//   ....[46]....
        /*0234*/ 	.word	0x00008770


	//   ....[47]....
        /*0238*/ 	.word	0x00008790


	//   ....[48]....
        /*023c*/ 	.word	0x000087e0


	//   ....[49]....
        /*0240*/ 	.word	0x000087f0


	//   ....[50]....
        /*0244*/ 	.word	0x00008d80


	//   ....[51]....
        /*0248*/ 	.word	0x00008dd0


	//   ....[52]....
        /*024c*/ 	.word	0x00008e60


	//   ....[53]....
        /*0250*/ 	.word	0x00008eb0


	//   ....[54]....
        /*0254*/ 	.word	0x00008f40


	//   ....[55]....
        /*0258*/ 	.word	0x00008f90


	//   ....[56]....
        /*025c*/ 	.word	0x00009020


	//   ....[57]....
        /*0260*/ 	.word	0x00009070


	//   ....[58]....
        /*0264*/ 	.word	0x00009100


	//   ....[59]....
        /*0268*/ 	.word	0x00009150


	//----- nvinfo : EIATTR_VRC_CTA_INIT_COUNT
	.align		4
.L_624:
        /*026c*/ 	.byte	0x02, 0x4a
	.zero		1
	.zero		1


	//----- nvinfo : EIATTR_EXIT_INSTR_OFFSETS
	.align		4
        /*0270*/ 	.byte	0x04, 0x1c
        /*0272*/ 	.short	(.L_626 - .L_625)


	//   ....[0]....
.L_625:
        /*0274*/ 	.word	0x00000870


	//   ....[1]....
        /*0278*/ 	.word	0x00008d20


	//----- nvinfo : EIATTR_CRS_STACK_SIZE
	.align		4
.L_626:
        /*027c*/ 	.byte	0x04, 0x1e
        /*027e*/ 	.short	(.L_628 - .L_627)
.L_627:
        /*0280*/ 	.word	0x00000000


	//----- nvinfo : EIATTR_CBANK_PARAM_SIZE
	.align		4
.L_628:
        /*0284*/ 	.byte	0x03, 0x19
        /*0286*/ 	.short	0x0028


	//----- nvinfo : EIATTR_PARAM_CBANK
	.align		4
        /*0288*/ 	.byte	0x04, 0x0a
        /*028a*/ 	.short	(.L_630 - .L_629)
	.align		4
.L_629:
        /*028c*/ 	.word	index@(.nv.constant0._Z24generate_sequence_kernelPK8EggModeljPKhiiPh)
        /*0290*/ 	.short	0x0380
        /*0292*/ 	.short	0x0028


	//----- nvinfo : EIATTR_SW_WAR
	.align		4
.L_630:
        /*0294*/ 	.byte	0x04, 0x36
        /*0296*/ 	.short	(.L_632 - .L_631)
.L_631:
        /*0298*/ 	.word	0x00000008
.L_632:


//--------------------- .nv.callgraph             --------------------------
	.section	.nv.callgraph,"",@"SHT_CUDA_CALLGRAPH"
	.align	4
	.sectionentsize	8
	.align		4
        /*0000*/ 	.word	0x00000000
	.align		4
        /*0004*/ 	.word	0xffffffff
	.align		4
        /*0008*/ 	.word	0x00000000
	.align		4
        /*000c*/ 	.word	0xfffffffe
	.align		4
        /*0010*/ 	.word	0x00000000
	.align		4
        /*0014*/ 	.word	0xfffffffd
	.align		4
        /*0018*/ 	.word	0x00000000
	.align		4
        /*001c*/ 	.word	0xfffffffc


//--------------------- .nv.constant3             --------------------------
	.section	.nv.constant3,"a",@progbits
	.align	4
.nv.constant3:
	.type		d_EXP2_TABLE,@object
	.size		d_EXP2_TABLE,(.L_0 - d_EXP2_TABLE)
d_EXP2_TABLE:
	.zero		1024
.L_0:


//--------------------- .nv.constant4             --------------------------
	.section	.nv.constant4,"a",@progbits
	.align	8
	.align		8
.nv.constant4:
        /*0000*/ 	.dword	d_debug_updates
	.align		8
        /*0008*/ 	.dword	_ZN34_INTERNAL_b22c979c_4_k_cu_fab08f894cuda3std3__45__cpo5beginE
	.align		8
        /*0010*/ 	.dword	_ZN34_INTERNAL_b22c979c_4_k_cu_fab08f894cuda3std3__45__cpo3endE
	.align		8
        /*0018*/ 	.dword	_ZN34_INTERNAL_b22c979c_4_k_cu_fab08f894cuda3std3__45__cpo6cbeginE
	.align		8
        /*0020*/ 	.dword	_ZN34_INTERNAL_b22c979c_4_k_cu_fab08f894cuda3std3__45__cpo4cendE
	.align		8
        /*0028*/ 	.dword	_ZN34_INTERNAL_b22c979c_4_k_cu_fab08f894cuda3std3__45__cpo6rbeginE
	.align		8
        /*0030*/ 	.dword	_ZN34_INTERNAL_b22c979c_4_k_cu_fab08f894cuda3std3__45__cpo4rendE
	.align		8
        /*0038*/ 	.dword	_ZN34_INTERNAL_b22c979c_4_k_cu_fab08f894cuda3std3__45__cpo7crbeginE
	.align		8
        /*0040*/ 	.dword	_ZN34_INTERNAL_b22c979c_4_k_cu_fab08f894cuda3std3__45__cpo5crendE
	.align		8
        /*0048*/ 	.dword	_ZN34_INTERNAL_b22c979c_4_k_cu_fab08f894cuda3std3__436_GLOBAL__N__b22c979c_4_k_cu_fab08f896ignoreE
	.align		8
        /*0050*/ 	.dword	_ZN34_INTERNAL_b22c979c_4_k_cu_fab08f894cuda3std3__419piecewise_constructE
	.align		8
        /*0058*/ 	.dword	_ZN34_INTERNAL_b22c979c_4_k_cu_fab08f894cuda3std3__48in_placeE
	.align		8
        /*0060*/ 	.dword	_ZN34_INTERNAL_b22c979c_4_k_cu_fab08f894cuda3std3__420unreachable_sentinelE
	.align		8
        /*0068*/ 	.dword	_ZN34_INTERNAL_b22c979c_4_k_cu_fab08f894cuda3std3__47nulloptE
	.align		8
        /*0070*/ 	.dword	_ZN34_INTERNAL_b22c979c_4_k_cu_fab08f894cuda3std3__48unexpectE
	.align		8
        /*0078*/ 	.dword	_ZN34_INTERNAL_b22c979c_4_k_cu_fab08f894cuda3std6ranges3__45__cpo4swapE
	.align		8
        /*0080*/ 	.dword	_ZN34_INTERNAL_b22c979c_4_k_cu_fab08f894cuda3std6ranges3__45__cpo9iter_moveE
	.align		8
        /*0088*/ 	.dword	_ZN34_INTERNAL_b22c979c_4_k_cu_fab08f894cuda3std6ranges3__45__cpo5beginE
	.align		8
        /*0090*/ 	.dword	_ZN34_INTERNAL_b22c979c_4_k_cu_fab08f894cuda3std6ranges3__45__cpo3endE
	.align		8
        /*0098*/ 	.dword	_ZN34_INTERNAL_b22c979c_4_k_cu_fab08f894cuda3std6ranges3__45__cpo6cbeginE
	.align		8
        /*00a0*/ 	.dword	_ZN34_INTERNAL_b22c979c_4_k_cu_fab08f894cuda3std6ranges3__45__cpo4cendE
	.align		8
        /*00a8*/ 	.dword	_ZN34_INTERNAL_b22c979c_4_k_cu_fab08f894cuda3std6ranges3__45__cpo7advanceE
	.align		8
        /*00b0*/ 	.dword	_ZN34_INTERNAL_b22c979c_4_k_cu_fab08f894cuda3std6ranges3__45__cpo9iter_swapE
	.align		8
        /*00b8*/ 	.dword	_ZN34_INTERNAL_b22c979c_4_k_cu_fab08f894cuda3std6ranges3__45__cpo4nextE
	.align		8
        /*00c0*/ 	.dword	_ZN34_INTERNAL_b22c979c_4_k_cu_fab08f894cuda3std6ranges3__45__cpo4prevE
	.align		8
        /*00c8*/ 	.dword	_ZN34_INTERNAL_b22c979c_4_k_cu_fab08f894cuda3std6ranges3__45__cpo4dataE
	.align		8
        /*00d0*/ 	.dword	_ZN34_INTERNAL_b22c979c_4_k_cu_fab08f894cuda3std6ranges3__45__cpo5cdataE
	.align		8
        /*00d8*/ 	.dword	_ZN34_INTERNAL_b22c979c_4_k_cu_fab08f894cuda3std6ranges3__45__cpo4sizeE
	.align		8
        /*00e0*/ 	.dword	_ZN34_INTERNAL_b22c979c_4_k_cu_fab08f894cuda3std6ranges3__45__cpo5ssizeE
	.align		8
        /*00e8*/ 	.dword	_ZN34_INTERNAL_b22c979c_4_k_cu_fab08f894cuda3std6ranges3__45__cpo8distanceE
	.align		8
        /*00f0*/ 	.dword	_ZN34_INTERNAL_b22c979c_4_k_cu_fab08f896thrust24THRUST_300001_SM_1000_NS8cuda_cub3parE
	.align		8
        /*00f8*/ 	.dword	_ZN34_INTERNAL_b22c979c_4_k_cu_fab08f896thrust24THRUST_300001_SM_1000_NS8cuda_cub10par_nosyncE
	.align		8
        /*0100*/ 	.dword	_ZN34_INTERNAL_b22c979c_4_k_cu_fab08f896thrust24THRUST_300001_SM_1000_NS6system6detail10sequential3seqE
	.align		8
        /*0108*/ 	.dword	_ZN34_INTERNAL_b22c979c_4_k_cu_fab08f896thrust24THRUST_300001_SM_1000_NS6system3cpp3parE
	.align		8
        /*0110*/ 	.dword	_ZN34_INTERNAL_b22c979c_4_k_cu_fab08f896thrust24THRUST_300001_SM_1000_NS12placeholders2_1E
	.align		8
        /*0118*/ 	.dword	_ZN34_INTERNAL_b22c979c_4_k_cu_fab08f896thrust24THRUST_300001_SM_1000_NS12placeholders2_2E
	.align		8
        /*0120*/ 	.dword	_ZN34_INTERNAL_b22c979c_4_k_cu_fab08f896thrust24THRUST_300001_SM_1000_NS12placeholders2_3E
	.align		8
        /*0128*/ 	.dword	_ZN34_INTERNAL_b22c979c_4_k_cu_fab08f896thrust24THRUST_300001_SM_1000_NS12placeholders2_4E
	.align		8
        /*0130*/ 	.dword	_ZN34_INTERNAL_b22c979c_4_k_cu_fab08f896thrust24THRUST_300001_SM_1000_NS12placeholders2_5E
	.align		8
        /*0138*/ 	.dword	_ZN34_INTERNAL_b22c979c_4_k_cu_fab08f896thrust24THRUST_300001_SM_1000_NS12placeholders2_6E
	.align		8
        /*0140*/ 	.dword	_ZN34_INTERNAL_b22c979c_4_k_cu_fab08f896thrust24THRUST_300001_SM_1000_NS12placeholders2_7E
	.align		8
        /*0148*/ 	.dword	_ZN34_INTERNAL_b22c979c_4_k_cu_fab08f896thrust24THRUST_300001_SM_1000_NS12placeholders2_8E
	.align		8
        /*0150*/ 	.dword	_ZN34_INTERNAL_b22c979c_4_k_cu_fab08f896thrust24THRUST_300001_SM_1000_NS12placeholders2_9E
	.align		8
        /*0158*/ 	.dword	_ZN34_INTERNAL_b22c979c_4_k_cu_fab08f896thrust24THRUST_300001_SM_1000_NS12placeholders3_10E
	.align		8
        /*0160*/ 	.dword	_ZN34_INTERNAL_b22c979c_4_k_cu_fab08f896thrust24THRUST_300001_SM_1000_NS3seqE
	.align		8
        /*0168*/ 	.dword	_ZN34_INTERNAL_b22c979c_4_k_cu_fab08f896thrust24THRUST_300001_SM_1000_NS6deviceE


//--------------------- .text._ZN3cub18CUB_300001_SM_10006detail6reduce28DeviceReduceSingleTileKernelINS2_10policy_hubIiyN4cuda3std3__44plusIiEEE10Policy1000EPiSC_iS9_iiNS7_10__identityEEEvT0_T1_T2_T3_T4_T6_ --------------------------
	.section	.text._ZN3cub18CUB_300001_SM_10006detail6reduce28DeviceReduceSingleTileKernelINS2_10policy_hubIiyN4cuda3std3__44plusIiEEE10Policy1000EPiSC_iS9_iiNS7_10__identityEEEvT0_T1_T2_T3_T4_T6_,"ax",@progbits
	.align	128
        .global         _ZN3cub18CUB_300001_SM_10006detail6reduce28DeviceReduceSingleTileKernelINS2_10policy_hubIiyN4cuda3std3__44plusIiEEE10Policy1000EPiSC_iS9_iiNS7_10__identityEEEvT0_T1_T2_T3_T4_T6_
        .type           _ZN3cub18CUB_300001_SM_10006detail6reduce28DeviceReduceSingleTileKernelINS2_10policy_hubIiyN4cuda3std3__44plusIiEEE10Policy1000EPiSC_iS9_iiNS7_10__identityEEEvT0_T1_T2_T3_T4_T6_,@function
        .size           _ZN3cub18CUB_300001_SM_10006detail6reduce28DeviceReduceSingleTileKernelINS2_10policy_hubIiyN4cuda3std3__44plusIiEEE10Policy1000EPiSC_iS9_iiNS7_10__identityEEEvT0_T1_T2_T3_T4_T6_,(.L_x_635 - _ZN3cub18CUB_300001_SM_10006detail6reduce28DeviceReduceSingleTileKernelINS2_10policy_hubIiyN4cuda3std3__44plusIiEEE10Policy1000EPiSC_iS9_iiNS7_10__identityEEEvT0_T1_T2_T3_T4_T6_)
        .other          _ZN3cub18CUB_300001_SM_10006detail6reduce28DeviceReduceSingleTileKernelINS2_10policy_hubIiyN4cuda3std3__44plusIiEEE10Policy1000EPiSC_iS9_iiNS7_10__identityEEEvT0_T1_T2_T3_T4_T6_,@"STO_CUDA_ENTRY STV_DEFAULT"
_ZN3cub18CUB_300001_SM_10006detail6reduce28DeviceReduceSingleTileKernelINS2_10policy_hubIiyN4cuda3std3__44plusIiEEE10Policy1000EPiSC_iS9_iiNS7_10__identityEEEvT0_T1_T2_T3_T4_T6_:
.text._ZN3cub18CUB_300001_SM_10006detail6reduce28DeviceReduceSingleTileKernelINS2_10policy_hubIiyN4cuda3std3__44plusIiEEE10Policy1000EPiSC_iS9_iiNS7_10__identityEEEvT0_T1_T2_T3_T4_T6_:
[----:B------:R-:W-:Y:S01]  /*0000*/  LDC R1, c[0x0][0x37c] ;  /* 0x0000df00ff017b82 */ /* 0x000fe20000000800 */
[----:B------:R-:W0:Y:S01]  /*0010*/  LDCU UR4, c[0x0][0x390] ;  /* 0x00007200ff0477ac */ /* 0x000e220008000800 */
[----:B------:R-:W1:Y:S01]  /*0020*/  LDCU.64 UR6, c[0x0][0x358] ;  /* 0x00006b00ff0677ac */ /* 0x000e620008000a00 */
[----:B0-----:R-:W-:-:S05]  /*0030*/  IMAD.U32 R20, RZ, RZ, UR4 ;  /* 0x00000004ff147e24 */ /* 0x001fca000f8e00ff */
[----:B------:R-:W-:-:S13]  /*0040*/  ISETP.NE.AND P0, PT, R20, RZ, PT ;  /* 0x000000ff1400720c */ /* 0x000fda0003f05270 */
[----:B-1----:R-:W-:Y:S05]  /*0050*/  @P0 BRA `(.L_x_0) ;  /* 0x00000000001c0947 */ /* 0x002fea0003800000 */
[----:B------:R-:W0:Y:S02]  /*0060*/  S2R R0, SR_TID.X ;  /* 0x0000000000007919 */ /* 0x000e240000002100 */
[----:B0-----:R-:W-:-:S13]  /*0070*/  ISETP.NE.AND P0, PT, R0, RZ, PT ;  /* 0x000000ff0000720c */ /* 0x001fda0003f05270 */
[----:B------:R-:W-:Y:S05]  /*0080*/  @P0 EXIT ;  /* 0x000000000000094d */ /* 0x000fea0003800000 */
[----:B------:R-:W0:Y:S08]  /*0090*/  LDC R5, c[0x0][0x398] ;  /* 0x0000e600ff057b82 */ /* 0x000e300000000800 */
[----:B------:R-:W0:Y:S02]  /*00a0*/  LDC.64 R2, c[0x0][0x388] ;  /* 0x0000e200ff027b82 */ /* 0x000e240000000a00 */
[----:B0-----:R-:W-:Y:S01]  /*00b0*/  STG.E desc[UR6][R2.64], R5 ;  /* 0x0000000502007986 */ /* 0x001fe2000c101906 */
[----:B------:R-:W-:Y:S05]  /*00c0*/  EXIT ;  /* 0x000000000000794d */ /* 0x000fea0003800000 */
.L_x_0:
[----:B------:R-:W0:Y:S01]  /*00d0*/  LDCU UR4, c[0x0][0x380] ;  /* 0x00007000ff0477ac */ /* 0x000e220008000800 */
[----:B------:R-:W-:Y:S01]  /*00e0*/  BSSY.RECONVERGENT B0, `(.L_x_1) ;  /* 0x0000385000007945 */ /* 0x000fe20003800200 */
[----:B0-----:R-:W-:-:S09]  /*00f0*/  ULOP3.LUT UP0, URZ, UR4, 0xf, URZ, 0xc0, !UPT ;  /* 0x0000000f04ff7892 */ /* 0x001fd2000f80c0ff */
[----:B------:R-:W-:Y:S05]  /*0100*/  BRA.U UP0, `(.L_x_2) ;  /* 0x0000001900d87547 */ /* 0x000fea000b800000 */
[----:B------:R-:W-:-:S13]  /*0110*/  ISETP.GT.AND P0, PT, R20, 0xfff, PT ;  /* 0x00000fff1400780c */ /* 0x000fda0003f04270 */
[----:B------:R-:W-:Y:S05]  /*0120*/  @P0 BRA `(.L_x_3) ;  /* 0x0000000c008c0947 */ /* 0x000fea0003800000 */
[----:B------:R-:W0:Y:S01]  /*0130*/  S2R R9, SR_TID.X ;  /* 0x0000000000097919 */ /* 0x000e220000002100 */
[----:B------:R-:W-:Y:S01]  /*0140*/  BSSY.RECONVERGENT B1, `(.L_x_4) ;  /* 0x0000009000017945 */ /* 0x000fe20003800200 */
[----:B------:R-:W-:Y:S01]  /*0150*/  IMAD.MOV.U32 R0, RZ, RZ, RZ ;  /* 0x000000ffff007224 */ /* 0x000fe200078e00ff */
[----:B0-----:R-:W-:Y:S01]  /*0160*/  ISETP.GE.AND P0, PT, R9, R20, PT ;  /* 0x000000140900720c */ /* 0x001fe20003f06270 */
[----:B------:R-:W-:-:S12]  /*0170*/  IMAD.MOV.U32 R11, RZ, RZ, R9 ;  /* 0x000000ffff0b7224 */ /* 0x000fd800078e0009 */
[----:B------:R-:W-:Y:S05]  /*0180*/  @P0 BRA `(.L_x_5) ;  /* 0x0000000000100947 */ /* 0x000fea0003800000 */
[----:B------:R-:W0:Y:S02]  /*0190*/  LDC.64 R2, c[0x0][0x380] ;  /* 0x0000e000ff027b82 */ /* 0x000e240000000a00 */
[----:B0-----:R-:W-:-:S05]  /*01a0*/  IMAD.WIDE.U32 R2, R9, 0x4, R2 ;  /* 0x0000000409027825 */ /* 0x001fca00078e0002 */
[----:B------:R0:W5:Y:S01]  /*01b0*/  LDG.E.CONSTANT R0, desc[UR6][R2.64] ;  /* 0x0000000602007981 */ /* 0x000162000c1e9900 */
[----:B------:R-:W-:-:S07]  /*01c0*/  VIADD R11, R9, 0x100 ;  /* 0x00000100090b7836 */ /* 0x000fce0000000000 */
.L_x_5:
[----:B------:R-:W-:Y:S05]  /*01d0*/  BSYNC.RECONVERGENT B1 ;  /* 0x0000000000017941 */ /* 0x000fea0003800200 */
.L_x_4:
[----:B------:R-:W-:Y:S01]  /*01e0*/  ISETP.GE.AND P0, PT, R11, R20, PT ;  /* 0x000000140b00720c */ /* 0x000fe20003f06270 */
[----:B------:R-:W-:-:S12]  /*01f0*/  BSSY.RECONVERGENT B1, `(.L_x_6) ;  /* 0x0000066000017945 */ /* 0x000fd80003800200 */
[----:B------:R-:W-:Y:S05]  /*0200*/  @P0 BRA `(.L_x_7) ;  /* 0x0000000400900947 */ /* 0x000fea0003800000 */
[----:B0-----:R-:W-:Y:S01]  /*0210*/  LOP3.LUT R3, RZ, R11, RZ, 0x33, !PT ;  /* 0x0000000bff037212 */ /* 0x001fe200078e33ff */
[----:B------:R-:W-:Y:S04]  /*0220*/  BSSY.RECONVERGENT B2, `(.L_x_8) ;  /* 0x0000015000027945 */ /* 0x000fe80003800200 */
[----:B------:R-:W-:-:S05]  /*0230*/  IMAD.IADD R4, R3, 0x1, R20 ;  /* 0x0000000103047824 */ /* 0x000fca00078e0214 */
[C---:B------:R-:W-:Y:S02]  /*0240*/  LOP3.LUT R2, R4.reuse, 0x300, RZ, 0xc0, !PT ;  /* 0x0000030004027812 */ /* 0x040fe400078ec0ff */
[----:B------:R-:W-:Y:S02]  /*0250*/  ISETP.GE.U32.AND P1, PT, R4, 0x300, PT ;  /* 0x000003000400780c */ /* 0x000fe40003f26070 */
[----:B------:R-:W-:-:S13]  /*0260*/  ISETP.NE.AND P0, PT, R2, 0x300, PT ;  /* 0x000003000200780c */ /* 0x000fda0003f05270 */
[----:B------:R-:W-:Y:S05]  /*0270*/  @!P0 BRA `(.L_x_9) ;  /* 0x00000000003c8947 */ /* 0x000fea0003800000 */
[----:B------:R-:W0:Y:S01]  /*0280*/  LDC.64 R2, c[0x0][0x380] ;  /* 0x0000e000ff027b82 */ /* 0x000e220000000a00 */
[----:B------:R-:W-:-:S04]  /*0290*/  LEA.HI R4, R4, 0x1, RZ, 0x18 ;  /* 0x0000000104047811 */ /* 0x000fc800078fc0ff */
[----:B------:R-:W-:-:S05]  /*02a0*/  LOP3.LUT R4, R4, 0x3, RZ, 0xc0, !PT ;  /* 0x0000000304047812 */ /* 0x000fca00078ec0ff */
[----:B------:R-:W-:Y:S02]  /*02b0*/  IMAD.MOV R4, RZ, RZ, -R4 ;  /* 0x000000ffff047224 */ /* 0x000fe400078e0a04 */
[----:B0-----:R-:W-:-:S04]  /*02c0*/  IMAD.WIDE.U32 R2, R11, 0x4, R2 ;  /* 0x000000040b027825 */ /* 0x001fc800078e0002 */
[----:B------:R-:W-:-:S07]  /*02d0*/  IMAD.MOV.U32 R5, RZ, RZ, R3 ;  /* 0x000000ffff057224 */ /* 0x000fce00078e0003 */
.L_x_10:
[----:B------:R-:W-:-:S06]  /*02e0*/  IMAD.MOV.U32 R3, RZ, RZ, R5 ;  /* 0x000000ffff037224 */ /* 0x000fcc00078e0005 */
[----:B------:R0:W2:Y:S01]  /*02f0*/  LDG.E.CONSTANT R3, desc[UR6][R2.64] ;  /* 0x0000000602037981 */ /* 0x0000a2000c1e9900 */
[----:B------:R-:W-:Y:S02]  /*0300*/  VIADD R4, R4, 0x1 ;  /* 0x0000000104047836 */ /* 0x000fe40000000000 */
[----:B------:R-:W-:-:S03]  /*0310*/  VIADD R11, R11, 0x100 ;  /* 0x000001000b0b7836 */ /* 0x000fc60000000000 */
[----:B------:R-:W-:Y:S02]  /*0320*/  ISETP.NE.AND P0, PT, R4, RZ, PT ;  /* 0x000000ff0400720c */ /* 0x000fe40003f05270 */
[----:B0-----:R-:W-:-:S05]  /*0330*/  IADD3 R2, P2, PT, R2, 0x400, RZ ;  /* 0x0000040002027810 */ /* 0x001fca0007f5e0ff */
[----:B------:R-:W-:Y:S02]  /*0340*/  IMAD.X R5, RZ, RZ, R5, P2 ;  /* 0x000000ffff057224 */ /* 0x000fe400010e0605 */
[----:B--2--5:R-:W-:-:S04]  /*0350*/  IMAD.IADD R0, R3, 0x1, R0 ;  /* 0x0000000103007824 */ /* 0x024fc800078e0200 */
[----:B------:R-:W-:Y:S05]  /*0360*/  @P0 BRA `(.L_x_10) ;  /* 0xfffffffc00dc0947 */ /* 0x000fea000383ffff */
.L_x_9:
[----:B------:R-:W-:Y:S05]  /*0370*/  BSYNC.RECONVERGENT B2 ;  /* 0x0000000000027941 */ /* 0x000fea0003800200 */
.L_x_8:
[----:B------:R-:W-:Y:S05]  /*0380*/  @!P1 BRA `(.L_x_7) ;  /* 0x0000000400309947 */ /* 0x000fea0003800000 */
[----:B------:R-:W-:Y:S01]  /*0390*/  IMAD.IADD R2, R20, 0x1, -R11 ;  /* 0x0000000114027824 */ /* 0x000fe200078e0a0b */
[----:B------:R-:W-:Y:S01]  /*03a0*/  BSSY.RECONVERGENT B2, `(.L_x_11) ;  /* 0x0000029000027945 */ /* 0x000fe20003800200 */
[----:B------:R-:W-:-:S03]  /*03b0*/  PLOP3.LUT P0, PT, PT, PT, PT, 0x80, 0x8 ;  /* 0x000000000008781c */ /* 0x000fc60003f0f070 */
[----:B------:R-:W-:-:S13]  /*03c0*/  ISETP.GT.AND P1, PT, R2, 0xc00, PT ;  /* 0x00000c000200780c */ /* 0x000fda0003f24270 */
[----:B------:R-:W-:Y:S05]  /*03d0*/  @!P1 BRA `(.L_x_12) ;  /* 0x0000000000949947 */ /* 0x000fea0003800000 */
[----:B------:R-:W-:Y:S01]  /*03e0*/  PLOP3.LUT P0, PT, PT, PT, PT, 0x8, 0x80 ;  /* 0x000000000080781c */ /* 0x000fe20003f0e170 */
[----:B------:R-:W-:-:S12]  /*03f0*/  VIADD R8, R20, 0xfffff400 ;  /* 0xfffff40014087836 */ /* 0x000fd80000000000 */
.L_x_13:
[----:B------:R-:W0:Y:S01]  /*0400*/  LDC.64 R4, c[0x0][0x380] ;  /* 0x0000e000ff047b82 */ /* 0x000e220000000a00 */
[C---:B------:R-:W-:Y:S02]  /*0410*/  VIADD R7, R11.reuse, 0x400 ;  /* 0x000004000b077836 */ /* 0x040fe40000000000 */
[C---:B------:R-:W-:Y:S02]  /*0420*/  VIADD R3, R11.reuse, 0x800 ;  /* 0x000008000b037836 */ /* 0x040fe40000000000 */
[----:B0-----:R-:W-:-:S05]  /*0430*/  IMAD.WIDE R22, R11, 0x4, R4 ;  /* 0x000000040b167825 */ /* 0x001fca00078e0204 */
[----:B------:R-:W2:Y:S01]  /*0440*/  LDG.E.CONSTANT R13, desc[UR6][R22.64] ;  /* 0x00000006160d7981 */ /* 0x000ea2000c1e9900 */
[----:B------:R-:W-:-:S03]  /*0450*/  IMAD.WIDE R6, R7, 0x4, R4 ;  /* 0x0000000407067825 */ /* 0x000fc600078e0204 */
[----:B------:R-:W2:Y:S04]  /*0460*/  LDG.E.CONSTANT R10, desc[UR6][R22.64+0x400] ;  /* 0x00040006160a7981 */ /* 0x000ea8000c1e9900 */
[----:B------:R-:W3:Y:S04]  /*0470*/  LDG.E.CONSTANT R12, desc[UR6][R22.64+0x800] ;  /* 0x00080006160c7981 */ /* 0x000ee8000c1e9900 */
[----:B------:R-:W3:Y:S01]  /*0480*/  LDG.E.CONSTANT R19, desc[UR6][R22.64+0xc00] ;  /* 0x000c000616137981 */ /* 0x000ee2000c1e9900 */
[----:B------:R-:W-:-:S03]  /*0490*/  IMAD.WIDE R2, R3, 0x4, R4 ;  /* 0x0000000403027825 */ /* 0x000fc600078e0204 */
[----:B------:R-:W4:Y:S04]  /*04a0*/  LDG.E.CONSTANT R16, desc[UR6][R6.64] ;  /* 0x0000000606107981 */ /* 0x000f28000c1e9900 */
[----:B------:R-:W4:Y:S01]  /*04b0*/  LDG.E.CONSTANT R15, desc[UR6][R6.64+0x400] ;  /* 0x00040006060f7981 */ /* 0x000f22000c1e9900 */
[----:B------:R-:W-:-:S03]  /*04c0*/  VIADD R25, R11, 0xc00 ;  /* 0x00000c000b197836 */ /* 0x000fc60000000000 */
[----:B------:R-:W4:Y:S04]  /*04d0*/  LDG.E.CONSTANT R14, desc[UR6][R6.64+0x800] ;  /* 0x00080006060e7981 */ /* 0x000f28000c1e9900 */
[----:B------:R-:W4:Y:S01]  /*04e0*/  LDG.E.CONSTANT R21, desc[UR6][R6.64+0xc00] ;  /* 0x000c000606157981 */ /* 0x000f22000c1e9900 */
[----:B------:R-:W-:-:S03]  /*04f0*/  IMAD.WIDE R4, R25, 0x4, R4 ;  /* 0x0000000419047825 */ /* 0x000fc600078e0204 */
[----:B------:R-:W4:Y:S04]  /*0500*/  LDG.E.CONSTANT R18, desc[UR6][R2.64] ;  /* 0x0000000602127981 */ /* 0x000f28000c1e9900 */
[----:B------:R-:W4:Y:S04]  /*0510*/  LDG.E.CONSTANT R17, desc[UR6][R2.64+0x400] ;  /* 0x0004000602117981 */ /* 0x000f28000c1e9900 */
[----:B------:R-:W4:Y:S04]  /*0520*/  LDG.E.CONSTANT R23, desc[UR6][R2.64+0x800] ;  /* 0x0008000602177981 */ /* 0x000f28000c1e9900 */
[----:B------:R-:W4:Y:S04]  /*0530*/  LDG.E.CONSTANT R24, desc[UR6][R2.64+0xc00] ;  /* 0x000c000602187981 */ /* 0x000f28000c1e9900 */
[----:B------:R-:W4:Y:S04]  /*0540*/  LDG.E.CONSTANT R25, desc[UR6][R4.64] ;  /* 0x0000000604197981 */ /* 0x000f28000c1e9900 */
[----:B------:R-:W4:Y:S04]  /*0550*/  LDG.E.CONSTANT R26, desc[UR6][R4.64+0x400] ;  /* 0x00040006041a7981 */ /* 0x000f28000c1e9900 */
[----:B------:R-:W4:Y:S04]  /*0560*/  LDG.E.CONSTANT R22, desc[UR6][R4.64+0x800] ;  /* 0x0008000604167981 */ /* 0x000f28000c1e9900 */
[----:B------:R-:W4:Y:S01]  /*0570*/  LDG.E.CONSTANT R27, desc[UR6][R4.64+0xc00] ;  /* 0x000c0006041b7981 */ /* 0x000f22000c1e9900 */
[----:B------:R-:W-:-:S05]  /*0580*/  VIADD R11, R11, 0x1000 ;  /* 0x000010000b0b7836 */ /* 0x000fca0000000000 */
[----:B------:R-:W-:Y:S02]  /*0590*/  ISETP.GE.AND P1, PT, R11, R8, PT ;  /* 0x000000080b00720c */ /* 0x000fe40003f26270 */
[----:B--2--5:R-:W-:-:S04]  /*05a0*/  IADD3 R10, PT, PT, R10, R13, R0 ;  /* 0x0000000d0a0a7210 */ /* 0x024fc80007ffe000 */
[----:B---3--:R-:W-:-:S04]  /*05b0*/  IADD3 R10, PT, PT, R19, R12, R10 ;  /* 0x0000000c130a7210 */ /* 0x008fc80007ffe00a */
[----:B----4-:R-:W-:-:S04]  /*05c0*/  IADD3 R10, PT, PT, R15, R16, R10 ;  /* 0x000000100f0a7210 */ /* 0x010fc80007ffe00a */
[----:B------:R-:W-:-:S04]  /*05d0*/  IADD3 R10, PT, PT, R21, R14, R10 ;  /* 0x0000000e150a7210 */ /* 0x000fc80007ffe00a */
[----:B------:R-:W-:-:S04]  /*05e0*/  IADD3 R10, PT, PT, R17, R18, R10 ;  /* 0x00000012110a7210 */ /* 0x000fc80007ffe00a */
[----:B------:R-:W-:-:S04]  /*05f0*/  IADD3 R10, PT, PT, R24, R23, R10 ;  /* 0x00000017180a7210 */ /* 0x000fc80007ffe00a */
[----:B------:R-:W-:-:S04]  /*0600*/  IADD3 R25, PT, PT, R26, R25, R10 ;  /* 0x000000191a197210 */ /* 0x000fc80007ffe00a */
[----:B------:R-:W-:Y:S01]  /*0610*/  IADD3 R0, PT, PT, R27, R22, R25 ;  /* 0x000000161b007210 */ /* 0x000fe20007ffe019 */
[----:B------:R-:W-:Y:S06]  /*0620*/  @!P1 BRA `(.L_x_13) ;  /* 0xfffffffc00749947 */ /* 0x000fec000383ffff */
.L_x_12:
[----:B------:R-:W-:Y:S05]  /*0630*/  BSYNC.RECONVERGENT B2 ;  /* 0x0000000000027941 */ /* 0x000fea0003800200 */
.L_x_11:
[----:B------:R-:W-:Y:S01]  /*0640*/  IMAD.IADD R2, R20, 0x1, -R11 ;  /* 0x0000000114027824 */ /* 0x000fe200078e0a0b */
[----:B------:R-:W-:Y:S04]  /*0650*/  BSSY.RECONVERGENT B2, `(.L_x_14) ;  /* 0x0000015000027945 */ /* 0x000fe80003800200 */
[----:B------:R-:W-:-:S13]  /*0660*/  ISETP.GT.AND P1, PT, R2, 0x400, PT ;  /* 0x000004000200780c */ /* 0x000fda0003f24270 */
[----:B------:R-:W-:Y:S05]  /*0670*/  @!P1 BRA `(.L_x_15) ;  /* 0x0000000000489947 */ /* 0x000fea0003800000 */
[----:B------:R-:W0:Y:S01]  /*0680*/  LDC.64 R4, c[0x0][0x380] ;  /* 0x0000e000ff047b82 */ /* 0x000e220000000a00 */
[C---:B------:R-:W-:Y:S02]  /*0690*/  VIADD R13, R11.reuse, 0x400 ;  /* 0x000004000b0d7836 */ /* 0x040fe40000000000 */
[----:B0-----:R-:W-:-:S05]  /*06a0*/  IMAD.WIDE R2, R11, 0x4, R4 ;  /* 0x000000040b027825 */ /* 0x001fca00078e0204 */
[----:B------:R-:W2:Y:S01]  /*06b0*/  LDG.E.CONSTANT R7, desc[UR6][R2.64] ;  /* 0x0000000602077981 */ /* 0x000ea2000c1e9900 */
[----:B------:R-:W-:-:S03]  /*06c0*/  IMAD.WIDE R4, R13, 0x4, R4 ;  /* 0x000000040d047825 */ /* 0x000fc600078e0204 */
[----:B------:R-:W2:Y:S04]  /*06d0*/  LDG.E.CONSTANT R6, desc[UR6][R2.64+0x400] ;  /* 0x0004000602067981 */ /* 0x000ea8000c1e9900 */
[----:B------:R-:W3:Y:S04]  /*06e0*/  LDG.E.CONSTANT R13, desc[UR6][R2.64+0x800] ;  /* 0x00080006020d7981 */ /* 0x000ee8000c1e9900 */
[----:B------:R-:W3:Y:S04]  /*06f0*/  LDG.E.CONSTANT R8, desc[UR6][R2.64+0xc00] ;  /* 0x000c000602087981 */ /* 0x000ee8000c1e9900 */
[----:B------:R-:W4:Y:S04]  /*0700*/  LDG.E.CONSTANT R15, desc[UR6][R4.64] ;  /* 0x00000006040f7981 */ /* 0x000f28000c1e9900 */
[----:B------:R-:W4:Y:S04]  /*0710*/  LDG.E.CONSTANT R10, desc[UR6][R4.64+0x400] ;  /* 0x00040006040a7981 */ /* 0x000f28000c1e9900 */
[----:B------:R-:W4:Y:S04]  /*0720*/  LDG.E.CONSTANT R17, desc[UR6][R4.64+0x800] ;  /* 0x0008000604117981 */ /* 0x000f28000c1e9900 */
[----:B------:R-:W4:Y:S01]  /*0730*/  LDG.E.CONSTANT R12, desc[UR6][R4.64+0xc00] ;  /* 0x000c0006040c7981 */ /* 0x000f22000c1e9900 */
[----:B------:R-:W-:Y:S01]  /*0740*/  PLOP3.LUT P0, PT, PT, PT, PT, 0x8, 0x80 ;  /* 0x000000000080781c */ /* 0x000fe20003f0e170 */
[----:B------:R-:W-:Y:S01]  /*0750*/  VIADD R11, R11, 0x800 ;  /* 0x000008000b0b7836 */ /* 0x000fe20000000000 */
[----:B--2--5:R-:W-:-:S04]  /*0760*/  IADD3 R6, PT, PT, R6, R7, R0 ;  /* 0x0000000706067210 */ /* 0x024fc80007ffe000 */
[----:B---3--:R-:W-:-:S04]  /*0770*/  IADD3 R6, PT, PT, R8, R13, R6 ;  /* 0x0000000d08067210 */ /* 0x008fc80007ffe006 */
[----:B----4-:R-:W-:-:S04]  /*0780*/  IADD3 R6, PT, PT, R10, R15, R6 ;  /* 0x0000000f0a067210 */ /* 0x010fc80007ffe006 */
[----:B------:R-:W-:-:S07]  /*0790*/  IADD3 R0, PT, PT, R12, R17, R6 ;  /* 0x000000110c007210 */ /* 0x000fce0007ffe006 */
.L_x_15:
[----:B------:R-:W-:Y:S05]  /*07a0*/  BSYNC.RECONVERGENT B2 ;  /* 0x0000000000027941 */ /* 0x000fea0003800200 */
.L_x_14:
[----:B------:R-:W-:-:S13]  /*07b0*/  ISETP.LT.OR P0, PT, R11, R20, P0 ;  /* 0x000000140b00720c */ /* 0x000fda0000701670 */
[----:B------:R-:W-:Y:S05]  /*07c0*/  @!P0 BRA `(.L_x_7) ;  /* 0x0000000000208947 */ /* 0x000fea0003800000 */
[----:B------:R-:W0:Y:S02]  /*07d0*/  LDC.64 R2, c[0x0][0x380] ;  /* 0x0000e000ff027b82 */ /* 0x000e240000000a00 */
[----:B0-----:R-:W-:-:S05]  /*07e0*/  IMAD.WIDE R2, R11, 0x4, R2 ;  /* 0x000000040b027825 */ /* 0x001fca00078e0202 */
[----:B------:R-:W2:Y:S04]  /*07f0*/  LDG.E.CONSTANT R5, desc[UR6][R2.64] ;  /* 0x0000000602057981 */ /* 0x000ea8000c1e9900 */
[----:B------:R-:W2:Y:S04]  /*0800*/  LDG.E.CONSTANT R4, desc[UR6][R2.64+0x400] ;  /* 0x0004000602047981 */ /* 0x000ea8000c1e9900 */
[----:B------:R-:W3:Y:S04]  /*0810*/  LDG.E.CONSTANT R7, desc[UR6][R2.64+0x800] ;  /* 0x0008000602077981 */ /* 0x000ee8000c1e9900 */
[----:B------:R-:W3:Y:S01]  /*0820*/  LDG.E.CONSTANT R6, desc[UR6][R2.64+0xc00] ;  /* 0x000c000602067981 */ /* 0x000ee2000c1e9900 */
[----:B--2--5:R-:W-:-:S04]  /*0830*/  IADD3 R0, PT, PT, R4, R5, R0 ;  /* 0x0000000504007210 */ /* 0x024fc80007ffe000 */
[----:B---3--:R-:W-:-:S07]  /*0840*/  IADD3 R0, PT, PT, R6, R7, R0 ;  /* 0x0000000706007210 */ /* 0x008fce0007ffe000 */
.L_x_7:
[----:B------:R-:W-:Y:S05]  /*0850*/  BSYNC.RECONVERGENT B1 ;  /* 0x0000000000017941 */ /* 0x000fea0003800200 */
.L_x_6:
[----:B------:R-:W-:-:S13]  /*0860*/  ISETP.GE.AND P0, PT, R20, 0x100, PT ;  /* 0x000001001400780c */ /* 0x000fda0003f06270 */
[----:B------:R-:W-:Y:S05]  /*0870*/  @!P0 BRA `(.L_x_16) ;  /* 0x0000000000ac8947 */ /* 0x000fea0003800000 */
[----:B------:R-:W1:Y:S01]  /*0880*/  S2R R6, SR_LANEID ;  /* 0x0000000000067919 */ /* 0x000e620000000000 */
[----:B0----5:R-:W0:Y:S01]  /*0890*/  SHFL.DOWN PT, R2, R0, 0x1, 0x1f ;  /* 0x08201f0000027f89 */ /* 0x021e2200000e0000 */
[C---:B-1----:R-:W-:Y:S02]  /*08a0*/  ISETP.GT.AND P0, PT, R6.reuse, 0x1e, PT ;  /* 0x0000001e0600780c */ /* 0x042fe40003f04270 */
[----:B------:R-:W-:Y:S02]  /*08b0*/  ISETP.NE.AND P1, PT, R6, RZ, PT ;  /* 0x000000ff0600720c */ /* 0x000fe40003f25270 */
[----:B0-----:R-:W-:Y:S02]  /*08c0*/  SEL R3, R2, RZ, !P0 ;  /* 0x000000ff02037207 */ /* 0x001fe40004000000 */
[----:B------:R-:W-:-:S03]  /*08d0*/  ISETP.GT.AND P0, PT, R6, 0x1d, PT ;  /* 0x0000001d0600780c */ /* 0x000fc60003f04270 */
[----:B------:R-:W-:-:S05]  /*08e0*/  IMAD.IADD R3, R3, 0x1, R0 ;  /* 0x0000000103037824 */ /* 0x000fca00078e0200 */
[----:B------:R-:W0:Y:S01]  /*08f0*/  SHFL.DOWN PT, R2, R3, 0x2, 0x1f ;  /* 0x08401f0003027f89 */ /* 0x000e2200000e0000 */
[----:B------:R-:W1:Y:S01]  /*0900*/  @!P1 S2R R7, SR_CgaCtaId ;  /* 0x0000000000079919 */ /* 0x000e620000008800 */
[----:B0-----:R-:W-:Y:S02]  /*0910*/  SEL R2, R2, RZ, !P0 ;  /* 0x000000ff02027207 */ /* 0x001fe40004000000 */
[----:B------:R-:W-:-:S03]  /*0920*/  ISETP.GT.AND P0, PT, R6, 0x1b, PT ;  /* 0x0000001b0600780c */ /* 0x000fc60003f04270 */
[----:B------:R-:W-:-:S05]  /*0930*/  IMAD.IADD R2, R3, 0x1, R2 ;  /* 0x0000000103027824 */ /* 0x000fca00078e0202 */
[----:B------:R-:W0:Y:S02]  /*0940*/  SHFL.DOWN PT, R4, R2, 0x4, 0x1f ;  /* 0x08801f0002047f89 */ /* 0x000e2400000e0000 */
[----:B0-----:R-:W-:Y:S02]  /*0950*/  SEL R5, R4, RZ, !P0 ;  /* 0x000000ff04057207 */ /* 0x001fe40004000000 */
[----:B------:R-:W-:Y:S02]  /*0960*/  ISETP.GT.AND P0, PT, R6, 0x17, PT ;  /* 0x000000170600780c */ /* 0x000fe40003f04270 */
[----:B------:R-:W-:Y:S01]  /*0970*/  @!P1 MOV R4, 0x400 ;  /* 0x0000040000049802 */ /* 0x000fe20000000f00 */
[----:B------:R-:W-:Y:S01]  /*0980*/  IMAD.IADD R5, R2, 0x1, R5 ;  /* 0x0000000102057824 */ /* 0x000fe200078e0205 */
[----:B------:R-:W-:Y:S02]  /*0990*/  @!P1 SHF.R.U32.HI R2, RZ, 0x3, R9 ;  /* 0x00000003ff029819 */ /* 0x000fe40000011609 */
[----:B-1----:R-:W-:-:S02]  /*09a0*/  @!P1 LEA R7, R7, R4, 0x18 ;  /* 0x0000000407079211 */ /* 0x002fc400078ec0ff */
[----:B------:R-:W0:Y:S01]  /*09b0*/  SHFL.DOWN PT, R0, R5, 0x8, 0x1f ;  /* 0x09001f0005007f89 */ /* 0x000e2200000e0000 */
[----:B------:R-:W-:-:S05]  /*09c0*/  @!P1 LOP3.LUT R2, R2, 0x7c, RZ, 0xc0, !PT ;  /* 0x0000007c02029812 */ /* 0x000fca00078ec0ff */
[----:B------:R-:W-:Y:S01]  /*09d0*/  @!P1 IMAD.IADD R2, R2, 0x1, R7 ;  /* 0x0000000102029824 */ /* 0x000fe200078e0207 */
[----:B0-----:R-:W-:Y:S02]  /*09e0*/  SEL R0, R0, RZ, !P0 ;  /* 0x000000ff00007207 */ /* 0x001fe40004000000 */
[----:B------:R-:W-:-:S03]  /*09f0*/  ISETP.GT.AND P0, PT, R6, 0xf, PT ;  /* 0x0000000f0600780c */ /* 0x000fc60003f04270 */
[----:B------:R-:W-:-:S05]  /*0a00*/  IMAD.IADD R0, R5, 0x1, R0 ;  /* 0x0000000105007824 */ /* 0x000fca00078e0200 */
[----:B------:R-:W0:Y:S02]  /*0a10*/  SHFL.DOWN PT, R3, R0, 0x10, 0x1f ;  /* 0x0a001f0000037f89 */ /* 0x000e2400000e0000 */
[----:B0-----:R-:W-:Y:S02]  /*0a20*/  SEL R3, R3, RZ, !P0 ;  /* 0x000000ff03037207 */ /* 0x001fe40004000000 */
[----:B------:R-:W-:-:S03]  /*0a30*/  ISETP.NE.AND P0, PT, R9, RZ, PT ;  /* 0x000000ff0900720c */ /* 0x000fc60003f05270 */
[----:B------:R-:W-:-:S05]  /*0a40*/  IMAD.IADD R3, R0, 0x1, R3 ;  /* 0x0000000100037824 */ /* 0x000fca00078e0203 */
[----:B------:R0:W-:Y:S01]  /*0a50*/  @!P1 STS [R2+0x8], R3 ;  /* 0x0000080302009388 */ /* 0x0001e20000000800 */
[----:B------:R-:W-:Y:S06]  /*0a60*/  BAR.SYNC.DEFER_BLOCKING 0x0 ;  /* 0x0000000000007b1d */ /* 0x000fec0000010000 */
[----:B------:R-:W-:Y:S05]  /*0a70*/  @P0 BRA `(.L_x_17) ;  /* 0x0000002c00ac0947 */ /* 0x000fea0003800000 */
[----:B------:R-:W1:Y:S01]  /*0a80*/  S2UR UR5, SR_CgaCtaId ;  /* 0x00000000000579c3 */ /* 0x000e620000008800 */
[----:B------:R-:W-:Y:S02]  /*0a90*/  UMOV UR4, 0x400 ;  /* 0x0000040000047882 */ /* 0x000fe40000000000 */
[----:B-1----:R-:W-:-:S09]  /*0aa0*/  ULEA UR4, UR5, UR4, 0x18 ;  /* 0x0000000405047291 */ /* 0x002fd2000f8ec0ff */
[----:B------:R-:W-:Y:S04]  /*0ab0*/  LDS R0, [UR4+0xc] ;  /* 0x00000c04ff007984 */ /* 0x000fe80008000800 */
[----:B------:R-:W1:Y:S04]  /*0ac0*/  LDS.128 R4, [UR4+0x10] ;  /* 0x00001004ff047984 */ /* 0x000e680008000c00 */
[----:B------:R-:W2:Y:S01]  /*0ad0*/  LDS.64 R8, [UR4+0x20] ;  /* 0x00002004ff087984 */ /* 0x000ea20008000a00 */
[----:B-1----:R-:W-:-:S04]  /*0ae0*/  IADD3 R0, PT, PT, R4, R0, R3 ;  /* 0x0000000004007210 */ /* 0x002fc80007ffe003 */
[----:B------:R-:W-:-:S04]  /*0af0*/  IADD3 R0, PT, PT, R6, R0, R5 ;  /* 0x0000000006007210 */ /* 0x000fc80007ffe005 */
[----:B--2---:R-:W-:-:S05]  /*0b00*/  IADD3 R0, PT, PT, R8, R0, R7 ;  /* 0x0000000008007210 */ /* 0x004fca0007ffe007 */
[----:B0-----:R-:W-:Y:S01]  /*0b10*/  IMAD.IADD R3, R0, 0x1, R9 ;  /* 0x0000000100037824 */ /* 0x001fe200078e0209 */
[----:B------:R-:W-:Y:S06]  /*0b20*/  BRA `(.L_x_17) ;  /* 0x0000002c00807947 */ /* 0x000fec0003800000 */
.L_x_16:
[----:B0-----:R-:W-:Y:S01]  /*0b30*/  LOP3.LUT R2, R9, 0x3e0, RZ, 0xc0, !PT ;  /* 0x000003e009027812 */ /* 0x001fe200078ec0ff */
[----:B------:R-:W0:Y:S03]  /*0b40*/  S2R R8, SR_LANEID ;  /* 0x0000000000087919 */ /* 0x000e260000000000 */
[----:B------:R-:W-:Y:S01]  /*0b50*/  LOP3.LUT R5, RZ, R2, RZ, 0x33, !PT ;  /* 0x00000002ff057212 */ /* 0x000fe200078e33ff */
[----:B------:R-:W-:-:S04]  /*0b60*/  VIADD R3, R2, 0x20 ;  /* 0x0000002002037836 */ /* 0x000fc80000000000 */
[----:B------:R-:W-:Y:S01]  /*0b70*/  IMAD.IADD R5, R5, 0x1, R20 ;  /* 0x0000000105057824 */ /* 0x000fe200078e0214 */
[----:B------:R-:W-:-:S04]  /*0b80*/  ISETP.GT.AND P0, PT, R3, R20, PT ;  /* 0x000000140300720c */ /* 0x000fc80003f04270 */
[----:B------:R-:W-:-:S05]  /*0b90*/  SEL R5, R5, 0x1f, P0 ;  /* 0x0000001f05057807 */ /* 0x000fca0000000000 */
[----:B-----5:R-:W1:Y:S01]  /*0ba0*/  SHFL.DOWN PT, R2, R0, 0x1, R5 ;  /* 0x0820000000027989 */ /* 0x020e6200000e0005 */
[CC--:B0-----:R-:W-:Y:S01]  /*0bb0*/  ISETP.GE.AND P0, PT, R8.reuse, R5.reuse, PT ;  /* 0x000000050800720c */ /* 0x0c1fe20003f06270 */
[C---:B------:R-:W-:Y:S01]  /*0bc0*/  VIADD R4, R8.reuse, 0x2 ;  /* 0x0000000208047836 */ /* 0x040fe20000000000 */
[C---:B------:R-:W-:Y:S01]  /*0bd0*/  ISETP.NE.AND P1, PT, R8.reuse, RZ, PT ;  /* 0x000000ff0800720c */ /* 0x040fe20003f25270 */
[----:B------:R-:W-:Y:S01]  /*0be0*/  VIADD R6, R8, 0x4 ;  /* 0x0000000408067836 */ /* 0x000fe20000000000 */
[----:B-1----:R-:W-:Y:S02]  /*0bf0*/  SEL R3, R2, RZ, !P0 ;  /* 0x000000ff02037207 */ /* 0x002fe40004000000 */
[----:B------:R-:W-:-:S03]  /*0c00*/  ISETP.GT.AND P0, PT, R4, R5, PT ;  /* 0x000000050400720c */ /* 0x000fc60003f04270 */
[----:B------:R-:W-:-:S06]  /*0c10*/  IMAD.IADD R2, R3, 0x1, R0 ;  /* 0x0000000103027824 */ /* 0x000fcc00078e0200 */
[----:B------:R-:W0:Y:S01]  /*0c20*/  @!P1 S2R R10, SR_CgaCtaId ;  /* 0x00000000000a9919 */ /* 0x000e220000008800 */
[----:B------:R-:W-:Y:S01]  /*0c30*/  @!P1 MOV R7, 0x400 ;  /* 0x0000040000079802 */ /* 0x000fe20000000f00 */
[----:B------:R-:W1:Y:S02]  /*0c40*/  SHFL.DOWN PT, R3, R2, 0x2, R5 ;  /* 0x0840000002037989 */ /* 0x000e6400000e0005 */
[----:B-1----:R-:W-:Y:S02]  /*0c50*/  SEL R3, R3, RZ, !P0 ;  /* 0x000000ff03037207 */ /* 0x002fe40004000000 */
[----:B------:R-:W-:Y:S02]  /*0c60*/  ISETP.GT.AND P0, PT, R6, R5, PT ;  /* 0x000000050600720c */ /* 0x000fe40003f04270 */
[----:B------:R-:W-:Y:S01]  /*0c70*/  @!P1 SHF.R.U32.HI R6, RZ, 0x3, R9 ;  /* 0x00000003ff069819 */ /* 0x000fe20000011609 */
[----:B------:R-:W-:Y:S01]  /*0c80*/  IMAD.IADD R4, R2, 0x1, R3 ;  /* 0x0000000102047824 */ /* 0x000fe200078e0203 */
[----:B0-----:R-:W-:Y:S01]  /*0c90*/  @!P1 LEA R7, R10, R7, 0x18 ;  /* 0x000000070a079211 */ /* 0x001fe200078ec0ff */
[----:B------:R-:W-:Y:S01]  /*0ca0*/  VIADD R2, R8, 0x8 ;  /* 0x0000000808027836 */ /* 0x000fe20000000000 */
[----:B------:R-:W-:-:S02]  /*0cb0*/  @!P1 LOP3.LUT R6, R6, 0x7c, RZ, 0xc0, !PT ;  /* 0x0000007c06069812 */ /* 0x000fc400078ec0ff */
[----:B------:R-:W0:Y:S03]  /*0cc0*/  SHFL.DOWN PT, R3, R4, 0x4, R5 ;  /* 0x0880000004037989 */ /* 0x000e2600000e0005 */
[----:B------:R-:W-:Y:S01]  /*0cd0*/  @!P1 IMAD.IADD R6, R6, 0x1, R7 ;  /* 0x0000000106069824 */ /* 0x000fe200078e0207 */
[----:B0-----:R-:W-:Y:S02]  /*0ce0*/  SEL R3, R3, RZ, !P0 ;  /* 0x000000ff03037207 */ /* 0x001fe40004000000 */
[----:B------:R-:W-:-:S03]  /*0cf0*/  ISETP.GT.AND P0, PT, R2, R5, PT ;  /* 0x000000050200720c */ /* 0x000fc60003f04270 */
[----:B------:R-:W-:Y:S02]  /*0d00*/  IMAD.IADD R0, R4, 0x1, R3 ;  /* 0x0000000104007824 */ /* 0x000fe400078e0203 */
[----:B------:R-:W-:-:S03]  /*0d10*/  VIADD R4, R8, 0x10 ;  /* 0x0000001008047836 */ /* 0x000fc60000000000 */
[----:B------:R-:W0:Y:S02]  /*0d20*/  SHFL.DOWN PT, R3, R0, 0x8, R5 ;  /* 0x0900000000037989 */ /* 0x000e2400000e0005 */
[----:B0-----:R-:W-:Y:S02]  /*0d30*/  SEL R3, R3, RZ, !P0 ;  /* 0x000000ff03037207 */ /* 0x001fe40004000000 */
[----:B------:R-:W-:-:S03]  /*0d40*/  ISETP.GT.AND P0, PT, R4, R5, PT ;  /* 0x000000050400720c */ /* 0x000fc60003f04270 */
[----:B------:R-:W-:-:S05]  /*0d50*/  IMAD.IADD R2, R0, 0x1, R3 ;  /* 0x0000000100027824 */ /* 0x000fca00078e0203 */
[----:B------:R-:W0:Y:S02]  /*0d60*/  SHFL.DOWN PT, R3, R2, 0x10, R5 ;  /* 0x0a00000002037989 */ /* 0x000e2400000e0005 */
[----:B0-----:R-:W-:Y:S02]  /*0d70*/  SEL R3, R3, RZ, !P0 ;  /* 0x000000ff03037207 */ /* 0x001fe40004000000 */
[----:B------:R-:W-:-:S03]  /*0d80*/  ISETP.NE.AND P0, PT, R9, RZ, PT ;  /* 0x000000ff0900720c */ /* 0x000fc60003f05270 */
[----:B------:R-:W-:-:S05]  /*0d90*/  IMAD.IADD R3, R2, 0x1, R3 ;  /* 0x0000000102037824 */ /* 0x000fca00078e0203 */
[----:B------:R4:W-:Y:S01]  /*0da0*/  @!P1 STS [R6+0x8], R3 ;  /* 0x0000080306009388 */ /* 0x0009e20000000800 */
[----:B------:R-:W-:Y:S06]  /*0db0*/  BAR.SYNC.DEFER_BLOCKING 0x0 ;  /* 0x0000000000007b1d */ /* 0x000fec0000010000 */
[----:B------:R-:W-:Y:S05]  /*0dc0*/  @P0 BRA `(.L_x_17) ;  /* 0x0000002800d80947 */ /* 0x000fea0003800000 */
[----:B------:R-:W0:Y:S01]  /*0dd0*/  S2UR UR5, SR_CgaCtaId ;  /* 0x00000000000579c3 */ /* 0x000e220000008800 */
[----:B------:R-:W-:Y:S01]  /*0de0*/  UMOV UR4, 0x400 ;  /* 0x0000040000047882 */ /* 0x000fe20000000000 */
[C---:B------:R-:W-:Y:S02]  /*0df0*/  ISETP.GT.AND P2, PT, R20.reuse, 0x40, PT ;  /* 0x000000401400780c */ /* 0x040fe40003f44270 */
[C---:B------:R-:W-:Y:S02]  /*0e00*/  ISETP.GT.AND P1, PT, R20.reuse, 0x20, PT ;  /* 0x000000201400780c */ /* 0x040fe40003f24270 */
[----:B------:R-:W-:Y:S01]  /*0e10*/  ISETP.GT.AND P3, PT, R20, 0x80, PT ;  /* 0x000000801400780c */ /* 0x000fe20003f64270 */
[----:B0-----:R-:W-:-:S09]  /*0e20*/  ULEA UR4, UR5, UR4, 0x18 ;  /* 0x0000000405047291 */ /* 0x001fd2000f8ec0ff */
[----:B----4-:R-:W0:Y:S04]  /*0e30*/  LDS.128 R4, [UR4+0x10] ;  /* 0x00001004ff047984 */ /* 0x010e280008000c00 */
[----:B------:R-:W1:Y:S04]  /*0e40*/  LDS R0, [UR4+0xc] ;  /* 0x00000c04ff007984 */ /* 0x000e680008000800 */
[----:B------:R-:W2:Y:S01]  /*0e50*/  LDS.64 R8, [UR4+0x20] ;  /* 0x00002004ff087984 */ /* 0x000ea20008000a00 */
[----:B0-----:R-:W-:Y:S02]  /*0e60*/  SEL R4, R4, RZ, P2 ;  /* 0x000000ff04047207 */ /* 0x001fe40001000000 */
[----:B------:R-:W-:-:S02]  /*0e70*/  ISETP.GT.AND P2, PT, R20, 0x60, PT ;  /* 0x000000601400780c */ /* 0x000fc40003f44270 */
[----:B-1----:R-:W-:Y:S02]  /*0e80*/  SEL R0, R0, RZ, P1 ;  /* 0x000000ff00007207 */ /* 0x002fe40000800000 */
[----:B------:R-:W-:Y:S02]  /*0e90*/  SEL R5, R5, RZ, P2 ;  /* 0x000000ff05057207 */ /* 0x000fe40001000000 */
[----:B------:R-:W-:Y:S02]  /*0ea0*/  IADD3 R0, PT, PT, R4, R0, R3 ;  /* 0x0000000004007210 */ /* 0x000fe40007ffe003 */
[----:B------:R-:W-:Y:S02]  /*0eb0*/  ISETP.GT.AND P1, PT, R20, 0xa0, PT ;  /* 0x000000a01400780c */ /* 0x000fe40003f24270 */
[----:B------:R-:W-:Y:S02]  /*0ec0*/  SEL R6, R6, RZ, P3 ;  /* 0x000000ff06067207 */ /* 0x000fe40001800000 */
[----:B------:R-:W-:-:S02]  /*0ed0*/  ISETP.GT.AND P2, PT, R20, 0xc0, PT ;  /* 0x000000c01400780c */ /* 0x000fc40003f44270 */
[----:B------:R-:W-:Y:S02]  /*0ee0*/  ISETP.GT.AND P3, PT, R20, 0xe0, PT ;  /* 0x000000e01400780c */ /* 0x000fe40003f64270 */
[----:B------:R-:W-:Y:S02]  /*0ef0*/  SEL R7, R7, RZ, P1 ;  /* 0x000000ff07077207 */ /* 0x000fe40000800000 */
[----:B------:R-:W-:Y:S02]  /*0f00*/  IADD3 R0, PT, PT, R6, R0, R5 ;  /* 0x0000000006007210 */ /* 0x000fe40007ffe005 */
[----:B--2---:R-:W-:Y:S02]  /*0f10*/  SEL R8, R8, RZ, P2 ;  /* 0x000000ff08087207 */ /* 0x004fe40001000000 */
[----:B------:R-:W-:Y:S02]  /*0f20*/  SEL R9, R9, RZ, P3 ;  /* 0x000000ff09097207 */ /* 0x000fe40001800000 */
[----:B------:R-:W-:-:S05]  /*0f30*/  IADD3 R0, PT, PT, R8, R0, R7 ;  /* 0x0000000008007210 */ /* 0x000fca0007ffe007 */
[----:B------:R-:W-:Y:S01]  /*0f40*/  IMAD.IADD R3, R0, 0x1, R9 ;  /* 0x0000000100037824 */ /* 0x000fe200078e0209 */
[----:B------:R-:W-:Y:S06]  /*0f50*/  BRA `(.L_x_17) ;  /* 0x0000002800747947 */ /* 0x000fec0003800000 */
.L_x_3:
[----:B------:R-:W0:Y:S01]  /*0f60*/  S2R R0, SR_TID.X ;  /* 0x0000000000007919 */ /* 0x000e220000002100 */
[----:B------:R-:W1:Y:S01]  /*0f70*/  LDC.64 R2, c[0x0][0x380] ;  /* 0x0000e000ff027b82 */ /* 0x000e620000000a00 */
[----:B0-----:R-:W-:-:S04]  /*0f80*/  IMAD.SHL.U32 R5, R0, 0x4, RZ ;  /* 0x0000000400057824 */ /* 0x001fc800078e00ff */
[----:B-1----:R-:W-:-:S05]  /*0f90*/  IMAD.WIDE.U32 R2, R5, 0x4, R2 ;  /* 0x0000000405027825 */ /* 0x002fca00078e0002 */
[----:B------:R-:W2:Y:S04]  /*0fa0*/  LDG.E.128.CONSTANT R4, desc[UR6][R2.64] ;  /* 0x0000000602047981 */ /* 0x000ea8000c1e9d00 */
[----:B------:R-:W3:Y:S04]  /*0fb0*/  LDG.E.128.CONSTANT R8, desc[UR6][R2.64+0x1000] ;  /* 0x0010000602087981 */ /* 0x000ee8000c1e9d00 */
[----:B------:R-:W4:Y:S04]  /*0fc0*/  LDG.E.128.CONSTANT R12, desc[UR6][R2.64+0x2000] ;  /* 0x00200006020c7981 */ /* 0x000f28000c1e9d00 */
[----:B------:R-:W5:Y:S01]  /*0fd0*/  LDG.E.128.CONSTANT R16, desc[UR6][R2.64+0x3000] ;  /* 0x0030000602107981 */ /* 0x000f62000c1e9d00 */
[----:B------:R-:W-:Y:S01]  /*0fe0*/  ISETP.GE.U32.AND P0, PT, R20, 0x2000, PT ;  /* 0x000020001400780c */ /* 0x000fe20003f06070 */
[----:B------:R-:W-:Y:S01]  /*0ff0*/  IMAD.MOV.U32 R23, RZ, RZ, 0x1000 ;  /* 0x00001000ff177424 */ /* 0x000fe200078e00ff */
[----:B--2---:R-:W-:-:S04]  /*1000*/  IADD3 R5, PT, PT, R6, R5, R4 ;  /* 0x0000000506057210 */ /* 0x004fc80007ffe004 */
[----:B---3--:R-:W-:-:S04]  /*1010*/  IADD3 R5, PT, PT, R8, R7, R5 ;  /* 0x0000000708057210 */ /* 0x008fc80007ffe005 */
[----:B------:R-:W-:-:S04]  /*1020*/  IADD3 R5, PT, PT, R10, R9, R5 ;  /* 0x000000090a057210 */ /* 0x000fc80007ffe005 */
[----:B----4-:R-:W-:-:S04]  /*1030*/  IADD3 R5, PT, PT, R12, R11, R5 ;  /* 0x0000000b0c057210 */ /* 0x010fc80007ffe005 */
[----:B------:R-:W-:-:S04]  /*1040*/  IADD3 R5, PT, PT, R14, R13, R5 ;  /* 0x0000000d0e057210 */ /* 0x000fc80007ffe005 */
[----:B-----5:R-:W-:-:S04]  /*1050*/  IADD3 R5, PT, PT, R16, R15, R5 ;  /* 0x0000000f10057210 */ /* 0x020fc80007ffe005 */
[----:B------:R-:W-:-:S05]  /*1060*/  IADD3 R5, PT, PT, R18, R17, R5 ;  /* 0x0000001112057210 */ /* 0x000fca0007ffe005 */
[----:B------:R-:W-:Y:S01]  /*1070*/  IMAD.IADD R21, R19, 0x1, R5 ;  /* 0x0000000113157824 */ /* 0x000fe200078e0205 */
[----:B------:R-:W-:Y:S06]  /*1080*/  @!P0 BRA `(.L_x_18) ;  /* 0x00000000005c8947 */ /* 0x000fec0003800000 */
[----:B------:R-:W0:Y:S01]  /*1090*/  LDC R24, c[0x0][0x390] ;  /* 0x0000e400ff187b82 */ /* 0x000e220000000800 */
[----:B------:R-:W-:Y:S02]  /*10a0*/  VIADD R22, R20, 0xfffff000 ;  /* 0xfffff00014167836 */ /* 0x000fe40000000000 */
[----:B------:R-:W-:-:S07]  /*10b0*/  IMAD.MOV.U32 R23, RZ, RZ, 0x1000 ;  /* 0x00001000ff177424 */ /* 0x000fce00078e00ff */
.L_x_20:
[----:B------:R-:W-:-:S05]  /*10c0*/  IMAD.WIDE R26, R23, 0x4, R2 ;  /* 0x00000004171a7825 */ /* 0x000fca00078e0202 */
[----:B------:R-:W2:Y:S04]  /*10d0*/  LDG.E.128.CONSTANT R12, desc[UR6][R26.64] ;  /* 0x000000061a0c7981 */ /* 0x000ea8000c1e9d00 */
[----:B------:R-:W3:Y:S04]  /*10e0*/  LDG.E.128.CONSTANT R16, desc[UR6][R26.64+0x1000] ;  /* 0x001000061a107981 */ /* 0x000ee8000c1e9d00 */
[----:B------:R-:W4:Y:S04]  /*10f0*/  LDG.E.128.CONSTANT R4, desc[UR6][R26.64+0x2000] ;  /* 0x002000061a047981 */ /* 0x000f28000c1e9d00 */
[----:B------:R-:W5:Y:S01]  /*1100*/  LDG.E.128.CONSTANT R8, desc[UR6][R26.64+0x3000] ;  /* 0x003000061a087981 */ /* 0x000f62000c1e9d00 */
[----:B0-----:R-:W-:Y:S01]  /*1110*/  IMAD.MOV.U32 R20, RZ, RZ, R24 ;  /* 0x000000ffff147224 */ /* 0x001fe200078e0018 */
[----:B--2---:R-:W-:-:S04]  /*1120*/  IADD3 R13, PT, PT, R13, R12, R21 ;  /* 0x0000000c0d0d7210 */ /* 0x004fc80007ffe015 */
[----:B------:R-:W-:-:S04]  /*1130*/  IADD3 R13, PT, PT, R15, R14, R13 ;  /* 0x0000000e0f0d7210 */ /* 0x000fc80007ffe00d */
[----:B---3--:R-:W-:-:S04]  /*1140*/  IADD3 R13, PT, PT, R17, R16, R13 ;  /* 0x00000010110d7210 */ /* 0x008fc80007ffe00d */
[----:B------:R-:W-:-:S04]  /*1150*/  IADD3 R13, PT, PT, R19, R18, R13 ;  /* 0x00000012130d7210 */ /* 0x000fc80007ffe00d */
[----:B----4-:R-:W-:Y:S01]  /*1160*/  IADD3 R13, PT, PT, R5, R4, R13 ;  /* 0x00000004050d7210 */ /* 0x010fe20007ffe00d */
[----:B------:R-:W-:-:S03]  /*1170*/  IMAD.IADD R4, R20, 0x1, -R23 ;  /* 0x0000000114047824 */ /* 0x000fc600078e0a17 */
[----:B------:R-:W-:Y:S02]  /*1180*/  IADD3 R13, PT, PT, R7, R6, R13 ;  /* 0x00000006070d7210 */ /* 0x000fe40007ffe00d */
[----:B------:R-:W-:Y:S02]  /*1190*/  ISETP.GE.AND P0, PT, R4, 0x1000, PT ;  /* 0x000010000400780c */ /* 0x000fe40003f06270 */
[----:B-----5:R-:W-:-:S04]  /*11a0*/  IADD3 R13, PT, PT, R9, R8, R13 ;  /* 0x00000008090d7210 */ /* 0x020fc80007ffe00d */
[----:B------:R-:W-:-:S07]  /*11b0*/  IADD3 R21, PT, PT, R11, R10, R13 ;  /* 0x0000000a0b157210 */ /* 0x000fce0007ffe00d */
[----:B------:R-:W-:Y:S05]  /*11c0*/  @!P0 BRA `(.L_x_19) ;  /* 0x0000000400fc8947 */ /* 0x000fea0003800000 */
[----:B------:R-:W-:-:S05]  /*11d0*/  VIADD R23, R23, 0x1000 ;  /* 0x0000100017177836 */ /* 0x000fca0000000000 */
[----:B------:R-:W-:-:S13]  /*11e0*/  ISETP.GT.AND P0, PT, R23, R22, PT ;  /* 0x000000161700720c */ /* 0x000fda0003f04270 */
[----:B------:R-:W-:Y:S05]  /*11f0*/  @!P0 BRA `(.L_x_20) ;  /* 0xfffffffc00b08947 */ /* 0x000fea000383ffff */
.L_x_18:
[----:B------:R-:W-:-:S13]  /*1200*/  ISETP.GE.AND P0, PT, R23, R20, PT ;  /* 0x000000141700720c */ /* 0x000fda0003f06270 */
[----:B------:R-:W-:Y:S05]  /*1210*/  @P0 BRA `(.L_x_19) ;  /* 0x0000000400e80947 */ /* 0x000fea0003800000 */
[----:B------:R-:W-:Y:S01]  /*1220*/  IMAD.IADD R9, R20, 0x1, -R23 ;  /* 0x0000000114097824 */ /* 0x000fe200078e0a17 */
[----:B------:R-:W-:Y:S04]  /*1230*/  BSSY.RECONVERGENT B1, `(.L_x_19) ;  /* 0x0000078000017945 */ /* 0x000fe80003800200 */
[----:B------:R-:W-:-:S13]  /*1240*/  ISETP.GE.AND P0, PT, R0, R9, PT ;  /* 0x000000090000720c */ /* 0x000fda0003f06270 */
[----:B------:R-:W-:Y:S05]  /*1250*/  @P0 BRA `(.L_x_21) ;  /* 0x0000000400d40947 */ /* 0x000fea0003800000 */
[----:B------:R-:W-:Y:S01]  /*1260*/  LOP3.LUT R2, RZ, R0, RZ, 0x33, !PT ;  /* 0x00000000ff027212 */ /* 0x000fe200078e33ff */
[----:B------:R-:W-:Y:S01]  /*1270*/  BSSY.RECONVERGENT B2, `(.L_x_22) ;  /* 0x0000015000027945 */ /* 0x000fe20003800200 */
[----:B------:R-:W-:Y:S02]  /*1280*/  IMAD.MOV.U32 R8, RZ, RZ, R0 ;  /* 0x000000ffff087224 */ /* 0x000fe400078e0000 */
[----:B------:R-:W-:-:S04]  /*1290*/  IADD3 R2, PT, PT, -R23, R20, R2 ;  /* 0x0000001417027210 */ /* 0x000fc80007ffe102 */
[C---:B------:R-:W-:Y:S02]  /*12a0*/  LOP3.LUT R3, R2.reuse, 0x300, RZ, 0xc0, !PT ;  /* 0x0000030002037812 */ /* 0x040fe400078ec0ff */
[----:B------:R-:W-:Y:S02]  /*12b0*/  ISETP.GE.U32.AND P1, PT, R2, 0x300, PT ;  /* 0x000003000200780c */ /* 0x000fe40003f26070 */
[----:B------:R-:W-:-:S13]  /*12c0*/  ISETP.NE.AND P0, PT, R3, 0x300, PT ;  /* 0x000003000300780c */ /* 0x000fda0003f05270 */
[----:B------:R-:W-:Y:S05]  /*12d0*/  @!P0 BRA `(.L_x_23) ;  /* 0x0000000000388947 */ /* 0x000fea0003800000 */
[----:B------:R-:W0:Y:S01]  /*12e0*/  LDC.64 R4, c[0x0][0x380] ;  /* 0x0000e000ff047b82 */ /* 0x000e220000000a00 */
[----:B------:R-:W-:Y:S01]  /*12f0*/  LEA.HI R2, R2, 0x1, RZ, 0x18 ;  /* 0x0000000102027811 */ /* 0x000fe200078fc0ff */
[----:B------:R-:W-:Y:S02]  /*1300*/  IMAD.IADD R7, R0, 0x1, R23 ;  /* 0x0000000100077824 */ /* 0x000fe400078e0217 */
[----:B------:R-:W-:Y:S01]  /*1310*/  IMAD.MOV.U32 R8, RZ, RZ, R0 ;  /* 0x000000ffff087224 */ /* 0x000fe200078e0000 */
[----:B------:R-:W-:-:S05]  /*1320*/  LOP3.LUT R2, R2, 0x3, RZ, 0xc0, !PT ;  /* 0x0000000302027812 */ /* 0x000fca00078ec0ff */
[----:B------:R-:W-:-:S07]  /*1330*/  IMAD.MOV R6, RZ, RZ, -R2 ;  /* 0x000000ffff067224 */ /* 0x000fce00078e0a02 */
.L_x_24:
[----:B0-----:R-:W-:-:S06]  /*1340*/  IMAD.WIDE.U32 R2, R7, 0x4, R4 ;  /* 0x0000000407027825 */ /* 0x001fcc00078e0004 */
[----:B------:R-:W2:Y:S01]  /*1350*/  LDG.E.CONSTANT R2, desc[UR6][R2.64] ;  /* 0x0000000602027981 */ /* 0x000ea2000c1e9900 */
[----:B------:R-:W-:Y:S02]  /*1360*/  VIADD R6, R6, 0x1 ;  /* 0x0000000106067836 */ /* 0x000fe40000000000 */
[----:B------:R-:W-:Y:S02]  /*1370*/  VIADD R8, R8, 0x100 ;  /* 0x0000010008087836 */ /* 0x000fe40000000000 */
[----:B------:R-:W-:Y:S01]  /*1380*/  VIADD R7, R7, 0x100 ;  /* 0x0000010007077836 */ /* 0x000fe20000000000 */
[----:B------:R-:W-:Y:S01]  /*1390*/  ISETP.NE.AND P0, PT, R6, RZ, PT ;  /* 0x000000ff0600720c */ /* 0x000fe20003f05270 */
[----:B--2---:R-:W-:-:S12]  /*13a0*/  IMAD.IADD R21, R2, 0x1, R21 ;  /* 0x0000000102157824 */ /* 0x004fd800078e0215 */
[----:B------:R-:W-:Y:S05]  /*13b0*/  @P0 BRA `(.L_x_24) ;  /* 0xfffffffc00e00947 */ /* 0x000fea000383ffff */
.L_x_23:
[----:B------:R-:W-:Y:S05]  /*13c0*/  BSYNC.RECONVERGENT B2 ;  /* 0x0000000000027941 */ /* 0x000fea0003800200 */
.L_x_22:
[----:B------:R-:W-:Y:S05]  /*13d0*/  @!P1 BRA `(.L_x_21) ;  /* 0x0000000400749947 */ /* 0x000fea0003800000 */
[----:B------:R-:W0:Y:S01]  /*13e0*/  LDCU.64 UR4, c[0x0][0x380] ;  /* 0x00007000ff0477ac */ /* 0x000e220008000a00 */
[----:B------:R-:W-:Y:S01]  /*13f0*/  IMAD.IADD R5, R9, 0x1, -R8 ;  /* 0x0000000109057824 */ /* 0x000fe200078e0a08 */
[C---:B------:R-:W-:Y:S01]  /*1400*/  IADD3 R3, P0, PT, R8.reuse, R23, RZ ;  /* 0x0000001708037210 */ /* 0x040fe20007f1e0ff */
[----:B------:R-:W-:Y:S01]  /*1410*/  BSSY.RECONVERGENT B2, `(.L_x_25) ;  /* 0x0000033000027945 */ /* 0x000fe20003800200 */
[----:B------:R-:W-:Y:S02]  /*1420*/  IMAD.IADD R23, R8, 0x1, R23 ;  /* 0x0000000108177824 */ /* 0x000fe400078e0217 */
[----:B------:R-:W-:Y:S01]  /*1430*/  ISETP.GT.AND P1, PT, R5, 0xc00, PT ;  /* 0x00000c000500780c */ /* 0x000fe20003f24270 */
[----:B------:R-:W-:Y:S01]  /*1440*/  IMAD.X R4, RZ, RZ, RZ, P0 ;  /* 0x000000ffff047224 */ /* 0x000fe200000e06ff */
[----:B0-----:R-:W-:-:S04]  /*1450*/  LEA R2, P0, R3, UR4, 0x2 ;  /* 0x0000000403027c11 */ /* 0x001fc8000f8010ff */
[----:B------:R-:W-:Y:S02]  /*1460*/  LEA.HI.X R3, R3, UR5, R4, 0x2, P0 ;  /* 0x0000000503037c11 */ /* 0x000fe400080f1404 */
[----:B------:R-:W-:-:S05]  /*1470*/  IADD3 R2, P0, PT, R2, 0x800, RZ ;  /* 0x0000080002027810 */ /* 0x000fca0007f1e0ff */
[----:B------:R-:W-:Y:S01]  /*1480*/  IMAD.X R3, RZ, RZ, R3, P0 ;  /* 0x000000ffff037224 */ /* 0x000fe200000e0603 */
[----:B------:R-:W-:Y:S01]  /*1490*/  PLOP3.LUT P0, PT, PT, PT, PT, 0x80, 0x8 ;  /* 0x000000000008781c */ /* 0x000fe20003f0f070 */
[----:B------:R-:W-:-:S12]  /*14a0*/  @!P1 BRA `(.L_x_26) ;  /* 0x0000000000a49947 */ /* 0x000fd80003800000 */
[----:B------:R-:W-:Y:S01]  /*14b0*/  PLOP3.LUT P0, PT, PT, PT, PT, 0x8, 0x80 ;  /* 0x000000000080781c */ /* 0x000fe20003f0e170 */
[----:B------:R-:W-:-:S12]  /*14c0*/  VIADD R11, R9, 0xfffff400 ;  /* 0xfffff400090b7836 */ /* 0x000fd80000000000 */
.L_x_27:
[----:B------:R-:W0:Y:S01]  /*14d0*/  LDC.64 R4, c[0x0][0x380] ;  /* 0x0000e000ff047b82 */ /* 0x000e220000000a00 */
[C---:B------:R-:W-:Y:S01]  /*14e0*/  VIADD R27, R23.reuse, 0x400 ;  /* 0x00000400171b7836 */ /* 0x040fe20000000000 */
[----:B------:R-:W2:Y:S01]  /*14f0*/  LDG.E.CONSTANT R12, desc[UR6][R2.64+-0x400] ;  /* 0xfffc0006020c7981 */ /* 0x000ea2000c1e9900 */
[----:B------:R-:W-:-:S03]  /*1500*/  VIADD R7, R23, 0x800 ;  /* 0x0000080017077836 */ /* 0x000fc60000000000 */
[----:B------:R-:W3:Y:S04]  /*1510*/  LDG.E.CONSTANT R18, desc[UR6][R2.64] ;  /* 0x0000000602127981 */ /* 0x000ee8000c1e9900 */
[----:B------:R-:W3:Y:S04]  /*1520*/  LDG.E.CONSTANT R17, desc[UR6][R2.64+0x400] ;  /* 0x0004000602117981 */ /* 0x000ee8000c1e9900 */
[----:B------:R-:W4:Y:S01]  /*1530*/  LDG.E.CONSTANT R15, desc[UR6][R2.64+0xc00] ;  /* 0x000c0006020f7981 */ /* 0x000f22000c1e9900 */
[----:B------:R-:W-:-:S03]  /*1540*/  VIADD R29, R23, 0xc00 ;  /* 0x00000c00171d7836 */ /* 0x000fc60000000000 */
[----:B------:R-:W5:Y:S04]  /*1550*/  LDG.E.CONSTANT R14, desc[UR6][R2.64+0x1000] ;  /* 0x00100006020e7981 */ /* 0x000f68000c1e9900 */
[----:B------:R-:W5:Y:S01]  /*1560*/  LDG.E.CONSTANT R13, desc[UR6][R2.64+0x1400] ;  /* 0x00140006020d7981 */ /* 0x000f62000c1e9900 */
[----:B0-----:R-:W-:-:S03]  /*1570*/  IMAD.WIDE.U32 R24, R23, 0x4, R4 ;  /* 0x0000000417187825 */ /* 0x001fc600078e0004 */
[----:B------:R-:W5:Y:S04]  /*1580*/  LDG.E.CONSTANT R19, desc[UR6][R2.64+0x1c00] ;  /* 0x001c000602137981 */ /* 0x000f68000c1e9900 */
[----:B------:R-:W2:Y:S01]  /*1590*/  LDG.E.CONSTANT R10, desc[UR6][R24.64] ;  /* 0x00000006180a7981 */ /* 0x000ea2000c1e9900 */
[----:B------:R-:W-:-:S03]  /*15a0*/  IMAD.WIDE.U32 R26, R27, 0x4, R4 ;  /* 0x000000041b1a7825 */ /* 0x000fc600078e0004 */
[----:B------:R-:W5:Y:S01]  /*15b0*/  LDG.E.CONSTANT R20, desc[UR6][R2.64+0x2400] ;  /* 0x0024000602147981 */ /* 0x000f62000c1e9900 */
[----:B------:R-:W-:-:S03]  /*15c0*/  IMAD.WIDE.U32 R6, R7, 0x4, R4 ;  /* 0x0000000407067825 */ /* 0x000fc600078e0004 */
[----:B------:R-:W4:Y:S01]  /*15d0*/  LDG.E.CONSTANT R16, desc[UR6][R26.64] ;  /* 0x000000061a107981 */ /* 0x000f22000c1e9900 */
[----:B------:R-:W-:-:S03]  /*15e0*/  IMAD.WIDE.U32 R4, R29, 0x4, R4 ;  /* 0x000000041d047825 */ /* 0x000fc600078e0004 */
[----:B------:R-:W5:Y:S04]  /*15f0*/  LDG.E.CONSTANT R6, desc[UR6][R6.64] ;  /* 0x0000000606067981 */ /* 0x000f68000c1e9900 */
[----:B------:R-:W5:Y:S04]  /*1600*/  LDG.E.CONSTANT R25, desc[UR6][R2.64+0x2000] ;  /* 0x0020000602197981 */ /* 0x000f68000c1e9900 */
[----:B------:R0:W5:Y:S04]  /*1610*/  LDG.E.CONSTANT R5, desc[UR6][R4.64] ;  /* 0x0000000604057981 */ /* 0x000168000c1e9900 */
[----:B------:R-:W5:Y:S04]  /*1620*/  LDG.E.CONSTANT R24, desc[UR6][R2.64+0x2c00] ;  /* 0x002c000602187981 */ /* 0x000f68000c1e9900 */
[----:B------:R-:W5:Y:S04]  /*1630*/  LDG.E.CONSTANT R27, desc[UR6][R2.64+0x3000] ;  /* 0x00300006021b7981 */ /* 0x000f68000c1e9900 */
[----:B------:R1:W5:Y:S01]  /*1640*/  LDG.E.CONSTANT R22, desc[UR6][R2.64+0x3400] ;  /* 0x0034000602167981 */ /* 0x000362000c1e9900 */
[----:B------:R-:W-:-:S05]  /*1650*/  VIADD R8, R8, 0x1000 ;  /* 0x0000100008087836 */ /* 0x000fca0000000000 */
[----:B------:R-:W-:Y:S02]  /*1660*/  ISETP.GE.AND P1, PT, R8, R11, PT ;  /* 0x0000000b0800720c */ /* 0x000fe40003f26270 */
[----:B0-----:R-:W-:Y:S01]  /*1670*/  IADD3 R4, P2, PT, R2, 0x4000, RZ ;  /* 0x0000400002047810 */ /* 0x001fe20007f5e0ff */
[----:B------:R-:W-:-:S04]  /*1680*/  VIADD R23, R23, 0x1000 ;  /* 0x0000100017177836 */ /* 0x000fc80000000000 */
[----:B-1----:R-:W-:Y:S02]  /*1690*/  IMAD.X R3, RZ, RZ, R3, P2 ;  /* 0x000000ffff037224 */ /* 0x002fe400010e0603 */
[----:B------:R-:W-:Y:S01]  /*16a0*/  IMAD.MOV.U32 R2, RZ, RZ, R4 ;  /* 0x000000ffff027224 */ /* 0x000fe200078e0004 */
[----:B--2---:R-:W-:-:S04]  /*16b0*/  IADD3 R10, PT, PT, R12, R10, R21 ;  /* 0x0000000a0c0a7210 */ /* 0x004fc80007ffe015 */
[----:B---3--:R-:W-:-:S04]  /*16c0*/  IADD3 R10, PT, PT, R17, R18, R10 ;  /* 0x00000012110a7210 */ /* 0x008fc80007ffe00a */
[----:B----4-:R-:W-:-:S04]  /*16d0*/  IADD3 R10, PT, PT, R15, R16, R10 ;  /* 0x000000100f0a7210 */ /* 0x010fc80007ffe00a */
[----:B-----5:R-:W-:-:S04]  /*16e0*/  IADD3 R10, PT, PT, R13, R14, R10 ;  /* 0x0000000e0d0a7210 */ /* 0x020fc80007ffe00a */
[----:B------:R-:W-:-:S04]  /*16f0*/  IADD3 R6, PT, PT, R19, R6, R10 ;  /* 0x0000000613067210 */ /* 0x000fc80007ffe00a */
[----:B------:R-:W-:-:S04]  /*1700*/  IADD3 R6, PT, PT, R20, R25, R6 ;  /* 0x0000001914067210 */ /* 0x000fc80007ffe006 */
[----:B------:R-:W-:-:S04]  /*1710*/  IADD3 R5, PT, PT, R24, R5, R6 ;  /* 0x0000000518057210 */ /* 0x000fc80007ffe006 */
[----:B------:R-:W-:Y:S01]  /*1720*/  IADD3 R21, PT, PT, R22, R27, R5 ;  /* 0x0000001b16157210 */ /* 0x000fe20007ffe005 */
[----:B------:R-:W-:Y:S06]  /*1730*/  @!P1 BRA `(.L_x_27) ;  /* 0xfffffffc00649947 */ /* 0x000fec000383ffff */
.L_x_26:
[----:B------:R-:W-:Y:S05]  /*1740*/  BSYNC.RECONVERGENT B2 ;  /* 0x0000000000027941 */ /* 0x000fea0003800200 */
.L_x_25:
[----:B------:R-:W-:Y:S01]  /*1750*/  IMAD.IADD R4, R9, 0x1, -R8 ;  /* 0x0000000109047824 */ /* 0x000fe200078e0a08 */
[----:B------:R-:W-:Y:S04]  /*1760*/  BSSY.RECONVERGENT B2, `(.L_x_28) ;  /* 0x000001a000027945 */ /* 0x000fe80003800200 */
[----:B------:R-:W-:-:S13]  /*1770*/  ISETP.GT.AND P1, PT, R4, 0x400, PT ;  /* 0x000004000400780c */ /* 0x000fda0003f24270 */
[----:B------:R-:W-:Y:S05]  /*1780*/  @!P1 BRA `(.L_x_29) ;  /* 0x00000000005c9947 */ /* 0x000fea0003800000 */
[----:B------:R-:W0:Y:S01]  /*1790*/  LDC.64 R6, c[0x0][0x380] ;  /* 0x0000e000ff067b82 */ /* 0x000e220000000a00 */
[C---:B------:R-:W-:Y:S01]  /*17a0*/  VIADD R11, R23.reuse, 0x400 ;  /* 0x00000400170b7836 */ /* 0x040fe20000000000 */
[----:B------:R-:W2:Y:S04]  /*17b0*/  LDG.E.CONSTANT R10, desc[UR6][R2.64+-0x400] ;  /* 0xfffc0006020a7981 */ /* 0x000ea8000c1e9900 */
[----:B------:R-:W3:Y:S04]  /*17c0*/  LDG.E.CONSTANT R12, desc[UR6][R2.64+0x400] ;  /* 0x00040006020c7981 */ /* 0x000ee8000c1e9900 */
[----:B------:R-:W4:Y:S04]  /*17d0*/  LDG.E.CONSTANT R13, desc[UR6][R2.64+0xc00] ;  /* 0x000c0006020d7981 */ /* 0x000f28000c1e9900 */
[----:B------:R-:W5:Y:S04]  /*17e0*/  LDG.E.CONSTANT R15, desc[UR6][R2.64+0x1000] ;  /* 0x00100006020f7981 */ /* 0x000f68000c1e9900 */
[----:B------:R1:W5:Y:S01]  /*17f0*/  LDG.E.CONSTANT R14, desc[UR6][R2.64+0x1400] ;  /* 0x00140006020e7981 */ /* 0x000362000c1e9900 */
[----:B0-----:R-:W-:-:S04]  /*1800*/  IMAD.WIDE.U32 R4, R23, 0x4, R6 ;  /* 0x0000000417047825 */ /* 0x001fc800078e0006 */
[----:B------:R-:W-:Y:S02]  /*1810*/  IMAD.WIDE.U32 R6, R11, 0x4, R6 ;  /* 0x000000040b067825 */ /* 0x000fe400078e0006 */
[----:B------:R-:W2:Y:S04]  /*1820*/  LDG.E.CONSTANT R4, desc[UR6][R4.64] ;  /* 0x0000000604047981 */ /* 0x000ea8000c1e9900 */
[----:B------:R-:W3:Y:S04]  /*1830*/  LDG.E.CONSTANT R11, desc[UR6][R2.64] ;  /* 0x00000006020b7981 */ /* 0x000ee8000c1e9900 */
[----:B------:R-:W4:Y:S01]  /*1840*/  LDG.E.CONSTANT R7, desc[UR6][R6.64] ;  /* 0x0000000606077981 */ /* 0x000f22000c1e9900 */
[----:B------:R-:W-:Y:S01]  /*1850*/  PLOP3.LUT P0, PT, PT, PT, PT, 0x8, 0x80 ;  /* 0x000000000080781c */ /* 0x000fe20003f0e170 */
[----:B------:R-:W-:-:S02]  /*1860*/  VIADD R8, R8, 0x800 ;  /* 0x0000080008087836 */ /* 0x000fc40000000000 */
[----:B------:R-:W-:Y:S01]  /*1870*/  VIADD R23, R23, 0x800 ;  /* 0x0000080017177836 */ /* 0x000fe20000000000 */
[----:B--2---:R-:W-:Y:S02]  /*1880*/  IADD3 R10, PT, PT, R10, R4, R21 ;  /* 0x000000040a0a7210 */ /* 0x004fe40007ffe015 */
[----:B------:R-:W-:Y:S02]  /*1890*/  IADD3 R4, P1, PT, R2, 0x2000, RZ ;  /* 0x0000200002047810 */ /* 0x000fe40007f3e0ff */
[----:B---3--:R-:W-:-:S03]  /*18a0*/  IADD3 R10, PT, PT, R12, R11, R10 ;  /* 0x0000000b0c0a7210 */ /* 0x008fc60007ffe00a */
[----:B------:R-:W-:Y:S01]  /*18b0*/  IMAD.X R5, RZ, RZ, R3, P1 ;  /* 0x000000ffff057224 */ /* 0x000fe200008e0603 */
[----:B----4-:R-:W-:Y:S01]  /*18c0*/  IADD3 R10, PT, PT, R13, R7, R10 ;  /* 0x000000070d0a7210 */ /* 0x010fe20007ffe00a */
[----:B-1----:R-:W-:Y:S02]  /*18d0*/  IMAD.MOV.U32 R2, RZ, RZ, R4 ;  /* 0x000000ffff027224 */ /* 0x002fe400078e0004 */
[----:B------:R-:W-:Y:S01]  /*18e0*/  IMAD.MOV.U32 R3, RZ, RZ, R5 ;  /* 0x000000ffff037224 */ /* 0x000fe200078e0005 */
[----:B-----5:R-:W-:-:S07]  /*18f0*/  IADD3 R21, PT, PT, R14, R15, R10 ;  /* 0x0000000f0e157210 */ /* 0x020fce0007ffe00a */
.L_x_29:
[----:B------:R-:W-:Y:S05]  /*1900*/  BSYNC.RECONVERGENT B2 ;  /* 0x0000000000027941 */ /* 0x000fea0003800200 */
.L_x_28:
[----:B------:R-:W-:-:S13]  /*1910*/  ISETP.LT.OR P0, PT, R8, R9, P0 ;  /* 0x000000090800720c */ /* 0x000fda0000701670 */
[----:B------:R-:W-:Y:S05]  /*1920*/  @!P0 BRA `(.L_x_21) ;  /* 0x0000000000208947 */ /* 0x000fea0003800000 */
[----:B------:R-:W0:Y:S01]  /*1930*/  LDC.64 R4, c[0x0][0x380] ;  /* 0x0000e000ff047b82 */ /* 0x000e220000000a00 */
[----:B------:R-:W2:Y:S04]  /*1940*/  LDG.E.CONSTANT R6, desc[UR6][R2.64+-0x400] ;  /* 0xfffc000602067981 */ /* 0x000ea8000c1e9900 */
[----:B------:R-:W3:Y:S04]  /*1950*/  LDG.E.CONSTANT R7, desc[UR6][R2.64] ;  /* 0x0000000602077981 */ /* 0x000ee8000c1e9900 */
[----:B------:R-:W3:Y:S01]  /*1960*/  LDG.E.CONSTANT R8, desc[UR6][R2.64+0x400] ;  /* 0x0004000602087981 */ /* 0x000ee2000c1e9900 */
[----:B0-----:R-:W-:-:S06]  /*1970*/  IMAD.WIDE.U32 R4, R23, 0x4, R4 ;  /* 0x0000000417047825 */ /* 0x001fcc00078e0004 */
[----:B------:R-:W2:Y:S02]  /*1980*/  LDG.E.CONSTANT R4, desc[UR6][R4.64] ;  /* 0x0000000604047981 */ /* 0x000ea4000c1e9900 */
[----:B--2---:R-:W-:-:S04]  /*1990*/  IADD3 R6, PT, PT, R6, R4, R21 ;  /* 0x0000000406067210 */ /* 0x004fc80007ffe015 */
[----:B---3--:R-:W-:-:S07]  /*19a0*/  IADD3 R21, PT, PT, R8, R7, R6 ;  /* 0x0000000708157210 */ /* 0x008fce0007ffe006 */
.L_x_21:
[----:B------:R-:W-:Y:S05]  /*19b0*/  BSYNC.RECONVERGENT B1 ;  /* 0x0000000000017941 */ /* 0x000fea0003800200 */
.L_x_19:
[----:B------:R-:W0:Y:S01]  /*19c0*/  S2R R8, SR_LANEID ;  /* 0x0000000000087919 */ /* 0x000e220000000000 */
[----:B------:R-:W1:Y:S01]  /*19d0*/  SHFL.DOWN PT, R2, R21, 0x1, 0x1f ;  /* 0x08201f0015027f89 */ /* 0x000e6200000e0000 */
[C---:B0-----:R-:W-:Y:S02]  /*19e0*/  ISETP.GT.AND P0, PT, R8.reuse, 0x1e, PT ;  /* 0x0000001e0800780c */ /* 0x041fe40003f04270 */
[----:B------:R-:W-:Y:S02]  /*19f0*/  ISETP.NE.AND P1, PT, R8, RZ, PT ;  /* 0x000000ff0800720c */ /* 0x000fe40003f25270 */
[----:B-1----:R-:W-:Y:S02]  /*1a00*/  SEL R2, R2, RZ, !P0 ;  /* 0x000000ff02027207 */ /* 0x002fe40004000000 */
[----:B------:R-:W-:-:S03]  /*1a10*/  ISETP.GT.AND P0, PT, R8, 0x1d, PT ;  /* 0x0000001d0800780c */ /* 0x000fc60003f04270 */
[----:B------:R-:W-:-:S05]  /*1a20*/  IMAD.IADD R2, R2, 0x1, R21 ;  /* 0x0000000102027824 */ /* 0x000fca00078e0215 */
[----:B------:R-:W0:Y:S01]  /*1a30*/  SHFL.DOWN PT, R3, R2, 0x2, 0x1f ;  /* 0x08401f0002037f89 */ /* 0x000e2200000e0000 */
[----:B------:R-:W-:Y:S01]  /*1a40*/  @!P1 MOV R6, 0x400 ;  /* 0x0000040000069802 */ /* 0x000fe20000000f00 */
[----:B------:R-:W1:Y:S01]  /*1a50*/  @!P1 S2R R7, SR_CgaCtaId ;  /* 0x0000000000079919 */ /* 0x000e620000008800 */
[----:B0-----:R-:W-:Y:S02]  /*1a60*/  SEL R3, R3, RZ, !P0 ;  /* 0x000000ff03037207 */ /* 0x001fe40004000000 */
[----:B------:R-:W-:-:S03]  /*1a70*/  ISETP.GT.AND P0, PT, R8, 0x1b, PT ;  /* 0x0000001b0800780c */ /* 0x000fc60003f04270 */
[----:B------:R-:W-:-:S05]  /*1a80*/  IMAD.IADD R3, R2, 0x1, R3 ;  /* 0x0000000102037824 */ /* 0x000fca00078e0203 */
[----:B------:R-:W0:Y:S01]  /*1a90*/  SHFL.DOWN PT, R4, R3, 0x4, 0x1f ;  /* 0x08801f0003047f89 */ /* 0x000e2200000e0000 */
[----:B-1----:R-:W-:Y:S02]  /*1aa0*/  @!P1 LEA R6, R7, R6, 0x18 ;  /* 0x0000000607069211 */ /* 0x002fe400078ec0ff */
[----:B0-----:R-:W-:Y:S02]  /*1ab0*/  SEL R4, R4, RZ, !P0 ;  /* 0x000000ff04047207 */ /* 0x001fe40004000000 */
[----:B------:R-:W-:-:S03]  /*1ac0*/  ISETP.GT.AND P0, PT, R8, 0x17, PT ;  /* 0x000000170800780c */ /* 0x000fc60003f04270 */
[----:B------:R-:W-:Y:S01]  /*1ad0*/  IMAD.IADD R4, R3, 0x1, R4 ;  /* 0x0000000103047824 */ /* 0x000fe200078e0204 */
[----:B------:R-:W-:-:S04]  /*1ae0*/  @!P1 SHF.R.U32.HI R3, RZ, 0x3, R0 ;  /* 0x00000003ff039819 */ /* 0x000fc80000011600 */
        /* <DEDUP_REMOVED lines=13> */
[----:B------:R-:W0:Y:S01]  /*1bc0*/  S2UR UR5, SR_CgaCtaId ;  /* 0x00000000000579c3 */ /* 0x000e220000008800 */
[----:B------:R-:W-:Y:S02]  /*1bd0*/  UMOV UR4, 0x400 ;  /* 0x0000040000047882 */ /* 0x000fe40000000000 */
[----:B0-----:R-:W-:-:S09]  /*1be0*/  ULEA UR4, UR5, UR4, 0x18 ;  /* 0x0000000405047291 */ /* 0x001fd2000f8ec0ff */
[----:B------:R-:W-:Y:S04]  /*1bf0*/  LDS R0, [UR4+0xc] ;  /* 0x00000c04ff007984 */ /* 0x000fe80008000800 */
[----:B---3--:R-:W0:Y:S04]  /*1c00*/  LDS.128 R4, [UR4+0x10] ;  /* 0x00001004ff047984 */ /* 0x008e280008000c00 */
[----:B------:R-:W1:Y:S01]  /*1c10*/  LDS.64 R8, [UR4+0x20] ;  /* 0x00002004ff087984 */ /* 0x000e620008000a00 */
[----:B0-----:R-:W-:-:S04]  /*1c20*/  IADD3 R0, PT, PT, R4, R0, R3 ;  /* 0x0000000004007210 */ /* 0x001fc80007ffe003 */
[----:B------:R-:W-:-:S04]  /*1c30*/  IADD3 R0, PT, PT, R6, R0, R5 ;  /* 0x0000000006007210 */ /* 0x000fc80007ffe005 */
[----:B-1----:R-:W-:-:S05]  /*1c40*/  IADD3 R0, PT, PT, R8, R0, R7 ;  /* 0x0000000008007210 */ /* 0x002fca0007ffe007 */
[----:B------:R-:W-:Y:S01]  /*1c50*/  IMAD.IADD R3, R0, 0x1, R9 ;  /* 0x0000000100037824 */ /* 0x000fe200078e0209 */
[----:B------:R-:W-:Y:S06]  /*1c60*/  BRA `(.L_x_17) ;  /* 0x0000001c00307947 */ /* 0x000fec0003800000 */
.L_x_2:
        /* <DEDUP_REMOVED lines=12> */
.L_x_32:
[----:B------:R-:W-:Y:S05]  /*1d30*/  BSYNC.RECONVERGENT B1 ;  /* 0x0000000000017941 */ /* 0x000fea0003800200 */
.L_x_31:
        /* <DEDUP_REMOVED lines=16> */
.L_x_37:
        /* <DEDUP_REMOVED lines=9> */
.L_x_36:
[----:B------:R-:W-:Y:S05]  /*1ed0*/  BSYNC.RECONVERGENT B2 ;  /* 0x0000000000027941 */ /* 0x000fea0003800200 */
.L_x_35:
        /* <DEDUP_REMOVED lines=8> */
.L_x_40:
        /* <DEDUP_REMOVED lines=35> */
.L_x_39:
[----:B------:R-:W-:Y:S05]  /*2190*/  BSYNC.RECONVERGENT B2 ;  /* 0x0000000000027941 */ /* 0x000fea0003800200 */
.L_x_38:
        /* <DEDUP_REMOVED lines=22> */
.L_x_42:
[----:B------:R-:W-:Y:S05]  /*2300*/  BSYNC.RECONVERGENT B2 ;  /* 0x0000000000027941 */ /* 0x000fea0003800200 */
.L_x_41:
        /* <DEDUP_REMOVED lines=10> */
.L_x_34:
[----:B------:R-:W-:Y:S05]  /*23b0*/  BSYNC.RECONVERGENT B1 ;  /* 0x0000000000017941 */ /* 0x000fea0003800200 */
.L_x_33:
        /* <DEDUP_REMOVED lines=38> */
[----:B------:R-:W0:Y:S04]  /*2620*/  LDS.128 R4, [UR4+0x10] ;  /* 0x00001004ff047984 */ /* 0x000e280008000c00 */
[----:B------:R-:W1:Y:S01]  /*2630*/  LDS.64 R8, [UR4+0x20] ;  /* 0x00002004ff087984 */ /* 0x000e620008000a00 */
[----:B0-----:R-:W-:-:S04]  /*2640*/  IADD3 R0, PT, PT, R4, R0, R3 ;  /* 0x0000000004007210 */ /* 0x001fc80007ffe003 */
[----:B------:R-:W-:-:S04]  /*2650*/  IADD3 R0, PT, PT, R6, R0, R5 ;  /* 0x0000000006007210 */ /* 0x000fc80007ffe005 */
[----:B-1----:R-:W-:-:S05]  /*2660*/  IADD3 R0, PT, PT, R8, R0, R7 ;  /* 0x0000000008007210 */ /* 0x002fca0007ffe007 */
[----:B--2---:R-:W-:Y:S01]  /*2670*/  IMAD.IADD R3, R0, 0x1, R9 ;  /* 0x0000000100037824 */ /* 0x004fe200078e0209 */
[----:B------:R-:W-:Y:S06]  /*2680*/  BRA `(.L_x_17) ;  /* 0x0000001000a87947 */ /* 0x000fec0003800000 */
.L_x_43:
        /* <DEDUP_REMOVED lines=16> */
[----:B------:R-:W1:Y:S02]  /*2790*/  SHFL.DOWN PT, R2, R3, 0x2, R7 ;  /* 0x0840000003027989 */ /* 0x000e6400000e0007 */
[----:B-1----:R-:W-:Y:S02]  /*27a0*/  SEL R2, R2, RZ, !P0 ;  /* 0x000000ff02027207 */ /* 0x002fe40004000000 */
[----:B------:R-:W-:-:S03]  /*27b0*/  ISETP.GT.AND P0, PT, R8, R7, PT ;  /* 0x000000070800720c */ /* 0x000fc60003f04270 */
[----:B------:R-:W-:Y:S01]  /*27c0*/  IMAD.IADD R2, R3, 0x1, R2 ;  /* 0x0000000103027824 */ /* 0x000fe200078e0202 */
[----:B------:R-:W-:-:S04]  /*27d0*/  @!P1 SHF.R.U32.HI R3, RZ, 0x3, R9 ;  /* 0x00000003ff039819 */ /* 0x000fc80000011609 */
[----:B------:R-:W1:Y:S02]  /*27e0*/  SHFL.DOWN PT, R4, R2, 0x4, R7 ;  /* 0x0880000002047989 */ /* 0x000e6400000e0007 */
[----:B-1----:R-:W-:Y:S01]  /*27f0*/  SEL R5, R4, RZ, !P0 ;  /* 0x000000ff04057207 */ /* 0x002fe20004000000 */
[C---:B------:R-:W-:Y:S02]  /*2800*/  VIADD R4, R6.reuse, 0x8 ;  /* 0x0000000806047836 */ /* 0x040fe40000000000 */
[----:B------:R-:W-:Y:S02]  /*2810*/  VIADD R6, R6, 0x10 ;  /* 0x0000001006067836 */ /* 0x000fe40000000000 */
[----:B------:R-:W-:Y:S01]  /*2820*/  IMAD.IADD R5, R2, 0x1, R5 ;  /* 0x0000000102057824 */ /* 0x000fe200078e0205 */
[----:B------:R-:W-:Y:S02]  /*2830*/  ISETP.GT.AND P0, PT, R4, R7, PT ;  /* 0x000000070400720c */ /* 0x000fe40003f04270 */
[----:B------:R-:W-:-:S02]  /*2840*/  @!P1 MOV R4, 0x400 ;  /* 0x0000040000049802 */ /* 0x000fc40000000f00 */
[----:B------:R-:W1:Y:S02]  /*2850*/  SHFL.DOWN PT, R0, R5, 0x8, R7 ;  /* 0x0900000005007989 */ /* 0x000e6400000e0007 */
[----:B0-----:R-:W-:Y:S02]  /*2860*/  @!P1 LEA R11, R11, R4, 0x18 ;  /* 0x000000040b0b9211 */ /* 0x001fe400078ec0ff */
[----:B------:R-:W-:-:S05]  /*2870*/  @!P1 LOP3.LUT R4, R3, 0x7c, RZ, 0xc0, !PT ;  /* 0x0000007c03049812 */ /* 0x000fca00078ec0ff */
[----:B------:R-:W-:Y:S01]  /*2880*/  @!P1 IMAD.IADD R4, R4, 0x1, R11 ;  /* 0x0000000104049824 */ /* 0x000fe200078e020b */
[----:B-1----:R-:W-:Y:S02]  /*2890*/  SEL R0, R0, RZ, !P0 ;  /* 0x000000ff00007207 */ /* 0x002fe40004000000 */
        /* <DEDUP_REMOVED lines=15> */
[----:B-1----:R-:W0:Y:S04]  /*2990*/  LDS.128 R4, [UR4+0x10] ;  /* 0x00001004ff047984 */ /* 0x002e280008000c00 */
        /* <DEDUP_REMOVED lines=18> */
.L_x_30:
[----:B------:R-:W0:Y:S01]  /*2ac0*/  S2R R0, SR_TID.X ;  /* 0x0000000000007919 */ /* 0x000e220000002100 */
[----:B------:R-:W0:Y:S02]  /*2ad0*/  LDC.64 R2, c[0x0][0x380] ;  /* 0x0000e000ff027b82 */ /* 0x000e240000000a00 */
[----:B0-----:R-:W-:-:S05]  /*2ae0*/  IMAD.WIDE.U32 R2, R0, 0x4, R2 ;  /* 0x0000000400027825 */ /* 0x001fca00078e0002 */
[----:B------:R-:W2:Y:S04]  /*2af0*/  LDG.E.CONSTANT R19, desc[UR6][R2.64] ;  /* 0x0000000602137981 */ /* 0x000ea8000c1e9900 */
[----:B------:R-:W2:Y:S04]  /*2b00*/  LDG.E.CONSTANT R4, desc[UR6][R2.64+0x400] ;  /* 0x0004000602047981 */ /* 0x000ea8000c1e9900 */
[----:B------:R-:W2:Y:S04]  /*2b10*/  LDG.E.CONSTANT R5, desc[UR6][R2.64+0x800] ;  /* 0x0008000602057981 */ /* 0x000ea8000c1e9900 */
[----:B------:R-:W3:Y:S04]  /*2b20*/  LDG.E.CONSTANT R6, desc[UR6][R2.64+0xc00] ;  /* 0x000c000602067981 */ /* 0x000ee8000c1e9900 */
[----:B------:R-:W3:Y:S04]  /*2b30*/  LDG.E.CONSTANT R7, desc[UR6][R2.64+0x1000] ;  /* 0x0010000602077981 */ /* 0x000ee8000c1e9900 */
[----:B------:R-:W4:Y:S04]  /*2b40*/  LDG.E.CONSTANT R8, desc[UR6][R2.64+0x1400] ;  /* 0x0014000602087981 */ /* 0x000f28000c1e9900 */
[----:B------:R-:W4:Y:S04]  /*2b50*/  LDG.E.CONSTANT R9, desc[UR6][R2.64+0x1800] ;  /* 0x0018000602097981 */ /* 0x000f28000c1e9900 */
[----:B------:R-:W5:Y:S04]  /*2b60*/  LDG.E.CONSTANT R10, desc[UR6][R2.64+0x1c00] ;  /* 0x001c0006020a7981 */ /* 0x000f68000c1e9900 */
[----:B------:R-:W5:Y:S04]  /*2b70*/  LDG.E.CONSTANT R11, desc[UR6][R2.64+0x2000] ;  /* 0x00200006020b7981 */ /* 0x000f68000c1e9900 */
[----:B------:R-:W5:Y:S04]  /*2b80*/  LDG.E.CONSTANT R12, desc[UR6][R2.64+0x2400] ;  /* 0x00240006020c7981 */ /* 0x000f68000c1e9900 */
[----:B------:R-:W5:Y:S04]  /*2b90*/  LDG.E.CONSTANT R13, desc[UR6][R2.64+0x2800] ;  /* 0x00280006020d7981 */ /* 0x000f68000c1e9900 */
[----:B------:R-:W5:Y:S04]  /*2ba0*/  LDG.E.CONSTANT R14, desc[UR6][R2.64+0x2c00] ;  /* 0x002c0006020e7981 */ /* 0x000f68000c1e9900 */
[----:B------:R-:W5:Y:S04]  /*2bb0*/  LDG.E.CONSTANT R15, desc[UR6][R2.64+0x3000] ;  /* 0x00300006020f7981 */ /* 0x000f68000c1e9900 */
[----:B------:R-:W5:Y:S04]  /*2bc0*/  LDG.E.CONSTANT R16, desc[UR6][R2.64+0x3400] ;  /* 0x0034000602107981 */ /* 0x000f68000c1e9900 */
[----:B------:R-:W5:Y:S04]  /*2bd0*/  LDG.E.CONSTANT R17, desc[UR6][R2.64+0x3800] ;  /* 0x0038000602117981 */ /* 0x000f68000c1e9900 */
[----:B------:R-:W5:Y:S01]  /*2be0*/  LDG.E.CONSTANT R18, desc[UR6][R2.64+0x3c00] ;  /* 0x003c000602127981 */ /* 0x000f62000c1e9900 */
[----:B------:R-:W-:-:S02]  /*2bf0*/  ISETP.GE.U32.AND P0, PT, R20, 0x2000, PT ;  /* 0x000020001400780c */ /* 0x000fc40003f06070 */
[----:B--2---:R-:W-:-:S04]  /*2c00*/  IADD3 R4, PT, PT, R5, R4, R19 ;  /* 0x0000000405047210 */ /* 0x004fc80007ffe013 */
[----:B---3--:R-:W-:-:S04]  /*2c10*/  IADD3 R4, PT, PT, R7, R6, R4 ;  /* 0x0000000607047210 */ /* 0x008fc80007ffe004 */
[----:B----4-:R-:W-:-:S04]  /*2c20*/  IADD3 R4, PT, PT, R9, R8, R4 ;  /* 0x0000000809047210 */ /* 0x010fc80007ffe004 */
[----:B-----5:R-:W-:Y:S01]  /*2c30*/  IADD3 R4, PT, PT, R11, R10, R4 ;  /* 0x0000000a0b047210 */ /* 0x020fe20007ffe004 */
[----:B------:R-:W-:-:S03]  /*2c40*/  IMAD.MOV.U32 R11, RZ, RZ, 0x1000 ;  /* 0x00001000ff0b7424 */ /* 0x000fc600078e00ff */
[----:B------:R-:W-:-:S04]  /*2c50*/  IADD3 R4, PT, PT, R13, R12, R4 ;  /* 0x0000000c0d047210 */ /* 0x000fc80007ffe004 */
[----:B------:R-:W-:-:S04]  /*2c60*/  IADD3 R4, PT, PT, R15, R14, R4 ;  /* 0x0000000e0f047210 */ /* 0x000fc80007ffe004 */
[----:B------:R-:W-:-:S05]  /*2c70*/  IADD3 R17, PT, PT, R17, R16, R4 ;  /* 0x0000001011117210 */ /* 0x000fca0007ffe004 */
[----:B------:R-:W-:Y:S01]  /*2c80*/  IMAD.IADD R8, R18, 0x1, R17 ;  /* 0x0000000112087824 */ /* 0x000fe200078e0211 */
[----:B------:R-:W-:Y:S06]  /*2c90*/  @!P0 BRA `(.L_x_44) ;  /* 0x00000000008c8947 */ /* 0x000fec0003800000 */
[----:B------:R-:W0:Y:S01]  /*2ca0*/  LDC R7, c[0x0][0x390] ;  /* 0x0000e400ff077b82 */ /* 0x000e220000000800 */
[----:B------:R-:W-:Y:S02]  /*2cb0*/  VIADD R6, R20, 0xfffff000 ;  /* 0xfffff00014067836 */ /* 0x000fe40000000000 */
[----:B------:R-:W-:-:S07]  /*2cc0*/  IMAD.MOV.U32 R11, RZ, RZ, 0x1000 ;  /* 0x00001000ff0b7424 */ /* 0x000fce00078e00ff */
.L_x_46:
[----:B------:R-:W-:-:S05]  /*2cd0*/  IMAD.WIDE R4, R11, 0x4, R2 ;  /* 0x000000040b047825 */ /* 0x000fca00078e0202 */
        /* <DEDUP_REMOVED lines=16> */
[----:B--2---:R-:W-:-:S04]  /*2de0*/  IADD3 R18, PT, PT, R18, R19, R8 ;  /* 0x0000001312127210 */ /* 0x004fc80007ffe008 */
[----:B---3--:R-:W-:Y:S01]  /*2df0*/  IADD3 R18, PT, PT, R21, R20, R18 ;  /* 0x0000001415127210 */ /* 0x008fe20007ffe012 */
[----:B0-----:R-:W-:-:S04]  /*2e00*/  IMAD.MOV.U32 R20, RZ, RZ, R7 ;  /* 0x000000ffff147224 */ /* 0x001fc800078e0007 */
[----:B------:R-:W-:Y:S01]  /*2e10*/  IMAD.IADD R8, R20, 0x1, -R11 ;  /* 0x0000000114087824 */ /* 0x000fe200078e0a0b */
[----:B----4-:R-:W-:-:S04]  /*2e20*/  IADD3 R18, PT, PT, R23, R22, R18 ;  /* 0x0000001617127210 */ /* 0x010fc80007ffe012 */
[----:B------:R-:W-:Y:S02]  /*2e30*/  ISETP.GE.AND P0, PT, R8, 0x1000, PT ;  /* 0x000010000800780c */ /* 0x000fe40003f06270 */
[----:B-----5:R-:W-:-:S04]  /*2e40*/  IADD3 R18, PT, PT, R25, R24, R18 ;  /* 0x0000001819127210 */ /* 0x020fc80007ffe012 */
[----:B------:R-:W-:-:S04]  /*2e50*/  IADD3 R14, PT, PT, R14, R17, R18 ;  /* 0x000000110e0e7210 */ /* 0x000fc80007ffe012 */
[----:B------:R-:W-:-:S04]  /*2e60*/  IADD3 R12, PT, PT, R15, R12, R14 ;  /* 0x0000000c0f0c7210 */ /* 0x000fc80007ffe00e */
[----:B------:R-:W-:-:S04]  /*2e70*/  IADD3 R10, PT, PT, R10, R13, R12 ;  /* 0x0000000d0a0a7210 */ /* 0x000fc80007ffe00c */
[----:B------:R-:W-:Y:S01]  /*2e80*/  IADD3 R8, PT, PT, R16, R9, R10 ;  /* 0x0000000910087210 */ /* 0x000fe20007ffe00a */
[----:B------:R-:W-:Y:S06]  /*2e90*/  @!P0 BRA `(.L_x_45) ;  /* 0x0000000400fc8947 */ /* 0x000fec0003800000 */
[----:B------:R-:W-:-:S05]  /*2ea0*/  VIADD R11, R11, 0x1000 ;  /* 0x000010000b0b7836 */ /* 0x000fca0000000000 */
[----:B------:R-:W-:-:S13]  /*2eb0*/  ISETP.GT.AND P0, PT, R11, R6, PT ;  /* 0x000000060b00720c */ /* 0x000fda0003f04270 */
[----:B------:R-:W-:Y:S05]  /*2ec0*/  @!P0 BRA `(.L_x_46) ;  /* 0xfffffffc00808947 */ /* 0x000fea000383ffff */
.L_x_44:
        /* <DEDUP_REMOVED lines=20> */
.L_x_50:
        /* <DEDUP_REMOVED lines=8> */
.L_x_49:
[----:B------:R-:W-:Y:S05]  /*3090*/  BSYNC.RECONVERGENT B2 ;  /* 0x0000000000027941 */ /* 0x000fea0003800200 */
.L_x_48:
        /* <DEDUP_REMOVED lines=16> */
.L_x_53:
        /* <DEDUP_REMOVED lines=20> */
[----:B------:R-:W5:Y:S04]  /*32e0*/  LDG.E.CONSTANT R22, desc[UR6][R2.64+0x2400] ;  /* 0x0024000602167981 */ /* 0x000f68000c1e9900 */
[----:B------:R0:W5:Y:S04]  /*32f0*/  LDG.E.CONSTANT R5, desc[UR6][R4.64] ;  /* 0x0000000604057981 */ /* 0x000168000c1e9900 */
        /* <DEDUP_REMOVED lines=17> */
.L_x_52:
[----:B------:R-:W-:Y:S05]  /*3410*/  BSYNC.RECONVERGENT B2 ;  /* 0x0000000000027941 */ /* 0x000fea0003800200 */
.L_x_51:
        /* <DEDUP_REMOVED lines=10> */
[----:B------:R-:W5:Y:S01]  /*34c0*/  LDG.E.CONSTANT R16, desc[UR6][R2.64+0x1400] ;  /* 0x0014000602107981 */ /* 0x000f62000c1e9900 */
[----:B0-----:R-:W-:-:S04]  /*34d0*/  IMAD.WIDE.U32 R4, R11, 0x4, R6 ;  /* 0x000000040b047825 */ /* 0x001fc800078e0006 */
[----:B------:R-:W-:Y:S02]  /*34e0*/  IMAD.WIDE.U32 R6, R13, 0x4, R6 ;  /* 0x000000040d067825 */ /* 0x000fe400078e0006 */
[----:B------:R0:W2:Y:S04]  /*34f0*/  LDG.E.CONSTANT R5, desc[UR6][R4.64] ;  /* 0x0000000604057981 */ /* 0x0000a8000c1e9900 */
[----:B------:R1:W3:Y:S04]  /*3500*/  LDG.E.CONSTANT R13, desc[UR6][R2.64] ;  /* 0x00000006020d7981 */ /* 0x0002e8000c1e9900 */
[----:B------:R-:W4:Y:S01]  /*3510*/  LDG.E.CONSTANT R7, desc[UR6][R6.64] ;  /* 0x0000000606077981 */ /* 0x000f22000c1e9900 */
[----:B0-----:R-:W-:Y:S01]  /*3520*/  IADD3 R4, P1, PT, R2, 0x2000, RZ ;  /* 0x0000200002047810 */ /* 0x001fe20007f3e0ff */
[----:B------:R-:W-:Y:S01]  /*3530*/  VIADD R10, R10, 0x800 ;  /* 0x000008000a0a7836 */ /* 0x000fe20000000000 */
[----:B------:R-:W-:Y:S01]  /*3540*/  PLOP3.LUT P0, PT, PT, PT, PT, 0x8, 0x80 ;  /* 0x000000000080781c */ /* 0x000fe20003f0e170 */
[----:B------:R-:W-:-:S02]  /*3550*/  VIADD R11, R11, 0x800 ;  /* 0x000008000b0b7836 */ /* 0x000fc40000000000 */
[----:B-1----:R-:W-:Y:S01]  /*3560*/  IMAD.MOV.U32 R2, RZ, RZ, R4 ;  /* 0x000000ffff027224 */ /* 0x002fe200078e0004 */
[----:B--2---:R-:W-:-:S04]  /*3570*/  IADD3 R12, PT, PT, R12, R5, R8 ;  /* 0x000000050c0c7210 */ /* 0x004fc80007ffe008 */
[----:B---3--:R-:W-:Y:S01]  /*3580*/  IADD3 R12, PT, PT, R14, R13, R12 ;  /* 0x0000000d0e0c7210 */ /* 0x008fe20007ffe00c */
[----:B------:R-:W-:-:S03]  /*3590*/  IMAD.X R5, RZ, RZ, R3, P1 ;  /* 0x000000ffff057224 */ /* 0x000fc600008e0603 */
[----:B----4-:R-:W-:Y:S01]  /*35a0*/  IADD3 R12, PT, PT, R15, R7, R12 ;  /* 0x000000070f0c7210 */ /* 0x010fe20007ffe00c */
[----:B------:R-:W-:-:S03]  /*35b0*/  IMAD.MOV.U32 R3, RZ, RZ, R5 ;  /* 0x000000ffff037224 */ /* 0x000fc600078e0005 */
[----:B-----5:R-:W-:-:S07]  /*35c0*/  IADD3 R8, PT, PT, R16, R17, R12 ;  /* 0x0000001110087210 */ /* 0x020fce0007ffe00c */
.L_x_55:
[----:B------:R-:W-:Y:S05]  /*35d0*/  BSYNC.RECONVERGENT B2 ;  /* 0x0000000000027941 */ /* 0x000fea0003800200 */
.L_x_54:
        /* <DEDUP_REMOVED lines=10> */
.L_x_47:
[----:B------:R-:W-:Y:S05]  /*3680*/  BSYNC.RECONVERGENT B1 ;  /* 0x0000000000017941 */ /* 0x000fea0003800200 */
.L_x_45:
[----:B------:R-:W0:Y:S01]  /*3690*/  S2R R9, SR_LANEID ;  /* 0x0000000000097919 */ /* 0x000e220000000000 */
[----:B------:R-:W1:Y:S01]  /*36a0*/  SHFL.DOWN PT, R2, R8, 0x1, 0x1f ;  /* 0x08201f0008027f89 */ /* 0x000e6200000e0000 */
[C---:B0-----:R-:W-:Y:S02]  /*36b0*/  ISETP.GT.AND P0, PT, R9.reuse, 0x1e, PT ;  /* 0x0000001e0900780c */ /* 0x041fe40003f04270 */
[C---:B------:R-:W-:Y:S02]  /*36c0*/  ISETP.NE.AND P1, PT, R9.reuse, RZ, PT ;  /* 0x000000ff0900720c */ /* 0x040fe40003f25270 */
        /* <DEDUP_REMOVED lines=37> */
[----:B0-----:R-:W-:-:S07]  /*3920*/  IMAD.IADD R3, R0, 0x1, R9 ;  /* 0x0000000100037824 */ /* 0x001fce00078e0209 */
.L_x_17:
[----:B------:R-:W-:Y:S05]  /*3930*/  BSYNC.RECONVERGENT B0 ;  /* 0x0000000000007941 */ /* 0x000fea0003800200 */
.L_x_1:
[----:B------:R-:W-:Y:S05]  /*3940*/  @P0 EXIT ;  /* 0x000000000000094d */ /* 0x000fea0003800000 */
[----:B-1----:R-:W1:Y:S01]  /*3950*/  LDC.64 R4, c[0x0][0x388] ;  /* 0x0000e200ff047b82 */ /* 0x002e620000000a00 */
[----:B------:R-:W0:Y:S02]  /*3960*/  LDCU UR4, c[0x0][0x398] ;  /* 0x00007300ff0477ac */ /* 0x000e240008000800 */
[----:B0-234-:R-:W-:-:S05]  /*3970*/  VIADD R3, R3, UR4 ;  /* 0x0000000403037c36 */ /* 0x01dfca0008000000 */
[----:B-1----:R-:W-:Y:S01]  /*3980*/  STG.E desc[UR6][R4.64], R3 ;  /* 0x0000000304007986 */ /* 0x002fe2000c101906 */
[----:B------:R-:W-:Y:S05]  /*3990*/  EXIT ;  /* 0x000000000000794d */ /* 0x000fea0003800000 */
.L_x_56:
[----:B------:R-:W-:-:S00]  /*39a0*/  BRA `(.L_x_56) ;  /* 0xfffffffc00fc7947 */ /* 0x000fc0000383ffff */
[----:B------:R-:W-:-:S00]  /*39b0*/  NOP ;  /* 0x0000000000007918 */ /* 0x000fc00000000000 */
        /* <DEDUP_REMOVED lines=12> */
.L_x_635:


//--------------------- .text._ZN3cub18CUB_300001_SM_10006detail6reduce18DeviceReduceKernelINS2_10policy_hubIiyN4cuda3std3__44plusIiEEE10Policy1000EN6thrust24THRUST_300001_SM_1000_NS10device_ptrIiEEyS9_i11abs_functorEEvT0_PT3_T1_NS0_13GridEvenShareISK_EET2_T4_ --------------------------
	.section	.text._ZN3cub18CUB_300001_SM_10006detail6reduce18DeviceReduceKernelINS2_10policy_hubIiyN4cuda3std3__44plusIiEEE10Policy1000EN6thrust24THRUST_300001_SM_1000_NS10device_ptrIiEEyS9_i11abs_functorEEvT0_PT3_T1_NS0_13GridEvenShareISK_EET2_T4_,"ax",@progbits
	.align	128
        .global         _ZN3cub18CUB_300001_SM_10006detail6reduce18DeviceReduceKernelINS2_10policy_hubIiyN4cuda3std3__44plusIiEEE10Policy1000EN6thrust24THRUST_300001_SM_1000_NS10device_ptrIiEEyS9_i11abs_functorEEvT0_PT3_T1_NS0_13GridEvenShareISK_EET2_T4_
        .type           _ZN3cub18CUB_300001_SM_10006detail6reduce18DeviceReduceKernelINS2_10policy_hubIiyN4cuda3std3__44plusIiEEE10Policy1000EN6thrust24THRUST_300001_SM_1000_NS10device_ptrIiEEyS9_i11abs_functorEEvT0_PT3_T1_NS0_13GridEvenShareISK_EET2_T4_,@function
        .size           _ZN3cub18CUB_300001_SM_10006detail6reduce18DeviceReduceKernelINS2_10policy_hubIiyN4cuda3std3__44plusIiEEE10Policy1000EN6thrust24THRUST_300001_SM_1000_NS10device_ptrIiEEyS9_i11abs_functorEEvT0_PT3_T1_NS0_13GridEvenShareISK_EET2_T4_,(.L_x_636 - _ZN3cub18CUB_300001_SM_10006detail6reduce18DeviceReduceKernelINS2_10policy_hubIiyN4cuda3std3__44plusIiEEE10Policy1000EN6thrust24THRUST_300001_SM_1000_NS10device_ptrIiEEyS9_i11abs_functorEEvT0_PT3_T1_NS0_13GridEvenShareISK_EET2_T4_)
        .other          _ZN3cub18CUB_300001_SM_10006detail6reduce18DeviceReduceKernelINS2_10policy_hubIiyN4cuda3std3__44plusIiEEE10Policy1000EN6thrust24THRUST_300001_SM_1000_NS10device_ptrIiEEyS9_i11abs_functorEEvT0_PT3_T1_NS0_13GridEvenShareISK_EET2_T4_,@"STO_CUDA_ENTRY STV_DEFAULT"
_ZN3cub18CUB_300001_SM_10006detail6reduce18DeviceReduceKernelINS2_10policy_hubIiyN4cuda3std3__44plusIiEEE10Policy1000EN6thrust24THRUST_300001_SM_1000_NS10device_ptrIiEEyS9_i11abs_functorEEvT0_PT3_T1_NS0_13GridEvenShareISK_EET2_T4_:
.text._ZN3cub18CUB_300001_SM_10006detail6reduce18DeviceReduceKernelINS2_10policy_hubIiyN4cuda3std3__44plusIiEEE10Policy1000EN6thrust24THRUST_300001_SM_1000_NS10device_ptrIiEEyS9_i11abs_functorEEvT0_PT3_T1_NS0_13GridEvenShareISK_EET2_T4_:
[----:B------:R-:W-:Y:S08]  /*0000*/  LDC R1, c[0x0][0x37c] ;  /* 0x0000df00ff017b82 */ /* 0x000ff00000000800 */
[----:B------:R-:W0:Y:S01]  /*0010*/  S2UR UR16, SR_CTAID.X ;  /* 0x00000000001079c3 */ /* 0x000e220000002500 */
[----:B------:R-:W1:Y:S01]  /*0020*/  LDCU.64 UR8, c[0x0][0x3b8] ;  /* 0x00007700ff0877ac */ /* 0x000e620008000a00 */
[----:B------:R-:W-:Y:S01]  /*0030*/  BSSY.RECONVERGENT B0, `(.L_x_57) ;  /* 0x0000297000007945 */ /* 0x000fe20003800200 */
[----:B------:R-:W2:Y:S01]  /*0040*/  LDCU UR5, c[0x0][0x3c0] ;  /* 0x00007800ff0577ac */ /* 0x000ea20008000800 */
[----:B------:R-:W3:Y:S01]  /*0050*/  LDCU.64 UR14, c[0x0][0x358] ;  /* 0x00006b00ff0e77ac */ /* 0x000ee20008000a00 */
[----:B-1----:R-:W-:-:S02]  /*0060*/  IMAD.U32 R2, RZ, RZ, UR8 ;  /* 0x00000008ff027e24 */ /* 0x002fc4000f8e00ff */
[----:B------:R-:W-:Y:S01]  /*0070*/  IMAD.U32 R3, RZ, RZ, UR9 ;  /* 0x00000009ff037e24 */ /* 0x000fe2000f8e00ff */
[----:B--2---:R-:W-:Y:S02]  /*0080*/  USHF.L.U32 UR5, UR5, 0xc, URZ ;  /* 0x0000000c05057899 */ /* 0x004fe400080006ff */
[----:B0-----:R-:W-:Y:S02]  /*0090*/  USHF.L.U32 UR7, UR16, 0xc, URZ ;  /* 0x0000000c10077899 */ /* 0x001fe400080006ff */
[----:B------:R-:W-:-:S04]  /*00a0*/  USHF.R.S32.HI UR4, URZ, 0x1f, UR5 ;  /* 0x0000001fff047899 */ /* 0x000fc80008011405 */
[----:B------:R-:W-:-:S04]  /*00b0*/  IADD3 R23, P1, PT, R2, -UR7, RZ ;  /* 0x8000000702177c10 */ /* 0x000fc8000ff3e0ff */
[----:B------:R-:W-:Y:S02]  /*00c0*/  ISETP.GT.U32.AND P0, PT, R23, 0xfff, PT ;  /* 0x00000fff1700780c */ /* 0x000fe40003f04070 */
[----:B------:R-:W-:-:S04]  /*00d0*/  IADD3.X R22, PT, PT, R3, -0x1, RZ, P1, !PT ;  /* 0xffffffff03167810 */ /* 0x000fc80000ffe4ff */
[----:B------:R-:W-:-:S13]  /*00e0*/  ISETP.GT.U32.AND.EX P0, PT, R22, RZ, PT, P0 ;  /* 0x000000ff1600720c */ /* 0x000fda0003f04100 */
[----:B---3--:R-:W-:Y:S05]  /*00f0*/  @P0 BRA `(.L_x_58) ;  /* 0x00000010005c0947 */ /* 0x008fea0003800000 */
[----:B------:R-:W0:Y:S01]  /*0100*/  S2R R5, SR_TID.X ;  /* 0x0000000000057919 */ /* 0x000e220000002100 */
[----:B------:R-:W-:Y:S01]  /*0110*/  VIADD R0, R2, -UR7 ;  /* 0x8000000702007c36 */ /* 0x000fe20008000000 */
[----:B------:R-:W-:Y:S01]  /*0120*/  BSSY.RECONVERGENT B1, `(.L_x_59) ;  /* 0x000000b000017945 */ /* 0x000fe20003800200 */
[----:B------:R-:W-:-:S03]  /*0130*/  IMAD.MOV.U32 R4, RZ, RZ, RZ ;  /* 0x000000ffff047224 */ /* 0x000fc600078e00ff */
[----:B0-----:R-:W-:Y:S01]  /*0140*/  ISETP.GE.AND P0, PT, R5, R0, PT ;  /* 0x000000000500720c */ /* 0x001fe20003f06270 */
[----:B------:R-:W-:-:S12]  /*0150*/  IMAD.MOV.U32 R7, RZ, RZ, R5 ;  /* 0x000000ffff077224 */ /* 0x000fd800078e0005 */
[----:B------:R-:W-:Y:S05]  /*0160*/  @P0 BRA `(.L_x_60) ;  /* 0x0000000000180947 */ /* 0x000fea0003800000 */
[----:B------:R-:W0:Y:S01]  /*0170*/  LDC.64 R8, c[0x0][0x380] ;  /* 0x0000e000ff087b82 */ /* 0x000e220000000a00 */
[----:B------:R-:W-:-:S04]  /*0180*/  VIADD R3, R5, UR7 ;  /* 0x0000000705037c36 */ /* 0x000fc80008000000 */
[----:B0-----:R-:W-:-:S06]  /*0190*/  IMAD.WIDE.U32 R8, R3, 0x4, R8 ;  /* 0x0000000403087825 */ /* 0x001fcc00078e0008 */
[----:B------:R-:W2:Y:S01]  /*01a0*/  LDG.E R8, desc[UR14][R8.64] ;  /* 0x0000000e08087981 */ /* 0x000ea2000c1e1900 */
[----:B------:R-:W-:Y:S01]  /*01b0*/  VIADD R7, R5, 0x100 ;  /* 0x0000010005077836 */ /* 0x000fe20000000000 */
[----:B--2---:R-:W-:-:S07]  /*01c0*/  IABS R4, R8 ;  /* 0x0000000800047213 */ /* 0x004fce0000000000 */
.L_x_60:
[----:B------:R-:W-:Y:S05]  /*01d0*/  BSYNC.RECONVERGENT B1 ;  /* 0x0000000000017941 */ /* 0x000fea0003800200 */
.L_x_59:
[----:B------:R-:W-:Y:S01]  /*01e0*/  ISETP.GE.AND P0, PT, R7, R0, PT ;  /* 0x000000000700720c */ /* 0x000fe20003f06270 */
[----:B------:R-:W-:-:S12]  /*01f0*/  BSSY.RECONVERGENT B1, `(.L_x_61) ;  /* 0x0000097000017945 */ /* 0x000fd80003800200 */
[----:B------:R-:W-:Y:S05]  /*0200*/  @P0 BRA `(.L_x_62) ;  /* 0x0000000800540947 */ /* 0x000fea0003800000 */
[----:B------:R-:W-:Y:S01]  /*0210*/  LOP3.LUT R3, RZ, R7, RZ, 0x33, !PT ;  /* 0x00000007ff037212 */ /* 0x000fe200078e33ff */
[----:B------:R-:W-:Y:S03]  /*0220*/  BSSY.RECONVERGENT B2, `(.L_x_63) ;  /* 0x000004c000027945 */ /* 0x000fe60003800200 */
[----:B------:R-:W-:-:S04]  /*0230*/  IADD3 R3, PT, PT, R2, -UR7, R3 ;  /* 0x8000000702037c10 */ /* 0x000fc8000fffe003 */
[C---:B------:R-:W-:Y:S02]  /*0240*/  ISETP.GE.U32.AND P1, PT, R3.reuse, 0xf00, PT ;  /* 0x00000f000300780c */ /* 0x040fe40003f26070 */
[----:B------:R-:W-:-:S04]  /*0250*/  LEA.HI R6, R3, 0x1, RZ, 0x18 ;  /* 0x0000000103067811 */ /* 0x000fc800078fc0ff */
[----:B------:R-:W-:-:S04]  /*0260*/  LOP3.LUT R24, R6, 0xf, RZ, 0xc0, !PT ;  /* 0x0000000f06187812 */ /* 0x000fc800078ec0ff */
[----:B------:R-:W-:-:S03]  /*0270*/  ISETP.NE.AND P0, PT, R24, RZ, PT ;  /* 0x000000ff1800720c */ /* 0x000fc60003f05270 */
[----:B------:R-:W-:Y:S10]  /*0280*/  @!P1 BRA `(.L_x_64) ;  /* 0x0000000400149947 */ /* 0x000ff40003800000 */
[----:B------:R-:W0:Y:S01]  /*0290*/  LDCU.64 UR8, c[0x0][0x380] ;  /* 0x00007000ff0877ac */ /* 0x000e220008000a00 */
[----:B------:R-:W-:Y:S01]  /*02a0*/  IMAD.WIDE.U32 R2, R7, 0x4, RZ ;  /* 0x0000000407027825 */ /* 0x000fe200078e00ff */
[----:B------:R-:W-:Y:S01]  /*02b0*/  LOP3.LUT R11, R6, 0x1fffff0, RZ, 0xc0, !PT ;  /* 0x01fffff0060b7812 */ /* 0x000fe200078ec0ff */
[----:B------:R-:W-:-:S04]  /*02c0*/  UIMAD.WIDE.U32 UR4, UR16, 0x4000, URZ ;  /* 0x00004000100478a5 */ /* 0x000fc8000f8e00ff */
[----:B------:R-:W-:Y:S02]  /*02d0*/  IMAD.MOV R11, RZ, RZ, -R11 ;  /* 0x000000ffff0b7224 */ /* 0x000fe400078e0a0b */
[----:B------:R-:W-:Y:S02]  /*02e0*/  LOP3.LUT R2, R2, UR4, RZ, 0xfc, !PT ;  /* 0x0000000402027c12 */ /* 0x000fe4000f8efcff */
[----:B------:R-:W-:Y:S02]  /*02f0*/  LOP3.LUT R3, R3, UR5, RZ, 0xfc, !PT ;  /* 0x0000000503037c12 */ /* 0x000fe4000f8efcff */
[----:B0-----:R-:W-:-:S04]  /*0300*/  IADD3 R2, P1, PT, R2, UR8, RZ ;  /* 0x0000000802027c10 */ /* 0x001fc8000ff3e0ff */
[----:B------:R-:W-:-:S04]  /*0310*/  IADD3 R2, P2, PT, R2, 0x2000, RZ ;  /* 0x0000200002027810 */ /* 0x000fc80007f5e0ff */
[----:B------:R-:W-:-:S09]  /*0320*/  IADD3.X R3, PT, PT, RZ, UR9, R3, P2, P1 ;  /* 0x00000009ff037c10 */ /* 0x000fd200097e2403 */
.L_x_65:
[----:B------:R-:W2:Y:S04]  /*0330*/  LDG.E R23, desc[UR14][R2.64+-0x1c00] ;  /* 0xffe4000e02177981 */ /* 0x000ea8000c1e1900 */
[----:B------:R-:W3:Y:S04]  /*0340*/  LDG.E R22, desc[UR14][R2.64+-0x2000] ;  /* 0xffe0000e02167981 */ /* 0x000ee8000c1e1900 */
[----:B------:R-:W4:Y:S04]  /*0350*/  LDG.E R25, desc[UR14][R2.64+-0x1400] ;  /* 0xffec000e02197981 */ /* 0x000f28000c1e1900 */
[----:B------:R-:W5:Y:S04]  /*0360*/  LDG.E R21, desc[UR14][R2.64+-0x1800] ;  /* 0xffe8000e02157981 */ /* 0x000f68000c1e1900 */
        /* <DEDUP_REMOVED lines=11> */
[----:B------:R0:W5:Y:S01]  /*0420*/  LDG.E R9, desc[UR14][R2.64+0x1800] ;  /* 0x0018000e02097981 */ /* 0x000162000c1e1900 */
[----:B------:R-:W-:-:S02]  /*0430*/  VIADD R11, R11, 0x10 ;  /* 0x000000100b0b7836 */ /* 0x000fc40000000000 */
[----:B------:R-:W-:-:S03]  /*0440*/  VIADD R7, R7, 0x1000 ;  /* 0x0000100007077836 */ /* 0x000fc60000000000 */
[----:B------:R-:W-:Y:S02]  /*0450*/  ISETP.NE.AND P1, PT, R11, RZ, PT ;  /* 0x000000ff0b00720c */ /* 0x000fe40003f25270 */
[----:B0-----:R-:W-:-:S05]  /*0460*/  IADD3 R2, P2, PT, R2, 0x4000, RZ ;  /* 0x0000400002027810 */ /* 0x001fca0007f5e0ff */
[----:B------:R-:W-:Y:S01]  /*0470*/  IMAD.X R3, RZ, RZ, R3, P2 ;  /* 0x000000ffff037224 */ /* 0x000fe200010e0603 */
[----:B--2---:R-:W-:Y:S02]  /*0480*/  IABS R23, R23 ;  /* 0x0000001700177213 */ /* 0x004fe40000000000 */
[----:B---3--:R-:W-:Y:S02]  /*0490*/  IABS R22, R22 ;  /* 0x0000001600167213 */ /* 0x008fe40000000000 */
[----:B----4-:R-:W-:Y:S02]  /*04a0*/  IABS R25, R25 ;  /* 0x0000001900197213 */ /* 0x010fe40000000000 */
[----:B------:R-:W-:Y:S02]  /*04b0*/  IADD3 R4, PT, PT, R23, R22, R4 ;  /* 0x0000001617047210 */ /* 0x000fe40007ffe004 */
[----:B-----5:R-:W-:Y:S01]  /*04c0*/  IABS R26, R21 ;  /* 0x00000015001a7213 */ /* 0x020fe20000000000 */
[----:B------:R-:W-:Y:S01]  /*04d0*/  IMAD.MOV.U32 R21, RZ, RZ, R25 ;  /* 0x000000ffff157224 */ /* 0x000fe200078e0019 */
[----:B------:R-:W-:-:S03]  /*04e0*/  IABS R20, R20 ;  /* 0x0000001400147213 */ /* 0x000fc60000000000 */
[----:B------:R-:W-:Y:S01]  /*04f0*/  IMAD.MOV.U32 R22, RZ, RZ, R26 ;  /* 0x000000ffff167224 */ /* 0x000fe200078e001a */
[----:B------:R-:W-:Y:S01]  /*0500*/  IABS R23, R19 ;  /* 0x0000001300177213 */ /* 0x000fe20000000000 */
[----:B------:R-:W-:-:S03]  /*0510*/  IMAD.MOV.U32 R19, RZ, RZ, R20 ;  /* 0x000000ffff137224 */ /* 0x000fc600078e0014 */
[----:B------:R-:W-:Y:S02]  /*0520*/  IADD3 R4, PT, PT, R21, R22, R4 ;  /* 0x0000001615047210 */ /* 0x000fe40007ffe004 */
[----:B------:R-:W-:Y:S01]  /*0530*/  IABS R18, R18 ;  /* 0x0000001200127213 */ /* 0x000fe20000000000 */
[----:B------:R-:W-:Y:S01]  /*0540*/  IMAD.MOV.U32 R20, RZ, RZ, R23 ;  /* 0x000000ffff147224 */ /* 0x000fe200078e0017 */
[----:B------:R-:W-:-:S03]  /*0550*/  IABS R21, R17 ;  /* 0x0000001100157213 */ /* 0x000fc60000000000 */
[----:B------:R-:W-:Y:S01]  /*0560*/  IMAD.MOV.U32 R17, RZ, RZ, R18 ;  /* 0x000000ffff117224 */ /* 0x000fe200078e0012 */
        /* <DEDUP_REMOVED lines=13> */
[----:B------:R-:W-:-:S04]  /*0640*/  IABS R10, R10 ;  /* 0x0000000a000a7213 */ /* 0x000fc80000000000 */
[----:B------:R-:W-:Y:S01]  /*0650*/  IADD3 R4, PT, PT, R13, R14, R4 ;  /* 0x0000000e0d047210 */ /* 0x000fe20007ffe004 */
[----:B------:R-:W-:Y:S01]  /*0660*/  IMAD.MOV.U32 R13, RZ, RZ, R12 ;  /* 0x000000ffff0d7224 */ /* 0x000fe200078e000c */
[----:B------:R-:W-:-:S04]  /*0670*/  IABS R8, R8 ;  /* 0x0000000800087213 */ /* 0x000fc80000000000 */
[----:B------:R-:W-:Y:S02]  /*0680*/  IADD3 R4, PT, PT, R13, R10, R4 ;  /* 0x0000000a0d047210 */ /* 0x000fe40007ffe004 */
[----:B------:R-:W-:Y:S01]  /*0690*/  IABS R10, R9 ;  /* 0x00000009000a7213 */ /* 0x000fe20000000000 */
[----:B------:R-:W-:-:S04]  /*06a0*/  IMAD.MOV.U32 R9, RZ, RZ, R8 ;  /* 0x000000ffff097224 */ /* 0x000fc800078e0008 */
[----:B------:R-:W-:-:S05]  /*06b0*/  IMAD.MOV.U32 R8, RZ, RZ, R10 ;  /* 0x000000ffff087224 */ /* 0x000fca00078e000a */
[----:B------:R-:W-:Y:S01]  /*06c0*/  IADD3 R4, PT, PT, R9, R8, R4 ;  /* 0x0000000809047210 */ /* 0x000fe20007ffe004 */
[----:B------:R-:W-:Y:S06]  /*06d0*/  @P1 BRA `(.L_x_65) ;  /* 0xfffffffc00141947 */ /* 0x000fec000383ffff */
.L_x_64:
[----:B------:R-:W-:Y:S05]  /*06e0*/  BSYNC.RECONVERGENT B2 ;  /* 0x0000000000027941 */ /* 0x000fea0003800200 */
.L_x_63:
[----:B------:R-:W-:Y:S05]  /*06f0*/  @!P0 BRA `(.L_x_62) ;  /* 0x0000000400188947 */ /* 0x000fea0003800000 */
[----:B------:R-:W-:Y:S01]  /*0700*/  ISETP.GE.U32.AND P0, PT, R24, 0x8, PT ;  /* 0x000000081800780c */ /* 0x000fe20003f06070 */
[----:B------:R-:W-:Y:S01]  /*0710*/  BSSY.RECONVERGENT B2, `(.L_x_66) ;  /* 0x0000020000027945 */ /* 0x000fe20003800200 */
[----:B------:R-:W-:-:S04]  /*0720*/  LOP3.LUT R16, R6, 0x7, RZ, 0xc0, !PT ;  /* 0x0000000706107812 */ /* 0x000fc800078ec0ff */
[----:B------:R-:W-:-:S07]  /*0730*/  ISETP.NE.AND P1, PT, R16, RZ, PT ;  /* 0x000000ff1000720c */ /* 0x000fce0003f25270 */
[----:B------:R-:W-:Y:S06]  /*0740*/  @!P0 BRA `(.L_x_67) ;  /* 0x0000000000708947 */ /* 0x000fec0003800000 */
[----:B------:R-:W0:Y:S01]  /*0750*/  LDCU.64 UR4, c[0x0][0x380] ;  /* 0x00007000ff0477ac */ /* 0x000e220008000a00 */
[----:B------:R-:W-:-:S04]  /*0760*/  IADD3 R3, P0, PT, R7, UR7, RZ ;  /* 0x0000000707037c10 */ /* 0x000fc8000ff1e0ff */
[----:B------:R-:W-:Y:S02]  /*0770*/  LEA.HI.X.SX32 R8, R7, RZ, 0x1, P0 ;  /* 0x000000ff07087211 */ /* 0x000fe400000f0eff */
[----:B0-----:R-:W-:-:S04]  /*0780*/  LEA R2, P0, R3, UR4, 0x2 ;  /* 0x0000000403027c11 */ /* 0x001fc8000f8010ff */
[----:B------:R-:W-:-:S05]  /*0790*/  LEA.HI.X R3, R3, UR5, R8, 0x2, P0 ;  /* 0x0000000503037c11 */ /* 0x000fca00080f1408 */
[----:B------:R-:W2:Y:S04]  /*07a0*/  LDG.E R9, desc[UR14][R2.64+0x400] ;  /* 0x0004000e02097981 */ /* 0x000ea8000c1e1900 */
[----:B------:R-:W3:Y:S04]  /*07b0*/  LDG.E R8, desc[UR14][R2.64] ;  /* 0x0000000e02087981 */ /* 0x000ee8000c1e1900 */
[----:B------:R-:W4:Y:S04]  /*07c0*/  LDG.E R11, desc[UR14][R2.64+0xc00] ;  /* 0x000c000e020b7981 */ /* 0x000f28000c1e1900 */
[----:B------:R-:W5:Y:S04]  /*07d0*/  LDG.E R10, desc[UR14][R2.64+0x800] ;  /* 0x0008000e020a7981 */ /* 0x000f68000c1e1900 */
[----:B------:R-:W5:Y:S04]  /*07e0*/  LDG.E R13, desc[UR14][R2.64+0x1400] ;  /* 0x0014000e020d7981 */ /* 0x000f68000c1e1900 */
[----:B------:R-:W5:Y:S04]  /*07f0*/  LDG.E R12, desc[UR14][R2.64+0x1000] ;  /* 0x0010000e020c7981 */ /* 0x000f68000c1e1900 */
[----:B------:R-:W5:Y:S04]  /*0800*/  LDG.E R14, desc[UR14][R2.64+0x1800] ;  /* 0x0018000e020e7981 */ /* 0x000f68000c1e1900 */
[----:B------:R0:W5:Y:S01]  /*0810*/  LDG.E R15, desc[UR14][R2.64+0x1c00] ;  /* 0x001c000e020f7981 */ /* 0x000162000c1e1900 */
[----:B------:R-:W-:Y:S01]  /*0820*/  VIADD R7, R7, 0x800 ;  /* 0x0000080007077836 */ /* 0x000fe20000000000 */
[----:B--2---:R-:W-:-:S02]  /*0830*/  IABS R9, R9 ;  /* 0x0000000900097213 */ /* 0x004fc40000000000 */
[----:B---3--:R-:W-:Y:S02]  /*0840*/  IABS R8, R8 ;  /* 0x0000000800087213 */ /* 0x008fe40000000000 */
[----:B----4-:R-:W-:Y:S02]  /*0850*/  IABS R11, R11 ;  /* 0x0000000b000b7213 */ /* 0x010fe40000000000 */
[----:B------:R-:W-:Y:S02]  /*0860*/  IADD3 R4, PT, PT, R9, R8, R4 ;  /* 0x0000000809047210 */ /* 0x000fe40007ffe004 */
[----:B-----5:R-:W-:Y:S01]  /*0870*/  IABS R10, R10 ;  /* 0x0000000a000a7213 */ /* 0x020fe20000000000 */
[----:B------:R-:W-:Y:S01]  /*0880*/  IMAD.MOV.U32 R9, RZ, RZ, R11 ;  /* 0x000000ffff097224 */ /* 0x000fe200078e000b */
[----:B0-----:R-:W-:-:S03]  /*0890*/  IABS R3, R13 ;  /* 0x0000000d00037213 */ /* 0x001fc60000000000 */
[----:B------:R-:W-:Y:S01]  /*08a0*/  IMAD.MOV.U32 R8, RZ, RZ, R10 ;  /* 0x000000ffff087224 */ /* 0x000fe200078e000a */
[----:B------:R-:W-:-:S04]  /*08b0*/  IABS R2, R12 ;  /* 0x0000000c00027213 */ /* 0x000fc80000000000 */
[----:B------:R-:W-:Y:S02]  /*08c0*/  IADD3 R4, PT, PT, R9, R8, R4 ;  /* 0x0000000809047210 */ /* 0x000fe40007ffe004 */
[----:B------:R-:W-:Y:S02]  /*08d0*/  IABS R8, R14 ;  /* 0x0000000e00087213 */ /* 0x000fe40000000000 */
[----:B------:R-:W-:Y:S02]  /*08e0*/  IADD3 R4, PT, PT, R3, R2, R4 ;  /* 0x0000000203047210 */ /* 0x000fe40007ffe004 */
[----:B------:R-:W-:-:S04]  /*08f0*/  IABS R9, R15 ;  /* 0x0000000f00097213 */ /* 0x000fc80000000000 */
[----:B------:R-:W-:-:S07]  /*0900*/  IADD3 R4, PT, PT, R9, R8, R4 ;  /* 0x0000000809047210 */ /* 0x000fce0007ffe004 */
.L_x_67:
[----:B------:R-:W-:Y:S05]  /*0910*/  BSYNC.RECONVERGENT B2 ;  /* 0x0000000000027941 */ /* 0x000fea0003800200 */
.L_x_66:
        /* <DEDUP_REMOVED lines=14> */
[----:B------:R-:W5:Y:S01]  /*0a00*/  LDG.E R11, desc[UR14][R2.64+0xc00] ;  /* 0x000c000e020b7981 */ /* 0x000f62000c1e1900 */
[----:B------:R-:W-:Y:S01]  /*0a10*/  VIADD R7, R7, 0x400 ;  /* 0x0000040007077836 */ /* 0x000fe20000000000 */
[----:B--2---:R-:W-:-:S02]  /*0a20*/  IABS R9, R9 ;  /* 0x0000000900097213 */ /* 0x004fc40000000000 */
[----:B---3--:R-:W-:Y:S02]  /*0a30*/  IABS R8, R8 ;  /* 0x0000000800087213 */ /* 0x008fe40000000000 */
[----:B----4-:R-:W-:Y:S02]  /*0a40*/  IABS R10, R10 ;  /* 0x0000000a000a7213 */ /* 0x010fe40000000000 */
[----:B------:R-:W-:Y:S02]  /*0a50*/  IADD3 R4, PT, PT, R9, R8, R4 ;  /* 0x0000000809047210 */ /* 0x000fe40007ffe004 */
[----:B-----5:R-:W-:-:S04]  /*0a60*/  IABS R11, R11 ;  /* 0x0000000b000b7213 */ /* 0x020fc80000000000 */
[----:B------:R-:W-:-:S07]  /*0a70*/  IADD3 R4, PT, PT, R11, R10, R4 ;  /* 0x0000000a0b047210 */ /* 0x000fce0007ffe004 */
.L_x_69:
[----:B------:R-:W-:Y:S05]  /*0a80*/  BSYNC.RECONVERGENT B2 ;  /* 0x0000000000027941 */ /* 0x000fea0003800200 */
.L_x_68:
[----:B------:R-:W-:Y:S05]  /*0a90*/  @!P1 BRA `(.L_x_62) ;  /* 0x0000000000309947 */ /* 0x000fea0003800000 */
[----:B------:R-:W0:Y:S01]  /*0aa0*/  LDC.64 R2, c[0x0][0x380] ;  /* 0x0000e000ff027b82 */ /* 0x000e220000000a00 */
[----:B------:R-:W-:Y:S02]  /*0ab0*/  IMAD.U32 R9, RZ, RZ, UR16 ;  /* 0x00000010ff097e24 */ /* 0x000fe4000f8e00ff */
[----:B------:R-:W-:Y:S02]  /*0ac0*/  IMAD.MOV R6, RZ, RZ, -R6 ;  /* 0x000000ffff067224 */ /* 0x000fe400078e0a06 */
[----:B0-----:R-:W-:-:S07]  /*0ad0*/  IMAD.WIDE.U32 R2, R9, 0x4000, R2 ;  /* 0x0000400009027825 */ /* 0x001fce00078e0002 */
.L_x_70:
[----:B------:R-:W-:-:S06]  /*0ae0*/  IMAD.WIDE R8, R7, 0x4, R2 ;  /* 0x0000000407087825 */ /* 0x000fcc00078e0202 */
[----:B------:R-:W2:Y:S01]  /*0af0*/  LDG.E R8, desc[UR14][R8.64] ;  /* 0x0000000e08087981 */ /* 0x000ea2000c1e1900 */
[----:B------:R-:W-:Y:S02]  /*0b00*/  VIADD R6, R6, 0x1 ;  /* 0x0000000106067836 */ /* 0x000fe40000000000 */
[----:B------:R-:W-:-:S03]  /*0b10*/  VIADD R7, R7, 0x100 ;  /* 0x0000010007077836 */ /* 0x000fc60000000000 */
[----:B------:R-:W-:Y:S02]  /*0b20*/  ISETP.NE.AND P0, PT, R6, RZ, PT ;  /* 0x000000ff0600720c */ /* 0x000fe40003f05270 */
[----:B--2---:R-:W-:-:S05]  /*0b30*/  IABS R11, R8 ;  /* 0x00000008000b7213 */ /* 0x004fca0000000000 */
[----:B------:R-:W-:-:S06]  /*0b40*/  IMAD.IADD R4, R4, 0x1, R11 ;  /* 0x0000000104047824 */ /* 0x000fcc00078e020b */
[----:B------:R-:W-:Y:S05]  /*0b50*/  @P0 BRA `(.L_x_70) ;  /* 0xfffffffc00e00947 */ /* 0x000fea000383ffff */
.L_x_62:
[----:B------:R-:W-:Y:S05]  /*0b60*/  BSYNC.RECONVERGENT B1 ;  /* 0x0000000000017941 */ /* 0x000fea0003800200 */
.L_x_61:
[----:B------:R-:W-:-:S13]  /*0b70*/  ISETP.GE.AND P0, PT, R0, 0x100, PT ;  /* 0x000001000000780c */ /* 0x000fda0003f06270 */
[----:B------:R-:W-:Y:S05]  /*0b80*/  @!P0 BRA `(.L_x_71) ;  /* 0x0000000000ac8947 */ /* 0x000fea0003800000 */
        /* <DEDUP_REMOVED lines=35> */
[----:B--2---:R-:W-:Y:S04]  /*0dc0*/  LDS R0, [UR4+0xc] ;  /* 0x00000c04ff007984 */ /* 0x004fe80008000800 */
[----:B------:R-:W0:Y:S04]  /*0dd0*/  LDS.128 R4, [UR4+0x10] ;  /* 0x00001004ff047984 */ /* 0x000e280008000c00 */
[----:B------:R-:W1:Y:S01]  /*0de0*/  LDS.64 R8, [UR4+0x20] ;  /* 0x00002004ff087984 */ /* 0x000e620008000a00 */
[----:B0-----:R-:W-:-:S04]  /*0df0*/  IADD3 R0, PT, PT, R4, R0, R3 ;  /* 0x0000000004007210 */ /* 0x001fc80007ffe003 */
[----:B------:R-:W-:-:S04]  /*0e00*/  IADD3 R0, PT, PT, R6, R0, R5 ;  /* 0x0000000006007210 */ /* 0x000fc80007ffe005 */
[----:B-1----:R-:W-:-:S05]  /*0e10*/  IADD3 R0, PT, PT, R8, R0, R7 ;  /* 0x0000000008007210 */ /* 0x002fca0007ffe007 */
[----:B------:R-:W-:Y:S01]  /*0e20*/  IMAD.IADD R3, R0, 0x1, R9 ;  /* 0x0000000100037824 */ /* 0x000fe200078e0209 */
[----:B------:R-:W-:Y:S06]  /*0e30*/  BRA `(.L_x_72) ;  /* 0x0000001800d87947 */ /* 0x000fec0003800000 */
.L_x_71:
[----:B------:R-:W-:Y:S01]  /*0e40*/  LOP3.LUT R2, R5, 0x3e0, RZ, 0xc0, !PT ;  /* 0x000003e005027812 */ /* 0x000fe200078ec0ff */
[----:B------:R-:W0:Y:S03]  /*0e50*/  S2R R10, SR_LANEID ;  /* 0x00000000000a7919 */ /* 0x000e260000000000 */
[----:B------:R-:W-:Y:S01]  /*0e60*/  LOP3.LUT R7, RZ, R2, RZ, 0x33, !PT ;  /* 0x00000002ff077212 */ /* 0x000fe200078e33ff */
[----:B------:R-:W-:-:S04]  /*0e70*/  VIADD R3, R2, 0x20 ;  /* 0x0000002002037836 */ /* 0x000fc80000000000 */
[----:B------:R-:W-:Y:S01]  /*0e80*/  IMAD.IADD R7, R0, 0x1, R7 ;  /* 0x0000000100077824 */ /* 0x000fe200078e0207 */
[----:B------:R-:W-:-:S04]  /*0e90*/  ISETP.GT.AND P0, PT, R3, R0, PT ;  /* 0x000000000300720c */ /* 0x000fc80003f04270 */
[----:B------:R-:W-:-:S05]  /*0ea0*/  SEL R7, R7, 0x1f, P0 ;  /* 0x0000001f07077807 */ /* 0x000fca0000000000 */
[----:B------:R-:W1:Y:S01]  /*0eb0*/  SHFL.DOWN PT, R2, R4, 0x1, R7 ;  /* 0x0820000004027989 */ /* 0x000e6200000e0007 */
        /* <DEDUP_REMOVED lines=40> */
[----:B------:R-:W0:Y:S04]  /*1140*/  LDS.128 R4, [UR4+0x10] ;  /* 0x00001004ff047984 */ /* 0x000e280008000c00 */
[----:B------:R-:W2:Y:S04]  /*1150*/  LDS R2, [UR4+0xc] ;  /* 0x00000c04ff027984 */ /* 0x000ea80008000800 */
[----:B-1----:R-:W1:Y:S01]  /*1160*/  LDS.64 R8, [UR4+0x20] ;  /* 0x00002004ff087984 */ /* 0x002e620008000a00 */
[----:B0-----:R-:W-:Y:S02]  /*1170*/  SEL R4, R4, RZ, P2 ;  /* 0x000000ff04047207 */ /* 0x001fe40001000000 */
[----:B------:R-:W-:-:S02]  /*1180*/  ISETP.GT.AND P2, PT, R0, 0x60, PT ;  /* 0x000000600000780c */ /* 0x000fc40003f44270 */
[----:B--2---:R-:W-:Y:S02]  /*1190*/  SEL R2, R2, RZ, P1 ;  /* 0x000000ff02027207 */ /* 0x004fe40000800000 */
        /* <DEDUP_REMOVED lines=8> */
[----:B-1----:R-:W-:Y:S02]  /*1220*/  SEL R8, R8, RZ, P2 ;  /* 0x000000ff08087207 */ /* 0x002fe40001000000 */
[----:B------:R-:W-:Y:S02]  /*1230*/  SEL R9, R9, RZ, P3 ;  /* 0x000000ff09097207 */ /* 0x000fe40001800000 */
[----:B------:R-:W-:-:S05]  /*1240*/  IADD3 R2, PT, PT, R8, R2, R7 ;  /* 0x0000000208027210 */ /* 0x000fca0007ffe007 */
[----:B------:R-:W-:Y:S01]  /*1250*/  IMAD.IADD R3, R2, 0x1, R9 ;  /* 0x0000000102037824 */ /* 0x000fe200078e0209 */
[----:B------:R-:W-:Y:S06]  /*1260*/  BRA `(.L_x_72) ;  /* 0x0000001400cc7947 */ /* 0x000fec0003800000 */
.L_x_58:
[----:B------:R-:W0:Y:S01]  /*1270*/  S2R R6, SR_TID.X ;  /* 0x0000000000067919 */ /* 0x000e220000002100 */
[----:B------:R-:W1:Y:S01]  /*1280*/  LDC.64 R4, c[0x0][0x380] ;  /* 0x0000e000ff047b82 */ /* 0x000e620000000a00 */
[----:B0-----:R-:W-:-:S04]  /*1290*/  VIADD R7, R6, UR7 ;  /* 0x0000000706077c36 */ /* 0x001fc80008000000 */
[----:B-1----:R-:W-:-:S05]  /*12a0*/  IMAD.WIDE.U32 R4, R7, 0x4, R4 ;  /* 0x0000000407047825 */ /* 0x002fca00078e0004 */
        /* <DEDUP_REMOVED lines=16> */
[----:B------:R-:W-:-:S04]  /*13b0*/  ISETP.GE.U32.AND P0, PT, R23, UR5, PT ;  /* 0x0000000517007c0c */ /* 0x000fc8000bf06070 */
[----:B------:R-:W-:Y:S02]  /*13c0*/  ISETP.GE.U32.AND.EX P0, PT, R22, UR4, PT, P0 ;  /* 0x0000000416007c0c */ /* 0x000fe4000bf06100 */
[----:B--2---:R-:W-:Y:S02]  /*13d0*/  IABS R24, R18 ;  /* 0x0000001200187213 */ /* 0x004fe40000000000 */
[----:B---3--:R-:W-:-:S03]  /*13e0*/  IABS R18, R20 ;  /* 0x0000001400127213 */ /* 0x008fc60000000000 */
[----:B------:R-:W-:Y:S01]  /*13f0*/  IMAD.MOV.U32 R20, RZ, RZ, R24 ;  /* 0x000000ffff147224 */ /* 0x000fe200078e0018 */
[----:B----4-:R-:W-:Y:S02]  /*1400*/  IABS R24, R21 ;  /* 0x0000001500187213 */ /* 0x010fe40000000000 */
[----:B-----5:R-:W-:Y:S02]  /*1410*/  IABS R19, R19 ;  /* 0x0000001300137213 */ /* 0x020fe40000000000 */
[----:B------:R-:W-:Y:S02]  /*1420*/  IABS R21, R17 ;  /* 0x0000001100157213 */ /* 0x000fe40000000000 */
[----:B------:R-:W-:Y:S01]  /*1430*/  IADD3 R17, PT, PT, R18, R19, R20 ;  /* 0x0000001312117210 */ /* 0x000fe20007ffe014 */
[----:B------:R-:W-:Y:S01]  /*1440*/  IMAD.MOV.U32 R18, RZ, RZ, R24 ;  /* 0x000000ffff127224 */ /* 0x000fe200078e0018 */
[----:B------:R-:W-:Y:S01]  /*1450*/  IABS R15, R15 ;  /* 0x0000000f000f7213 */ /* 0x000fe20000000000 */
[----:B0-----:R-:W-:Y:S01]  /*1460*/  IMAD.MOV.U32 R4, RZ, RZ, R21 ;  /* 0x000000ffff047224 */ /* 0x001fe200078e0015 */
[----:B------:R-:W-:-:S04]  /*1470*/  IABS R5, R16 ;  /* 0x0000001000057213 */ /* 0x000fc80000000000 */
[----:B------:R-:W-:Y:S01]  /*1480*/  IADD3 R17, PT, PT, R4, R18, R17 ;  /* 0x0000001204117210 */ /* 0x000fe20007ffe011 */
[----:B------:R-:W-:Y:S01]  /*1490*/  IMAD.MOV.U32 R4, RZ, RZ, R15 ;  /* 0x000000ffff047224 */ /* 0x000fe200078e000f */
[----:B------:R-:W-:Y:S02]  /*14a0*/  IABS R14, R14 ;  /* 0x0000000e000e7213 */ /* 0x000fe40000000000 */
[----:B------:R-:W-:Y:S02]  /*14b0*/  IABS R13, R13 ;  /* 0x0000000d000d7213 */ /* 0x000fe40000000000 */
[----:B------:R-:W-:Y:S01]  /*14c0*/  IADD3 R17, PT, PT, R4, R5, R17 ;  /* 0x0000000504117210 */ /* 0x000fe20007ffe011 */
[----:B------:R-:W-:Y:S01]  /*14d0*/  IMAD.MOV.U32 R5, RZ, RZ, R14 ;  /* 0x000000ffff057224 */ /* 0x000fe200078e000e */
[----:B------:R-:W-:Y:S01]  /*14e0*/  IABS R12, R12 ;  /* 0x0000000c000c7213 */ /* 0x000fe20000000000 */
[----:B------:R-:W-:Y:S01]  /*14f0*/  IMAD.MOV.U32 R4, RZ, RZ, R13 ;  /* 0x000000ffff047224 */ /* 0x000fe200078e000d */
[----:B------:R-:W-:-:S04]  /*1500*/  IABS R11, R11 ;  /* 0x0000000b000b7213 */ /* 0x000fc80000000000 */
        /* <DEDUP_REMOVED lines=12> */
[----:B------:R-:W-:-:S04]  /*15d0*/  IABS R8, R8 ;  /* 0x0000000800087213 */ /* 0x000fc80000000000 */
[----:B------:R-:W-:-:S05]  /*15e0*/  IADD3 R17, PT, PT, R0, R4, R17 ;  /* 0x0000000400117210 */ /* 0x000fca0007ffe011 */
[----:B------:R-:W-:Y:S01]  /*15f0*/  IMAD.IADD R0, R17, 0x1, R8 ;  /* 0x0000000111007824 */ /* 0x000fe200078e0208 */
[----:B------:R-:W-:Y:S06]  /*1600*/  @!P0 BRA `(.L_x_73) ;  /* 0x0000001000388947 */ /* 0x000fec0003800000 */
[----:B------:R-:W-:Y:S01]  /*1610*/  UIADD3 UR8, UP0, UPT, UR5, UR7, URZ ;  /* 0x0000000705087290 */ /* 0x000fe2000ff1e0ff */
[----:B------:R-:W-:Y:S01]  /*1620*/  IADD3 R24, P1, PT, R2, -0x1000, RZ ;  /* 0xfffff00002187810 */ /* 0x000fe20007f3e0ff */
[----:B------:R-:W0:Y:S01]  /*1630*/  LDCU.64 UR12, c[0x0][0x380] ;  /* 0x00007000ff0c77ac */ /* 0x000e220008000a00 */
[----:B------:R-:W-:Y:S02]  /*1640*/  LOP3.LUT R5, RZ, R6, RZ, 0x33, !PT ;  /* 0x00000006ff057212 */ /* 0x000fe400078e33ff */
[----:B------:R-:W-:Y:S01]  /*1650*/  IADD3.X R7, PT, PT, R3, -0x1, RZ, P1, !PT ;  /* 0xffffffff03077810 */ /* 0x000fe20000ffe4ff */
[----:B------:R-:W-:Y:S01]  /*1660*/  UIADD3.X UR9, UPT, UPT, URZ, UR4, URZ, UP0, !UPT ;  /* 0x00000004ff097290 */ /* 0x000fe200087fe4ff */
[----:B------:R-:W-:Y:S01]  /*1670*/  ISETP.LT.U32.AND P0, PT, R24, UR8, PT ;  /* 0x0000000818007c0c */ /* 0x000fe2000bf01070 */
[----:B------:R-:W-:Y:S01]  /*1680*/  UMOV UR6, UR5 ;  /* 0x0000000500067c82 */ /* 0x000fe20008000000 */
[----:B------:R-:W-:Y:S01]  /*1690*/  IADD3 R9, P2, PT, R6, UR8, RZ ;  /* 0x0000000806097c10 */ /* 0x000fe2000ff5e0ff */
[----:B------:R-:W-:Y:S01]  /*16a0*/  UMOV UR4, URZ ;  /* 0x000000ff00047c82 */ /* 0x000fe20008000000 */
[----:B------:R-:W-:Y:S01]  /*16b0*/  IADD3 R5, PT, PT, R2, -UR5, R5 ;  /* 0x8000000502057c10 */ /* 0x000fe2000fffe005 */
[----:B------:R-:W-:Y:S01]  /*16c0*/  IMAD.U32 R10, RZ, RZ, UR9 ;  /* 0x00000009ff0a7e24 */ /* 0x000fe2000f8e00ff */
[----:B------:R-:W-:Y:S01]  /*16d0*/  UMOV UR10, UR8 ;  /* 0x00000008000a7c82 */ /* 0x000fe20008000000 */
[----:B------:R-:W-:-:S02]  /*16e0*/  IMAD.X R4, RZ, RZ, UR9, P2 ;  /* 0x00000009ff047e24 */ /* 0x000fc400090e06ff */
[----:B------:R-:W-:Y:S01]  /*16f0*/  VIADD R6, R5, -UR7 ;  /* 0x8000000705067c36 */ /* 0x000fe20008000000 */
[----:B------:R-:W-:Y:S01]  /*1700*/  ISETP.GT.U32.AND.EX P0, PT, R10, R7, PT, P0 ;  /* 0x000000070a00720c */ /* 0x000fe20003f04100 */
[----:B------:R-:W-:Y:S01]  /*1710*/  UMOV UR7, UR9 ;  /* 0x0000000900077c82 */ /* 0x000fe20008000000 */
[----:B0-----:R-:W-:-:S04]  /*1720*/  LEA R8, P1, R9, UR12, 0x2 ;  /* 0x0000000c09087c11 */ /* 0x001fc8000f8210ff */
[----:B------:R-:W-:Y:S02]  /*1730*/  IADD3 R8, P2, PT, R8, 0x2000, RZ ;  /* 0x0000200008087810 */ /* 0x000fe40007f5e0ff */
[----:B------:R-:W-:-:S05]  /*1740*/  LEA.HI.X R9, R9, UR13, R4, 0x2, P1 ;  /* 0x0000000d09097c11 */ /* 0x000fca00088f1404 */
[----:B------:R-:W-:Y:S01]  /*1750*/  IMAD.X R9, RZ, RZ, R9, P2 ;  /* 0x000000ffff097224 */ /* 0x000fe200010e0609 */
[----:B------:R-:W-:Y:S06]  /*1760*/  @P0 BRA `(.L_x_74) ;  /* 0x0000000400380947 */ /* 0x000fec0003800000 */
[----:B------:R-:W0:Y:S01]  /*1770*/  LDC.64 R2, c[0x0][0x3b8] ;  /* 0x0000ee00ff027b82 */ /* 0x000e220000000a00 */
[----:B------:R-:W1:Y:S01]  /*1780*/  LDCU.64 UR12, c[0x0][0x380] ;  /* 0x00007000ff0c77ac */ /* 0x000e620008000a00 */
[----:B------:R-:W-:Y:S01]  /*1790*/  NOP ;  /* 0x0000000000007918 */ /* 0x000fe20000000000 */
.L_x_75:
[----:B------:R-:W2:Y:S02]  /*17a0*/  S2R R5, SR_TID.X ;  /* 0x0000000000057919 */ /* 0x000ea40000002100 */
[----:B--2---:R-:W-:-:S05]  /*17b0*/  IADD3 R5, P0, PT, R5, UR8, RZ ;  /* 0x0000000805057c10 */ /* 0x004fca000ff1e0ff */
[----:B------:R-:W-:Y:S01]  /*17c0*/  IMAD.X R10, RZ, RZ, UR9, P0 ;  /* 0x00000009ff0a7e24 */ /* 0x000fe200080e06ff */
[----:B-1----:R-:W-:-:S04]  /*17d0*/  LEA R4, P0, R5, UR12, 0x2 ;  /* 0x0000000c05047c11 */ /* 0x002fc8000f8010ff */
        /* <DEDUP_REMOVED lines=17> */
[----:B------:R-:W-:-:S02]  /*18f0*/  USHF.R.S32.HI UR11, URZ, 0x1f, UR5 ;  /* 0x0000001fff0b7899 */ /* 0x000fc40008011405 */
[----:B------:R-:W-:-:S04]  /*1900*/  UIADD3 UR6, UP0, UPT, UR5, UR10, URZ ;  /* 0x0000000a05067290 */ /* 0x000fc8000ff1e0ff */
[----:B------:R-:W-:Y:S01]  /*1910*/  UIADD3.X UR7, UPT, UPT, UR11, UR7, URZ, UP0, !UPT ;  /* 0x000000070b077290 */ /* 0x000fe200087fe4ff */
[----:B--2---:R-:W-:Y:S02]  /*1920*/  IABS R27, R25 ;  /* 0x00000019001b7213 */ /* 0x004fe40000000000 */
[----:B---3--:R-:W-:-:S03]  /*1930*/  IABS R25, R26 ;  /* 0x0000001a00197213 */ /* 0x008fc60000000000 */
[----:B------:R-:W-:Y:S01]  /*1940*/  IMAD.MOV.U32 R26, RZ, RZ, R27 ;  /* 0x000000ffff1a7224 */ /* 0x000fe200078e001b */
[----:B----4-:R-:W-:-:S04]  /*1950*/  IABS R27, R23 ;  /* 0x00000017001b7213 */ /* 0x010fc80000000000 */
[----:B------:R-:W-:Y:S02]  /*1960*/  IADD3 R0, PT, PT, R25, R26, R0 ;  /* 0x0000001a19007210 */ /* 0x000fe40007ffe000 */
[----:B-----5:R-:W-:Y:S01]  /*1970*/  IABS R23, R22 ;  /* 0x0000001600177213 */ /* 0x020fe20000000000 */
[----:B------:R-:W-:Y:S01]  /*1980*/  IMAD.MOV.U32 R22, RZ, RZ, R27 ;  /* 0x000000ffff167224 */ /* 0x000fe200078e001b */
[----:B-1----:R-:W-:-:S04]  /*1990*/  IABS R4, R21 ;  /* 0x0000001500047213 */ /* 0x002fc80000000000 */
[----:B------:R-:W-:Y:S02]  /*19a0*/  IADD3 R0, PT, PT, R23, R22, R0 ;  /* 0x0000001617007210 */ /* 0x000fe40007ffe000 */
[----:B------:R-:W-:Y:S02]  /*19b0*/  IABS R5, R20 ;  /* 0x0000001400057213 */ /* 0x000fe40000000000 */
[----:B------:R-:W-:Y:S02]  /*19c0*/  IABS R19, R19 ;  /* 0x0000001300137213 */ /* 0x000fe40000000000 */
[----:B------:R-:W-:Y:S02]  /*19d0*/  IADD3 R0, PT, PT, R5, R4, R0 ;  /* 0x0000000405007210 */ /* 0x000fe40007ffe000 */
[----:B------:R-:W-:Y:S01]  /*19e0*/  IABS R18, R18 ;  /* 0x0000001200127213 */ /* 0x000fe20000000000 */
[----:B------:R-:W-:Y:S01]  /*19f0*/  IMAD.MOV.U32 R4, RZ, RZ, R19 ;  /* 0x000000ffff047224 */ /* 0x000fe200078e0013 */
[----:B------:R-:W-:-:S03]  /*1a00*/  IABS R15, R15 ;  /* 0x0000000f000f7213 */ /* 0x000fc60000000000 */
[----:B------:R-:W-:Y:S01]  /*1a10*/  IMAD.MOV.U32 R5, RZ, RZ, R18 ;  /* 0x000000ffff057224 */ /* 0x000fe200078e0012 */
[----:B0-----:R-:W-:Y:S02]  /*1a20*/  IADD3 R18, P1, PT, R2, -UR8, RZ ;  /* 0x8000000802127c10 */ /* 0x001fe4000ff3e0ff */
[----:B------:R-:W-:Y:S02]  /*1a30*/  IABS R16, R16 ;  /* 0x0000001000107213 */ /* 0x000fe40000000000 */
[----:B------:R-:W-:Y:S01]  /*1a40*/  IADD3 R0, PT, PT, R5, R4, R0 ;  /* 0x0000000405007210 */ /* 0x000fe20007ffe000 */
[----:B------:R-:W-:Y:S01]  /*1a50*/  IMAD.MOV.U32 R4, RZ, RZ, R15 ;  /* 0x000000ffff047224 */ /* 0x000fe200078e000f */
[----:B------:R-:W-:Y:S01]  /*1a60*/  ISETP.GE.U32.AND P0, PT, R18, UR5, PT ;  /* 0x0000000512007c0c */ /* 0x000fe2000bf06070 */
[----:B------:R-:W-:-:S05]  /*1a70*/  IMAD.MOV.U32 R5, RZ, RZ, R16 ;  /* 0x000000ffff057224 */ /* 0x000fca00078e0010 */
[----:B------:R-:W-:Y:S02]  /*1a80*/  IADD3 R0, PT, PT, R5, R4, R0 ;  /* 0x0000000405007210 */ /* 0x000fe40007ffe000 */
[----:B------:R-:W-:Y:S02]  /*1a90*/  IABS R4, R10 ;  /* 0x0000000a00047213 */ /* 0x000fe40000000000 */
[----:B------:R-:W-:Y:S02]  /*1aa0*/  IADD3.X R10, PT, PT, R3, ~UR9, RZ, P1, !PT ;  /* 0x80000009030a7c10 */ /* 0x000fe40008ffe4ff */
[----:B------:R-:W-:Y:S02]  /*1ab0*/  IABS R5, R13 ;  /* 0x0000000d00057213 */ /* 0x000fe40000000000 */
[----:B------:R-:W-:Y:S02]  /*1ac0*/  IABS R14, R14 ;  /* 0x0000000e000e7213 */ /* 0x000fe40000000000 */
[----:B------:R-:W-:-:S02]  /*1ad0*/  IABS R11, R11 ;  /* 0x0000000b000b7213 */ /* 0x000fc40000000000 */
[----:B------:R-:W-:Y:S02]  /*1ae0*/  ISETP.GE.U32.AND.EX P0, PT, R10, UR11, PT, P0 ;  /* 0x0000000b0a007c0c */ /* 0x000fe4000bf06100 */
[----:B------:R-:W-:Y:S01]  /*1af0*/  IADD3 R0, PT, PT, R5, R4, R0 ;  /* 0x0000000405007210 */ /* 0x000fe20007ffe000 */
[----:B------:R-:W-:Y:S01]  /*1b00*/  IMAD.MOV.U32 R4, RZ, RZ, R14 ;  /* 0x000000ffff047224 */ /* 0x000fe200078e000e */
[----:B------:R-:W-:Y:S01]  /*1b10*/  IABS R12, R12 ;  /* 0x0000000c000c7213 */ /* 0x000fe20000000000 */
[----:B------:R-:W-:Y:S01]  /*1b20*/  IMAD.MOV.U32 R5, RZ, RZ, R11 ;  /* 0x000000ffff057224 */ /* 0x000fe200078e000b */
[----:B------:R-:W-:-:S04]  /*1b30*/  IABS R17, R17 ;  /* 0x0000001100117213 */ /* 0x000fc80000000000 */
[----:B------:R-:W-:Y:S01]  /*1b40*/  IADD3 R0, PT, PT, R5, R4, R0 ;  /* 0x0000000405007210 */ /* 0x000fe20007ffe000 */
[----:B------:R-:W-:Y:S02]  /*1b50*/  IMAD.MOV.U32 R4, RZ, RZ, R12 ;  /* 0x000000ffff047224 */ /* 0x000fe400078e000c */
[----:B------:R-:W-:-:S05]  /*1b60*/  IMAD.MOV.U32 R5, RZ, RZ, R17 ;  /* 0x000000ffff057224 */ /* 0x000fca00078e0011 */
[----:B------:R-:W-:Y:S01]  /*1b70*/  IADD3 R0, PT, PT, R5, R4, R0 ;  /* 0x0000000405007210 */ /* 0x000fe20007ffe000 */
[----:B------:R-:W-:Y:S06]  /*1b80*/  @!P0 BRA `(.L_x_73) ;  /* 0x0000000800d88947 */ /* 0x000fec0003800000 */
[----:B------:R-:W-:Y:S02]  /*1b90*/  UIADD3 UR8, UP0, UPT, UR5, UR8, URZ ;  /* 0x0000000805087290 */ /* 0x000fe4000ff1e0ff */
[----:B------:R-:W-:Y:S01]  /*1ba0*/  IMAD.U32 R5, RZ, RZ, UR5 ;  /* 0x00000005ff057e24 */ /* 0x000fe2000f8e00ff */
[----:B------:R-:W-:Y:S01]  /*1bb0*/  UIADD3 UR4, UPT, UPT, UR4, 0x1, URZ ;  /* 0x0000000104047890 */ /* 0x000fe2000fffe0ff */
[----:B------:R-:W-:Y:S01]  /*1bc0*/  VIADD R6, R6, -UR5 ;  /* 0x8000000506067c36 */ /* 0x000fe20008000000 */
[----:B------:R-:W-:Y:S01]  /*1bd0*/  UIADD3.X UR9, UPT, UPT, UR11, UR9, URZ, UP0, !UPT ;  /* 0x000000090b097290 */ /* 0x000fe200087fe4ff */
[----:B------:R-:W-:Y:S01]  /*1be0*/  IMAD.WIDE R8, R5, 0x4, R8 ;  /* 0x0000000405087825 */ /* 0x000fe200078e0208 */
[----:B------:R-:W-:Y:S01]  /*1bf0*/  ISETP.LT.U32.AND P0, PT, R24, UR8, PT ;  /* 0x0000000818007c0c */ /* 0x000fe2000bf01070 */
[----:B------:R-:W-:-:S03]  /*1c00*/  UMOV UR10, UR6 ;  /* 0x00000006000a7c82 */ /* 0x000fc60008000000 */
[----:B------:R-:W-:-:S05]  /*1c10*/  IMAD.U32 R4, RZ, RZ, UR9 ;  /* 0x00000009ff047e24 */ /* 0x000fca000f8e00ff */
[----:B------:R-:W-:-:S13]  /*1c20*/  ISETP.GT.U32.AND.EX P0, PT, R4, R7, PT, P0 ;  /* 0x000000070400720c */ /* 0x000fda0003f04100 */
[----:B------:R-:W-:Y:S05]  /*1c30*/  @!P0 BRA `(.L_x_75) ;  /* 0xfffffff800d88947 */ /* 0x000fea000383ffff */
[----:B------:R-:W-:-:S05]  /*1c40*/  UMOV UR6, UR5 ;  /* 0x0000000500067c82 */ /* 0x000fca0008000000 */
.L_x_74:
[----:B------:R-:W0:Y:S01]  /*1c50*/  S2R R5, SR_TID.X ;  /* 0x0000000000057919 */ /* 0x000e220000002100 */
[C---:B------:R-:W-:Y:S01]  /*1c60*/  VIADD R4, R2.reuse, -UR8 ;  /* 0x8000000802047c36 */ /* 0x040fe20008000000 */
[----:B------:R-:W-:Y:S01]  /*1c70*/  ISETP.LE.U32.AND P1, PT, R2, UR8, PT ;  /* 0x0000000802007c0c */ /* 0x000fe2000bf23070 */
[----:B------:R-:W-:Y:S01]  /*1c80*/  IMAD.U32 R10, RZ, RZ, UR9 ;  /* 0x00000009ff0a7e24 */ /* 0x000fe2000f8e00ff */
[----:B------:R-:W-:Y:S02]  /*1c90*/  BSSY.RECONVERGENT B1, `(.L_x_73) ;  /* 0x00000a5000017945 */ /* 0x000fe40003800200 */
[----:B0-----:R-:W-:-:S04]  /*1ca0*/  ISETP.GE.AND P0, PT, R5, R4, PT ;  /* 0x000000040500720c */ /* 0x001fc80003f06270 */
[----:B------:R-:W-:-:S13]  /*1cb0*/  ISETP.GE.U32.OR.EX P0, PT, R10, R3, P0, P1 ;  /* 0x000000030a00720c */ /* 0x000fda0000706510 */
[----:B------:R-:W-:Y:S05]  /*1cc0*/  @P0 BRA `(.L_x_76) ;  /* 0x0000000800840947 */ /* 0x000fea0003800000 */
[----:B------:R-:W0:Y:S01]  /*1cd0*/  LDC R4, c[0x0][0x3c0] ;  /* 0x0000f000ff047b82 */ /* 0x000e220000000800 */
[----:B------:R-:W-:Y:S01]  /*1ce0*/  USHF.L.U32 UR5, UR16, 0xc, URZ ;  /* 0x0000000c10057899 */ /* 0x000fe200080006ff */
[----:B------:R-:W-:Y:S01]  /*1cf0*/  LOP3.LUT R3, RZ, R5, RZ, 0x33, !PT ;  /* 0x00000005ff037212 */ /* 0x000fe200078e33ff */
[----:B------:R-:W-:Y:S02]  /*1d00*/  BSSY.RECONVERGENT B2, `(.L_x_77) ;  /* 0x000004f000027945 */ /* 0x000fe40003800200 */
[----:B------:R-:W-:-:S06]  /*1d10*/  UIADD3 UR5, UPT, UPT, UR5, UR6, URZ ;  /* 0x0000000605057290 */ /* 0x000fcc000fffe0ff */
[----:B------:R-:W-:Y:S01]  /*1d20*/  IADD3 R2, PT, PT, R2, -UR5, R3 ;  /* 0x8000000502027c10 */ /* 0x000fe2000fffe003 */
[----:B0-----:R-:W-:Y:S02]  /*1d30*/  IMAD R3, R4, UR4, RZ ;  /* 0x0000000404037c24 */ /* 0x001fe4000f8e02ff */
[----:B------:R-:W-:Y:S02]  /*1d40*/  IMAD.MOV.U32 R4, RZ, RZ, R5 ;  /* 0x000000ffff047224 */ /* 0x000fe400078e0005 */
[----:B------:R-:W-:-:S05]  /*1d50*/  IMAD R2, R3, -0x1000, R2 ;  /* 0xfffff00003027824 */ /* 0x000fca00078e0202 */
[C---:B------:R-:W-:Y:S02]  /*1d60*/  ISETP.GE.U32.AND P0, PT, R2.reuse, 0xf00, PT ;  /* 0x00000f000200780c */ /* 0x040fe40003f06070 */
[----:B------:R-:W-:-:S04]  /*1d70*/  LEA.HI R21, R2, 0x1, RZ, 0x18 ;  /* 0x0000000102157811 */ /* 0x000fc800078fc0ff */
[----:B------:R-:W-:-:S04]  /*1d80*/  LOP3.LUT R23, R21, 0xf, RZ, 0xc0, !PT ;  /* 0x0000000f15177812 */ /* 0x000fc800078ec0ff */
[----:B------:R-:W-:-:S03]  /*1d90*/  ISETP.NE.AND P1, PT, R23, RZ, PT ;  /* 0x000000ff1700720c */ /* 0x000fc60003f25270 */
[----:B------:R-:W-:Y:S10]  /*1da0*/  @!P0 BRA `(.L_x_78) ;  /* 0x0000000400108947 */ /* 0x000ff40003800000 */
[----:B------:R-:W-:Y:S01]  /*1db0*/  LEA.HI R2, R6, 0x1, RZ, 0x18 ;  /* 0x0000000106027811 */ /* 0x000fe200078fc0ff */
[----:B------:R-:W-:-:S03]  /*1dc0*/  IMAD.MOV.U32 R4, RZ, RZ, R5 ;  /* 0x000000ffff047224 */ /* 0x000fc600078e0005 */
[----:B------:R-:W-:-:S05]  /*1dd0*/  LOP3.LUT R2, R2, 0x1fffff0, RZ, 0xc0, !PT ;  /* 0x01fffff002027812 */ /* 0x000fca00078ec0ff */
[----:B------:R-:W-:-:S07]  /*1de0*/  IMAD.MOV R5, RZ, RZ, -R2 ;  /* 0x000000ffff057224 */ /* 0x000fce00078e0a02 */
.L_x_79:
[----:B------:R-:W-:Y:S02]  /*1df0*/  IMAD.MOV.U32 R2, RZ, RZ, R8 ;  /* 0x000000ffff027224 */ /* 0x000fe400078e0008 */
[----:B------:R-:W-:-:S05]  /*1e00*/  IMAD.MOV.U32 R3, RZ, RZ, R9 ;  /* 0x000000ffff037224 */ /* 0x000fca00078e0009 */
        /* <DEDUP_REMOVED lines=15> */
[----:B------:R-:W5:Y:S01]  /*1f00*/  LDG.E R7, desc[UR14][R2.64+0x1800] ;  /* 0x0018000e02077981 */ /* 0x000f62000c1e1900 */
[----:B------:R-:W-:-:S05]  /*1f10*/  VIADD R5, R5, 0x10 ;  /* 0x0000001005057836 */ /* 0x000fca0000000000 */
[----:B------:R-:W-:Y:S01]  /*1f20*/  ISETP.NE.AND P0, PT, R5, RZ, PT ;  /* 0x000000ff0500720c */ /* 0x000fe20003f05270 */
[----:B------:R-:W-:Y:S01]  /*1f30*/  VIADD R4, R4, 0x1000 ;  /* 0x0000100004047836 */ /* 0x000fe20000000000 */
[----:B--2---:R-:W-:Y:S02]  /*1f40*/  IABS R20, R20 ;  /* 0x0000001400147213 */ /* 0x004fe40000000000 */
[----:B---3--:R-:W-:-:S03]  /*1f50*/  IABS R25, R19 ;  /* 0x0000001300197213 */ /* 0x008fc60000000000 */
[----:B------:R-:W-:Y:S01]  /*1f60*/  IMAD.MOV.U32 R19, RZ, RZ, R20 ;  /* 0x000000ffff137224 */ /* 0x000fe200078e0014 */
[----:B----4-:R-:W-:Y:S01]  /*1f70*/  IABS R22, R22 ;  /* 0x0000001600167213 */ /* 0x010fe20000000000 */
[----:B------:R-:W-:Y:S01]  /*1f80*/  IMAD.MOV.U32 R20, RZ, RZ, R25 ;  /* 0x000000ffff147224 */ /* 0x000fe200078e0019 */
[----:B-----5:R-:W-:-:S04]  /*1f90*/  IABS R24, R24 ;  /* 0x0000001800187213 */ /* 0x020fc80000000000 */
[----:B------:R-:W-:Y:S01]  /*1fa0*/  IADD3 R0, PT, PT, R19, R20, R0 ;  /* 0x0000001413007210 */ /* 0x000fe20007ffe000 */
[----:B------:R-:W-:Y:S01]  /*1fb0*/  IMAD.MOV.U32 R20, RZ, RZ, R22 ;  /* 0x000000ffff147224 */ /* 0x000fe200078e0016 */
        /* <DEDUP_REMOVED lines=24> */
[----:B------:R-:W-:Y:S01]  /*2140*/  IADD3 R0, PT, PT, R11, R12, R0 ;  /* 0x0000000c0b007210 */ /* 0x000fe20007ffe000 */
[----:B------:R-:W-:-:S05]  /*2150*/  IMAD.MOV.U32 R10, RZ, RZ, R13 ;  /* 0x000000ffff0a7224 */ /* 0x000fca00078e000d */
[----:B------:R-:W-:Y:S02]  /*2160*/  IADD3 R0, PT, PT, R9, R10, R0 ;  /* 0x0000000a09007210 */ /* 0x000fe40007ffe000 */
[----:B------:R-:W-:Y:S02]  /*2170*/  IABS R9, R8 ;  /* 0x0000000800097213 */ /* 0x000fe40000000000 */
[----:B------:R-:W-:Y:S02]  /*2180*/  IABS R10, R7 ;  /* 0x00000007000a7213 */ /* 0x000fe40000000000 */
[----:B------:R-:W-:Y:S01]  /*2190*/  IADD3 R8, P2, PT, R2, 0x4000, RZ ;  /* 0x0000400002087810 */ /* 0x000fe20007f5e0ff */
[----:B------:R-:W-:Y:S02]  /*21a0*/  IMAD.MOV.U32 R7, RZ, RZ, R9 ;  /* 0x000000ffff077224 */ /* 0x000fe400078e0009 */
[----:B------:R-:W-:Y:S02]  /*21b0*/  IMAD.MOV.U32 R2, RZ, RZ, R10 ;  /* 0x000000ffff027224 */ /* 0x000fe400078e000a */
[----:B------:R-:W-:-:S03]  /*21c0*/  IMAD.X R9, RZ, RZ, R3, P2 ;  /* 0x000000ffff097224 */ /* 0x000fc600010e0603 */
[----:B------:R-:W-:Y:S01]  /*21d0*/  IADD3 R0, PT, PT, R7, R2, R0 ;  /* 0x0000000207007210 */ /* 0x000fe20007ffe000 */
[----:B------:R-:W-:Y:S06]  /*21e0*/  @P0 BRA `(.L_x_79) ;  /* 0xfffffffc00000947 */ /* 0x000fec000383ffff */
.L_x_78:
[----:B------:R-:W-:Y:S05]  /*21f0*/  BSYNC.RECONVERGENT B2 ;  /* 0x0000000000027941 */ /* 0x000fea0003800200 */
.L_x_77:
[----:B------:R-:W-:Y:S05]  /*2200*/  @!P1 BRA `(.L_x_76) ;  /* 0x0000000400349947 */ /* 0x000fea0003800000 */
[----:B------:R-:W-:Y:S01]  /*2210*/  ISETP.GE.U32.AND P0, PT, R23, 0x8, PT ;  /* 0x000000081700780c */ /* 0x000fe20003f06070 */
[----:B------:R-:W-:Y:S01]  /*2220*/  BSSY.RECONVERGENT B2, `(.L_x_80) ;  /* 0x0000021000027945 */ /* 0x000fe20003800200 */
[----:B------:R-:W-:-:S04]  /*2230*/  LOP3.LUT R14, R21, 0x7, RZ, 0xc0, !PT ;  /* 0x00000007150e7812 */ /* 0x000fc800078ec0ff */
[----:B------:R-:W-:-:S07]  /*2240*/  ISETP.NE.AND P1, PT, R14, RZ, PT ;  /* 0x000000ff0e00720c */ /* 0x000fce0003f25270 */
[----:B------:R-:W-:Y:S06]  /*2250*/  @!P0 BRA `(.L_x_81) ;  /* 0x0000000000748947 */ /* 0x000fec0003800000 */
[----:B------:R-:W-:-:S05]  /*2260*/  IADD3 R3, P0, PT, R4, UR8, RZ ;  /* 0x0000000804037c10 */ /* 0x000fca000ff1e0ff */
[----:B------:R-:W-:Y:S01]  /*2270*/  IMAD.X R8, RZ, RZ, UR9, P0 ;  /* 0x00000009ff087e24 */ /* 0x000fe200080e06ff */
[----:B------:R-:W-:-:S04]  /*2280*/  LEA R2, P0, R3, UR12, 0x2 ;  /* 0x0000000c03027c11 */ /* 0x000fc8000f8010ff */
        /* <DEDUP_REMOVED lines=11> */
[----:B---3--:R-:W-:-:S03]  /*2340*/  IABS R15, R5 ;  /* 0x00000005000f7213 */ /* 0x008fc60000000000 */
[----:B------:R-:W-:Y:S01]  /*2350*/  IMAD.MOV.U32 R5, RZ, RZ, R7 ;  /* 0x000000ffff057224 */ /* 0x000fe200078e0007 */
[----:B----4-:R-:W-:Y:S01]  /*2360*/  IABS R9, R9 ;  /* 0x0000000900097213 */ /* 0x010fe20000000000 */
[----:B------:R-:W-:Y:S01]  /*2370*/  IMAD.MOV.U32 R7, RZ, RZ, R15 ;  /* 0x000000ffff077224 */ /* 0x000fe200078e000f */
[----:B-----5:R-:W-:-:S04]  /*2380*/  IABS R8, R8 ;  /* 0x0000000800087213 */ /* 0x020fc80000000000 */
[----:B------:R-:W-:Y:S01]  /*2390*/  IADD3 R0, PT, PT, R5, R7, R0 ;  /* 0x0000000705007210 */ /* 0x000fe20007ffe000 */
[----:B------:R-:W-:Y:S01]  /*23a0*/  IMAD.MOV.U32 R5, RZ, RZ, R9 ;  /* 0x000000ffff057224 */ /* 0x000fe200078e0009 */
[----:B0-----:R-:W-:Y:S01]  /*23b0*/  IABS R3, R11 ;  /* 0x0000000b00037213 */ /* 0x001fe20000000000 */
[----:B------:R-:W-:Y:S01]  /*23c0*/  IMAD.MOV.U32 R7, RZ, RZ, R8 ;  /* 0x000000ffff077224 */ /* 0x000fe200078e0008 */
[----:B------:R-:W-:-:S04]  /*23d0*/  IABS R2, R10 ;  /* 0x0000000a00027213 */ /* 0x000fc80000000000 */
[----:B------:R-:W-:Y:S02]  /*23e0*/  IADD3 R0, PT, PT, R5, R7, R0 ;  /* 0x0000000705007210 */ /* 0x000fe40007ffe000 */
[----:B------:R-:W-:Y:S02]  /*23f0*/  IABS R7, R12 ;  /* 0x0000000c00077213 */ /* 0x000fe40000000000 */
[----:B------:R-:W-:Y:S02]  /*2400*/  IADD3 R0, PT, PT, R3, R2, R0 ;  /* 0x0000000203007210 */ /* 0x000fe40007ffe000 */
[----:B------:R-:W-:-:S04]  /*2410*/  IABS R5, R13 ;  /* 0x0000000d00057213 */ /* 0x000fc80000000000 */
[----:B------:R-:W-:-:S07]  /*2420*/  IADD3 R0, PT, PT, R5, R7, R0 ;  /* 0x0000000705007210 */ /* 0x000fce0007ffe000 */
.L_x_81:
[----:B------:R-:W-:Y:S05]  /*2430*/  BSYNC.RECONVERGENT B2 ;  /* 0x0000000000027941 */ /* 0x000fea0003800200 */
.L_x_80:
[----:B------:R-:W-:Y:S05]  /*2440*/  @!P1 BRA `(.L_x_76) ;  /* 0x0000000000a49947 */ /* 0x000fea0003800000 */
[----:B------:R-:W-:Y:S01]  /*2450*/  ISETP.GE.U32.AND P0, PT, R14, 0x4, PT ;  /* 0x000000040e00780c */ /* 0x000fe20003f06070 */
[----:B------:R-:W-:Y:S01]  /*2460*/  BSSY.RECONVERGENT B2, `(.L_x_82) ;  /* 0x0000014000027945 */ /* 0x000fe20003800200 */
[----:B------:R-:W-:-:S11]  /*2470*/  LOP3.LUT P1, RZ, R21, 0x3, RZ, 0xc0, !PT ;  /* 0x0000000315ff7812 */ /* 0x000fd6000782c0ff */
[----:B------:R-:W-:Y:S05]  /*2480*/  @!P0 BRA `(.L_x_83) ;  /* 0x0000000000448947 */ /* 0x000fea0003800000 */
[----:B------:R-:W-:-:S05]  /*2490*/  IADD3 R3, P0, PT, R4, UR8, RZ ;  /* 0x0000000804037c10 */ /* 0x000fca000ff1e0ff */
[----:B------:R-:W-:Y:S01]  /*24a0*/  IMAD.X R8, RZ, RZ, UR9, P0 ;  /* 0x00000009ff087e24 */ /* 0x000fe200080e06ff */
[----:B------:R-:W-:-:S04]  /*24b0*/  LEA R2, P0, R3, UR12, 0x2 ;  /* 0x0000000c03027c11 */ /* 0x000fc8000f8010ff */
[----:B------:R-:W-:-:S05]  /*24c0*/  LEA.HI.X R3, R3, UR13, R8, 0x2, P0 ;  /* 0x0000000d03037c11 */ /* 0x000fca00080f1408 */
[----:B------:R-:W2:Y:S04]  /*24d0*/  LDG.E R7, desc[UR14][R2.64+0x400] ;  /* 0x0004000e02077981 */ /* 0x000ea8000c1e1900 */
[----:B------:R-:W3:Y:S04]  /*24e0*/  LDG.E R5, desc[UR14][R2.64] ;  /* 0x0000000e02057981 */ /* 0x000ee8000c1e1900 */
[----:B------:R-:W4:Y:S04]  /*24f0*/  LDG.E R8, desc[UR14][R2.64+0x800] ;  /* 0x0008000e02087981 */ /* 0x000f28000c1e1900 */
[----:B------:R-:W5:Y:S01]  /*2500*/  LDG.E R9, desc[UR14][R2.64+0xc00] ;  /* 0x000c000e02097981 */ /* 0x000f62000c1e1900 */
[----:B------:R-:W-:Y:S01]  /*2510*/  VIADD R4, R4, 0x400 ;  /* 0x0000040004047836 */ /* 0x000fe20000000000 */
[----:B--2---:R-:W-:-:S02]  /*2520*/  IABS R7, R7 ;  /* 0x0000000700077213 */ /* 0x004fc40000000000 */
[----:B---3--:R-:W-:-:S03]  /*2530*/  IABS R10, R5 ;  /* 0x00000005000a7213 */ /* 0x008fc60000000000 */
[----:B------:R-:W-:Y:S01]  /*2540*/  IMAD.MOV.U32 R5, RZ, RZ, R7 ;  /* 0x000000ffff057224 */ /* 0x000fe200078e0007 */
[----:B----4-:R-:W-:Y:S01]  /*2550*/  IABS R8, R8 ;  /* 0x0000000800087213 */ /* 0x010fe20000000000 */
[----:B------:R-:W-:Y:S01]  /*2560*/  IMAD.MOV.U32 R7, RZ, RZ, R10 ;  /* 0x000000ffff077224 */ /* 0x000fe200078e000a */
[----:B-----5:R-:W-:-:S04]  /*2570*/  IABS R9, R9 ;  /* 0x0000000900097213 */ /* 0x020fc80000000000 */
[----:B------:R-:W-:-:S04]  /*2580*/  IADD3 R0, PT, PT, R5, R7, R0 ;  /* 0x0000000705007210 */ /* 0x000fc80007ffe000 */
[----:B------:R-:W-:-:S07]  /*2590*/  IADD3 R0, PT, PT, R9, R8, R0 ;  /* 0x0000000809007210 */ /* 0x000fce0007ffe000 */
.L_x_83:
[----:B------:R-:W-:Y:S05]  /*25a0*/  BSYNC.RECONVERGENT B2 ;  /* 0x0000000000027941 */ /* 0x000fea0003800200 */
.L_x_82:
[----:B------:R-:W-:Y:S05]  /*25b0*/  @!P1 BRA `(.L_x_76) ;  /* 0x0000000000489947 */ /* 0x000fea0003800000 */
[----:B------:R-:W-:Y:S02]  /*25c0*/  LOP3.LUT R2, R6, 0xffff, RZ, 0xc0, !PT ;  /* 0x0000ffff06027812 */ /* 0x000fe400078ec0ff */
[----:B------:R-:W-:Y:S02]  /*25d0*/  IADD3 R4, P0, PT, R4, UR10, RZ ;  /* 0x0000000a04047c10 */ /* 0x000fe4000ff1e0ff */
[----:B------:R-:W-:Y:S02]  /*25e0*/  LEA.HI R2, R2, 0x1, RZ, 0x18 ;  /* 0x0000000102027811 */ /* 0x000fe400078fc0ff */
[----:B------:R-:W-:Y:S01]  /*25f0*/  LEA R5, P1, R4, UR12, 0x2 ;  /* 0x0000000c04057c11 */ /* 0x000fe2000f8210ff */
[----:B------:R-:W-:Y:S01]  /*2600*/  IMAD.X R3, RZ, RZ, UR7, P0 ;  /* 0x00000007ff037e24 */ /* 0x000fe200080e06ff */
[----:B------:R-:W-:-:S04]  /*2610*/  LOP3.LUT R2, R2, 0x3, RZ, 0xc0, !PT ;  /* 0x0000000302027812 */ /* 0x000fc800078ec0ff */
[----:B------:R-:W-:Y:S01]  /*2620*/  LEA.HI.X R6, R4, UR13, R3, 0x2, P1 ;  /* 0x0000000d04067c11 */ /* 0x000fe200088f1403 */
[----:B------:R-:W-:-:S07]  /*2630*/  IMAD.MOV R4, RZ, RZ, -R2 ;  /* 0x000000ffff047224 */ /* 0x000fce00078e0a02 */
.L_x_84:
[----:B------:R-:W-:Y:S02]  /*2640*/  IMAD.MOV.U32 R2, RZ, RZ, R5 ;  /* 0x000000ffff027224 */ /* 0x000fe400078e0005 */
[----:B------:R-:W-:-:S05]  /*2650*/  IMAD.MOV.U32 R3, RZ, RZ, R6 ;  /* 0x000000ffff037224 */ /* 0x000fca00078e0006 */
[----:B------:R-:W2:Y:S01]  /*2660*/  LDG.E R2, desc[UR14][R2.64] ;  /* 0x0000000e02027981 */ /* 0x000ea2000c1e1900 */
[----:B------:R-:W-:Y:S01]  /*2670*/  VIADD R4, R4, 0x1 ;  /* 0x0000000104047836 */ /* 0x000fe20000000000 */
[----:B------:R-:W-:-:S04]  /*2680*/  IADD3 R5, P1, PT, R5, 0x400, RZ ;  /* 0x0000040005057810 */ /* 0x000fc80007f3e0ff */
[----:B------:R-:W-:Y:S01]  /*2690*/  ISETP.NE.AND P0, PT, R4, RZ, PT ;  /* 0x000000ff0400720c */ /* 0x000fe20003f05270 */
[----:B------:R-:W-:Y:S01]  /*26a0*/  IMAD.X R6, RZ, RZ, R6, P1 ;  /* 0x000000ffff067224 */ /* 0x000fe200008e0606 */
[----:B--2---:R-:W-:-:S05]  /*26b0*/  IABS R7, R2 ;  /* 0x0000000200077213 */ /* 0x004fca0000000000 */
[----:B------:R-:W-:-:S06]  /*26c0*/  IMAD.IADD R0, R0, 0x1, R7 ;  /* 0x0000000100007824 */ /* 0x000fcc00078e0207 */
[----:B------:R-:W-:Y:S05]  /*26d0*/  @P0 BRA `(.L_x_84) ;  /* 0xfffffffc00d80947 */ /* 0x000fea000383ffff */
.L_x_76:
[----:B------:R-:W-:Y:S05]  /*26e0*/  BSYNC.RECONVERGENT B1 ;  /* 0x0000000000017941 */ /* 0x000fea0003800200 */
.L_x_73:
[----:B------:R-:W0:Y:S01]  /*26f0*/  S2R R8, SR_LANEID ;  /* 0x0000000000087919 */ /* 0x000e220000000000 */
[----:B------:R-:W1:Y:S01]  /*2700*/  SHFL.DOWN PT, R2, R0, 0x1, 0x1f ;  /* 0x08201f0000027f89 */ /* 0x000e6200000e0000 */
[----:B------:R-:W2:Y:S01]  /*2710*/  S2R R6, SR_TID.X ;  /* 0x0000000000067919 */ /* 0x000ea20000002100 */
[C---:B0-----:R-:W-:Y:S02]  /*2720*/  ISETP.GT.AND P0, PT, R8.reuse, 0x1e, PT ;  /* 0x0000001e0800780c */ /* 0x041fe40003f04270 */
[----:B------:R-:W-:Y:S02]  /*2730*/  ISETP.NE.AND P1, PT, R8, RZ, PT ;  /* 0x000000ff0800720c */ /* 0x000fe40003f25270 */
[----:B-1----:R-:W-:Y:S02]  /*2740*/  SEL R3, R2, RZ, !P0 ;  /* 0x000000ff02037207 */ /* 0x002fe40004000000 */
[----:B------:R-:W-:-:S03]  /*2750*/  ISETP.GT.AND P0, PT, R8, 0x1d, PT ;  /* 0x0000001d0800780c */ /* 0x000fc60003f04270 */
[----:B------:R-:W-:-:S05]  /*2760*/  IMAD.IADD R3, R3, 0x1, R0 ;  /* 0x0000000103037824 */ /* 0x000fca00078e0200 */
[----:B------:R-:W0:Y:S01]  /*2770*/  SHFL.DOWN PT, R2, R3, 0x2, 0x1f ;  /* 0x08401f0003027f89 */ /* 0x000e2200000e0000 */
[----:B------:R-:W1:Y:S01]  /*2780*/  @!P1 S2R R7, SR_CgaCtaId ;  /* 0x0000000000079919 */ /* 0x000e620000008800 */
[----:B0-----:R-:W-:Y:S02]  /*2790*/  SEL R2, R2, RZ, !P0 ;  /* 0x000000ff02027207 */ /* 0x001fe40004000000 */
[----:B------:R-:W-:-:S03]  /*27a0*/  ISETP.GT.AND P0, PT, R8, 0x1b, PT ;  /* 0x0000001b0800780c */ /* 0x000fc60003f04270 */
[----:B------:R-:W-:Y:S01]  /*27b0*/  IMAD.IADD R2, R3, 0x1, R2 ;  /* 0x0000000103027824 */ /* 0x000fe200078e0202 */
[----:B--2---:R-:W-:-:S04]  /*27c0*/  @!P1 SHF.R.U32.HI R3, RZ, 0x3, R6 ;  /* 0x00000003ff039819 */ /* 0x004fc80000011606 */
[----:B------:R-:W0:Y:S02]  /*27d0*/  SHFL.DOWN PT, R4, R2, 0x4, 0x1f ;  /* 0x08801f0002047f89 */ /* 0x000e2400000e0000 */
[----:B0-----:R-:W-:Y:S02]  /*27e0*/  SEL R5, R4, RZ, !P0 ;  /* 0x000000ff04057207 */ /* 0x001fe40004000000 */
[----:B------:R-:W-:Y:S02]  /*27f0*/  ISETP.GT.AND P0, PT, R8, 0x17, PT ;  /* 0x000000170800780c */ /* 0x000fe40003f04270 */
[----:B------:R-:W-:Y:S01]  /*2800*/  @!P1 MOV R4, 0x400 ;  /* 0x0000040000049802 */ /* 0x000fe20000000f00 */
[----:B------:R-:W-:-:S03]  /*2810*/  IMAD.IADD R5, R2, 0x1, R5 ;  /* 0x0000000102057824 */ /* 0x000fc600078e0205 */
[----:B-1----:R-:W-:Y:S02]  /*2820*/  @!P1 LEA R7, R7, R4, 0x18 ;  /* 0x0000000407079211 */ /* 0x002fe400078ec0ff */
        /* <DEDUP_REMOVED lines=17> */
[----:B0-----:R-:W0:Y:S04]  /*2940*/  LDS.128 R4, [UR4+0x10] ;  /* 0x00001004ff047984 */ /* 0x001e280008000c00 */
[----:B------:R-:W1:Y:S01]  /*2950*/  LDS.64 R8, [UR4+0x20] ;  /* 0x00002004ff087984 */ /* 0x000e620008000a00 */
[----:B0-----:R-:W-:-:S04]  /*2960*/  IADD3 R0, PT, PT, R4, R0, R3 ;  /* 0x0000000004007210 */ /* 0x001fc80007ffe003 */
[----:B------:R-:W-:-:S04]  /*2970*/  IADD3 R0, PT, PT, R6, R0, R5 ;  /* 0x0000000006007210 */ /* 0x000fc80007ffe005 */
[----:B-1----:R-:W-:-:S05]  /*2980*/  IADD3 R0, PT, PT, R8, R0, R7 ;  /* 0x0000000008007210 */ /* 0x002fca0007ffe007 */
[----:B------:R-:W-:-:S07]  /*2990*/  IMAD.IADD R3, R0, 0x1, R9 ;  /* 0x0000000100037824 */ /* 0x000fce00078e0209 */
.L_x_72:
[----:B------:R-:W-:Y:S05]  /*29a0*/  BSYNC.RECONVERGENT B0 ;  /* 0x0000000000007941 */ /* 0x000fea0003800200 */
.L_x_57:
[----:B------:R-:W-:Y:S05]  /*29b0*/  @P0 EXIT ;  /* 0x000000000000094d */ /* 0x000fea0003800000 */
[----:B------:R-:W3:Y:S02]  /*29c0*/  LDCU.64 UR4, c[0x0][0x388] ;  /* 0x00007100ff0477ac */ /* 0x000ee40008000a00 */
[----:B---3--:R-:W-:-:S06]  /*29d0*/  UIMAD.WIDE.U32 UR4, UR16, 0x4, UR4 ;  /* 0x00000004100478a5 */ /* 0x008fcc000f8e0004 */
[----:B0-----:R-:W-:Y:S02]  /*29e0*/  IMAD.U32 R4, RZ, RZ, UR4 ;  /* 0x00000004ff047e24 */ /* 0x001fe4000f8e00ff */
[----:B------:R-:W-:-:S05]  /*29f0*/  IMAD.U32 R5, RZ, RZ, UR5 ;  /* 0x00000005ff057e24 */ /* 0x000fca000f8e00ff */
[----:B------:R-:W-:Y:S01]  /*2a00*/  STG.E desc[UR14][R4.64], R3 ;  /* 0x0000000304007986 */ /* 0x000fe2000c10190e */
[----:B------:R-:W-:Y:S05]  /*2a10*/  EXIT ;  /* 0x000000000000794d */ /* 0x000fea0003800000 */
.L_x_85:
        /* <DEDUP_REMOVED lines=14> */
.L_x_636:


//--------------------- .text._ZN3cub18CUB_300001_SM_10006detail6reduce28DeviceReduceSingleTileKernelINS2_10policy_hubIiyN4cuda3std3__44plusIiEEE10Policy1000EN6thrust24THRUST_300001_SM_1000_NS10device_ptrIiEEPiyS9_ii11abs_functorEEvT0_T1_T2_T3_T4_T6_ --------------------------
	.section	.text._ZN3cub18CUB_300001_SM_10006detail6reduce28DeviceReduceSingleTileKernelINS2_10policy_hubIiyN4cuda3std3__44plusIiEEE10Policy1000EN6thrust24THRUST_300001_SM_1000_NS10device_ptrIiEEPiyS9_ii11abs_functorEEvT0_T1_T2_T3_T4_T6_,"ax",@progbits
	.align	128
        .global         _ZN3cub18CUB_300001_SM_10006detail6reduce28DeviceReduceSingleTileKernelINS2_10policy_hubIiyN4cuda3std3__44plusIiEEE10Policy1000EN6thrust24THRUST_300001_SM_1000_NS10device_ptrIiEEPiyS9_ii11abs_functorEEvT0_T1_T2_T3_T4_T6_
        .type           _ZN3cub18CUB_300001_SM_10006detail6reduce28DeviceReduceSingleTileKernelINS2_10policy_hubIiyN4cuda3std3__44plusIiEEE10Policy1000EN6thrust24THRUST_300001_SM_1000_NS10device_ptrIiEEPiyS9_ii11abs_functorEEvT0_T1_T2_T3_T4_T6_,@function
        .size           _ZN3cub18CUB_300001_SM_10006detail6reduce28DeviceReduceSingleTileKernelINS2_10policy_hubIiyN4cuda3std3__44plusIiEEE10Policy1000EN6thrust24THRUST_300001_SM_1000_NS10device_ptrIiEEPiyS9_ii11abs_functorEEvT0_T1_T2_T3_T4_T6_,(.L_x_637 - _ZN3cub18CUB_300001_SM_10006detail6reduce28DeviceReduceSingleTileKernelINS2_10policy_hubIiyN4cuda3std3__44plusIiEEE10Policy1000EN6thrust24THRUST_300001_SM_1000_NS10device_ptrIiEEPiyS9_ii11abs_functorEEvT0_T1_T2_T3_T4_T6_)
        .other          _ZN3cub18CUB_300001_SM_10006detail6reduce28DeviceReduceSingleTileKernelINS2_10policy_hubIiyN4cuda3std3__44plusIiEEE10Policy1000EN6thrust24THRUST_300001_SM_1000_NS10device_ptrIiEEPiyS9_ii11abs_functorEEvT0_T1_T2_T3_T4_T6_,@"STO_CUDA_ENTRY STV_DEFAULT"
_ZN3cub18CUB_300001_SM_10006detail6reduce28DeviceReduceSingleTileKernelINS2_10policy_hubIiyN4cuda3std3__44plusIiEEE10Policy1000EN6thrust24THRUST_300001_SM_1000_NS10device_ptrIiEEPiyS9_ii11abs_functorEEvT0_T1_T2_T3_T4_T6_:
.text._ZN3cub18CUB_300001_SM_10006detail6reduce28DeviceReduceSingleTileKernelINS2_10policy_hubIiyN4cuda3std3__44plusIiEEE10Policy1000EN6thrust24THRUST_300001_SM_1000_NS10device_ptrIiEEPiyS9_ii11abs_functorEEvT0_T1_T2_T3_T4_T6_:
[----:B------:R-:W-:Y:S01]  /*0000*/  LDC R1, c[0x0][0x37c] ;  /* 0x0000df00ff017b82 */ /* 0x000fe20000000800 */
[----:B------:R-:W0:Y:S01]  /*0010*/  LDCU.64 UR4, c[0x0][0x390] ;  /* 0x00007200ff0477ac */ /* 0x000e220008000a00 */
[----:B------:R-:W1:Y:S01]  /*0020*/  LDCU.64 UR6, c[0x0][0x358] ;  /* 0x00006b00ff0677ac */ /* 0x000e620008000a00 */
[----:B0-----:R-:W-:Y:S02]  /*0030*/  IMAD.U32 R2, RZ, RZ, UR4 ;  /* 0x00000004ff027e24 */ /* 0x001fe4000f8e00ff */
[----:B------:R-:W-:-:S03]  /*0040*/  IMAD.U32 R0, RZ, RZ, UR5 ;  /* 0x00000005ff007e24 */ /* 0x000fc6000f8e00ff */
[----:B------:R-:W-:-:S04]  /*0050*/  ISETP.NE.U32.AND P0, PT, R2, RZ, PT ;  /* 0x000000ff0200720c */ /* 0x000fc80003f05070 */
[----:B------:R-:W-:-:S13]  /*0060*/  ISETP.NE.AND.EX P0, PT, R0, RZ, PT, P0 ;  /* 0x000000ff0000720c */ /* 0x000fda0003f05300 */
        /* <DEDUP_REMOVED lines=8> */
.L_x_86:
[----:B------:R-:W-:Y:S01]  /*00f0*/  ISETP.GT.U32.AND P0, PT, R2, 0xfff, PT ;  /* 0x00000fff0200780c */ /* 0x000fe20003f04070 */
[----:B------:R-:W-:Y:S03]  /*0100*/  BSSY.RECONVERGENT B0, `(.L_x_87) ;  /* 0x000024c000007945 */ /* 0x000fe60003800200 */
[----:B------:R-:W-:-:S13]  /*0110*/  ISETP.GT.U32.AND.EX P0, PT, R0, RZ, PT, P0 ;  /* 0x000000ff0000720c */ /* 0x000fda0003f04100 */
[----:B------:R-:W-:Y:S05]  /*0120*/  @P0 BRA `(.L_x_88) ;  /* 0x0000001000380947 */ /* 0x000fea0003800000 */
[----:B------:R-:W0:Y:S01]  /*0130*/  S2R R3, SR_TID.X ;  /* 0x0000000000037919 */ /* 0x000e220000002100 */
[----:B------:R-:W-:Y:S01]  /*0140*/  BSSY.RECONVERGENT B1, `(.L_x_89) ;  /* 0x000000a000017945 */ /* 0x000fe20003800200 */
[----:B------:R-:W-:Y:S01]  /*0150*/  IMAD.MOV.U32 R6, RZ, RZ, RZ ;  /* 0x000000ffff067224 */ /* 0x000fe200078e00ff */
[----:B0-----:R-:W-:Y:S01]  /*0160*/  ISETP.GE.U32.AND P0, PT, R3, R2, PT ;  /* 0x000000020300720c */ /* 0x001fe20003f06070 */
[----:B------:R-:W-:-:S12]  /*0170*/  IMAD.MOV.U32 R7, RZ, RZ, R3 ;  /* 0x000000ffff077224 */ /* 0x000fd800078e0003 */
[----:B------:R-:W-:Y:S05]  /*0180*/  @P0 BRA `(.L_x_90) ;  /* 0x0000000000140947 */ /* 0x000fea0003800000 */
[----:B------:R-:W0:Y:S02]  /*0190*/  LDC.64 R4, c[0x0][0x380] ;  /* 0x0000e000ff047b82 */ /* 0x000e240000000a00 */
[----:B0-----:R-:W-:-:S06]  /*01a0*/  IMAD.WIDE.U32 R4, R3, 0x4, R4 ;  /* 0x0000000403047825 */ /* 0x001fcc00078e0004 */
[----:B------:R-:W2:Y:S01]  /*01b0*/  LDG.E R4, desc[UR6][R4.64] ;  /* 0x0000000604047981 */ /* 0x000ea2000c1e1900 */
[----:B------:R-:W-:Y:S01]  /*01c0*/  VIADD R7, R3, 0x100 ;  /* 0x0000010003077836 */ /* 0x000fe20000000000 */
[----:B--2---:R-:W-:-:S07]  /*01d0*/  IABS R6, R4 ;  /* 0x0000000400067213 */ /* 0x004fce0000000000 */
.L_x_90:
[----:B------:R-:W-:Y:S05]  /*01e0*/  BSYNC.RECONVERGENT B1 ;  /* 0x0000000000017941 */ /* 0x000fea0003800200 */
.L_x_89:
[----:B------:R-:W-:Y:S01]  /*01f0*/  ISETP.GE.U32.AND P0, PT, R7, R2, PT ;  /* 0x000000020700720c */ /* 0x000fe20003f06070 */
[----:B------:R-:W-:-:S12]  /*0200*/  BSSY.RECONVERGENT B1, `(.L_x_91) ;  /* 0x0000088000017945 */ /* 0x000fd80003800200 */
[----:B------:R-:W-:Y:S05]  /*0210*/  @P0 BRA `(.L_x_92) ;  /* 0x0000000800180947 */ /* 0x000fea0003800000 */
[----:B------:R-:W-:Y:S01]  /*0220*/  LOP3.LUT R5, RZ, R7, RZ, 0x33, !PT ;  /* 0x00000007ff057212 */ /* 0x000fe200078e33ff */
[----:B------:R-:W-:Y:S04]  /*0230*/  BSSY.RECONVERGENT B2, `(.L_x_93) ;  /* 0x0000042000027945 */ /* 0x000fe80003800200 */
[----:B------:R-:W-:-:S05]  /*0240*/  IMAD.IADD R5, R5, 0x1, R2 ;  /* 0x0000000105057824 */ /* 0x000fca00078e0202 */
[C---:B------:R-:W-:Y:S02]  /*0250*/  ISETP.GE.U32.AND P0, PT, R5.reuse, 0xf00, PT ;  /* 0x00000f000500780c */ /* 0x040fe40003f06070 */
[----:B------:R-:W-:-:S04]  /*0260*/  LEA.HI R8, R5, 0x1, RZ, 0x18 ;  /* 0x0000000105087811 */ /* 0x000fc800078fc0ff */
[----:B------:R-:W-:-:S04]  /*0270*/  LOP3.LUT R24, R8, 0xf, RZ, 0xc0, !PT ;  /* 0x0000000f08187812 */ /* 0x000fc800078ec0ff */
[----:B------:R-:W-:-:S03]  /*0280*/  ISETP.NE.AND P1, PT, R24, RZ, PT ;  /* 0x000000ff1800720c */ /* 0x000fc60003f25270 */
[----:B------:R-:W-:Y:S10]  /*0290*/  @!P0 BRA `(.L_x_94) ;  /* 0x0000000000ec8947 */ /* 0x000ff40003800000 */
[----:B------:R-:W0:Y:S01]  /*02a0*/  LDC.64 R4, c[0x0][0x380] ;  /* 0x0000e000ff047b82 */ /* 0x000e220000000a00 */
[----:B------:R-:W-:-:S05]  /*02b0*/  LOP3.LUT R9, R8, 0x1fffff0, RZ, 0xc0, !PT ;  /* 0x01fffff008097812 */ /* 0x000fca00078ec0ff */
[----:B------:R-:W-:Y:S02]  /*02c0*/  IMAD.MOV R9, RZ, RZ, -R9 ;  /* 0x000000ffff097224 */ /* 0x000fe400078e0a09 */
[----:B0-----:R-:W-:-:S03]  /*02d0*/  IMAD.WIDE.U32 R4, R7, 0x4, R4 ;  /* 0x0000000407047825 */ /* 0x001fc600078e0004 */
[----:B------:R-:W-:-:S05]  /*02e0*/  IADD3 R4, P0, PT, R4, 0x2000, RZ ;  /* 0x0000200004047810 */ /* 0x000fca0007f1e0ff */
[----:B------:R-:W-:-:S08]  /*02f0*/  IMAD.X R5, RZ, RZ, R5, P0 ;  /* 0x000000ffff057224 */ /* 0x000fd000000e0605 */
.L_x_95:
        /* <DEDUP_REMOVED lines=16> */
[----:B------:R-:W-:-:S05]  /*0400*/  VIADD R9, R9, 0x10 ;  /* 0x0000001009097836 */ /* 0x000fca0000000000 */
[----:B------:R-:W-:Y:S02]  /*0410*/  ISETP.NE.AND P0, PT, R9, RZ, PT ;  /* 0x000000ff0900720c */ /* 0x000fe40003f05270 */
[----:B0-----:R-:W-:Y:S01]  /*0420*/  IADD3 R4, P2, PT, R4, 0x4000, RZ ;  /* 0x0000400004047810 */ /* 0x001fe20007f5e0ff */
[----:B------:R-:W-:-:S04]  /*0430*/  VIADD R7, R7, 0x1000 ;  /* 0x0000100007077836 */ /* 0x000fc80000000000 */
[----:B------:R-:W-:Y:S01]  /*0440*/  IMAD.X R5, RZ, RZ, R5, P2 ;  /* 0x000000ffff057224 */ /* 0x000fe200010e0605 */
[----:B--2---:R-:W-:Y:S02]  /*0450*/  IABS R26, R26 ;  /* 0x0000001a001a7213 */ /* 0x004fe40000000000 */
[----:B---3--:R-:W-:-:S03]  /*0460*/  IABS R27, R25 ;  /* 0x00000019001b7213 */ /* 0x008fc60000000000 */
[----:B------:R-:W-:Y:S02]  /*0470*/  IMAD.MOV.U32 R25, RZ, RZ, R26 ;  /* 0x000000ffff197224 */ /* 0x000fe400078e001a */
[----:B------:R-:W-:Y:S01]  /*0480*/  IMAD.MOV.U32 R26, RZ, RZ, R27 ;  /* 0x000000ffff1a7224 */ /* 0x000fe200078e001b */
[----:B----4-:R-:W-:Y:S02]  /*0490*/  IABS R23, R23 ;  /* 0x0000001700177213 */ /* 0x010fe40000000000 */
[----:B-----5:R-:W-:Y:S02]  /*04a0*/  IABS R22, R22 ;  /* 0x0000001600167213 */ /* 0x020fe40000000000 */
[----:B------:R-:W-:Y:S02]  /*04b0*/  IADD3 R6, PT, PT, R25, R26, R6 ;  /* 0x0000001a19067210 */ /* 0x000fe40007ffe006 */
[----:B------:R-:W-:Y:S02]  /*04c0*/  IABS R21, R21 ;  /* 0x0000001500157213 */ /* 0x000fe40000000000 */
[----:B------:R-:W-:-:S02]  /*04d0*/  IADD3 R6, PT, PT, R23, R22, R6 ;  /* 0x0000001617067210 */ /* 0x000fc40007ffe006 */
[----:B------:R-:W-:Y:S02]  /*04e0*/  IABS R20, R20 ;  /* 0x0000001400147213 */ /* 0x000fe40000000000 */
[----:B------:R-:W-:Y:S02]  /*04f0*/  IABS R19, R19 ;  /* 0x0000001300137213 */ /* 0x000fe40000000000 */
[----:B------:R-:W-:Y:S02]  /*0500*/  IADD3 R6, PT, PT, R21, R20, R6 ;  /* 0x0000001415067210 */ /* 0x000fe40007ffe006 */
[----:B------:R-:W-:-:S04]  /*0510*/  IABS R18, R18 ;  /* 0x0000001200127213 */ /* 0x000fc80000000000 */
[----:B------:R-:W-:Y:S02]  /*0520*/  IADD3 R6, PT, PT, R19, R18, R6 ;  /* 0x0000001213067210 */ /* 0x000fe40007ffe006 */
[----:B------:R-:W-:Y:S02]  /*0530*/  IABS R15, R15 ;  /* 0x0000000f000f7213 */ /* 0x000fe40000000000 */
[----:B------:R-:W-:Y:S02]  /*0540*/  IABS R18, R13 ;  /* 0x0000000d00127213 */ /* 0x000fe40000000000 */
[----:B------:R-:W-:Y:S01]  /*0550*/  IABS R17, R17 ;  /* 0x0000001100117213 */ /* 0x000fe20000000000 */
[----:B------:R-:W-:Y:S01]  /*0560*/  IMAD.MOV.U32 R13, RZ, RZ, R15 ;  /* 0x000000ffff0d7224 */ /* 0x000fe200078e000f */
[----:B------:R-:W-:Y:S01]  /*0570*/  IABS R16, R16 ;  /* 0x0000001000107213 */ /* 0x000fe20000000000 */
[----:B------:R-:W-:-:S03]  /*0580*/  IMAD.MOV.U32 R15, RZ, RZ, R18 ;  /* 0x000000ffff0f7224 */ /* 0x000fc600078e0012 */
[----:B------:R-:W-:Y:S02]  /*0590*/  IADD3 R6, PT, PT, R17, R16, R6 ;  /* 0x0000001011067210 */ /* 0x000fe40007ffe006 */
[----:B------:R-:W-:Y:S02]  /*05a0*/  IABS R14, R14 ;  /* 0x0000000e000e7213 */ /* 0x000fe40000000000 */
[----:B------:R-:W-:Y:S02]  /*05b0*/  IADD3 R6, PT, PT, R13, R15, R6 ;  /* 0x0000000f0d067210 */ /* 0x000fe40007ffe006 */
[----:B------:R-:W-:Y:S01]  /*05c0*/  IABS R12, R12 ;  /* 0x0000000c000c7213 */ /* 0x000fe20000000000 */
        /* <DEDUP_REMOVED lines=8> */
.L_x_94:
[----:B------:R-:W-:Y:S05]  /*0650*/  BSYNC.RECONVERGENT B2 ;  /* 0x0000000000027941 */ /* 0x000fea0003800200 */
.L_x_93:
[----:B------:R-:W-:Y:S05]  /*0660*/  @!P1 BRA `(.L_x_92) ;  /* 0x0000000400049947 */ /* 0x000fea0003800000 */
[----:B------:R-:W-:Y:S01]  /*0670*/  ISETP.GE.U32.AND P0, PT, R24, 0x8, PT ;  /* 0x000000081800780c */ /* 0x000fe20003f06070 */
[----:B------:R-:W-:Y:S01]  /*0680*/  BSSY.RECONVERGENT B2, `(.L_x_96) ;  /* 0x000001f000027945 */ /* 0x000fe20003800200 */
[----:B------:R-:W-:-:S04]  /*0690*/  LOP3.LUT R17, R8, 0x7, RZ, 0xc0, !PT ;  /* 0x0000000708117812 */ /* 0x000fc800078ec0ff */
[----:B------:R-:W-:-:S07]  /*06a0*/  ISETP.NE.AND P1, PT, R17, RZ, PT ;  /* 0x000000ff1100720c */ /* 0x000fce0003f25270 */
[----:B------:R-:W-:Y:S06]  /*06b0*/  @!P0 BRA `(.L_x_97) ;  /* 0x00000000006c8947 */ /* 0x000fec0003800000 */
[----:B------:R-:W0:Y:S02]  /*06c0*/  LDC.64 R4, c[0x0][0x380] ;  /* 0x0000e000ff047b82 */ /* 0x000e240000000a00 */
[----:B0-----:R-:W-:-:S05]  /*06d0*/  IMAD.WIDE R4, R7, 0x4, R4 ;  /* 0x0000000407047825 */ /* 0x001fca00078e0204 */
        /* <DEDUP_REMOVED lines=25> */
.L_x_97:
[----:B------:R-:W-:Y:S05]  /*0870*/  BSYNC.RECONVERGENT B2 ;  /* 0x0000000000027941 */ /* 0x000fea0003800200 */
.L_x_96:
        /* <DEDUP_REMOVED lines=16> */
[----:B-----5:R-:W-:Y:S01]  /*0980*/  IABS R11, R12 ;  /* 0x0000000c000b7213 */ /* 0x020fe20000000000 */
[----:B------:R-:W-:Y:S01]  /*0990*/  IMAD.MOV.U32 R12, RZ, RZ, R13 ;  /* 0x000000ffff0c7224 */ /* 0x000fe200078e000d */
[----:B------:R-:W-:-:S04]  /*09a0*/  IADD3 R6, PT, PT, R9, R8, R6 ;  /* 0x0000000809067210 */ /* 0x000fc80007ffe006 */
[----:B------:R-:W-:-:S07]  /*09b0*/  IADD3 R6, PT, PT, R11, R12, R6 ;  /* 0x0000000c0b067210 */ /* 0x000fce0007ffe006 */
.L_x_99:
[----:B------:R-:W-:Y:S05]  /*09c0*/  BSYNC.RECONVERGENT B2 ;  /* 0x0000000000027941 */ /* 0x000fea0003800200 */
.L_x_98:
[----:B------:R-:W-:Y:S05]  /*09d0*/  @!P1 BRA `(.L_x_92) ;  /* 0x0000000000289947 */ /* 0x000fea0003800000 */
[----:B------:R-:W0:Y:S01]  /*09e0*/  LDC.64 R8, c[0x0][0x380] ;  /* 0x0000e000ff087b82 */ /* 0x000e220000000a00 */
[----:B------:R-:W-:-:S07]  /*09f0*/  IMAD.MOV R10, RZ, RZ, -R10 ;  /* 0x000000ffff0a7224 */ /* 0x000fce00078e0a0a */
.L_x_100:
[----:B0-----:R-:W-:-:S06]  /*0a00*/  IMAD.WIDE R4, R7, 0x4, R8 ;  /* 0x0000000407047825 */ /* 0x001fcc00078e0208 */
[----:B------:R-:W2:Y:S01]  /*0a10*/  LDG.E R4, desc[UR6][R4.64] ;  /* 0x0000000604047981 */ /* 0x000ea2000c1e1900 */
[----:B------:R-:W-:Y:S02]  /*0a20*/  VIADD R10, R10, 0x1 ;  /* 0x000000010a0a7836 */ /* 0x000fe40000000000 */
[----:B------:R-:W-:-:S03]  /*0a30*/  VIADD R7, R7, 0x100 ;  /* 0x0000010007077836 */ /* 0x000fc60000000000 */
[----:B------:R-:W-:Y:S02]  /*0a40*/  ISETP.NE.AND P0, PT, R10, RZ, PT ;  /* 0x000000ff0a00720c */ /* 0x000fe40003f05270 */
[----:B--2---:R-:W-:-:S05]  /*0a50*/  IABS R11, R4 ;  /* 0x00000004000b7213 */ /* 0x004fca0000000000 */
[----:B------:R-:W-:-:S06]  /*0a60*/  IMAD.IADD R6, R6, 0x1, R11 ;  /* 0x0000000106067824 */ /* 0x000fcc00078e020b */
[----:B------:R-:W-:Y:S05]  /*0a70*/  @P0 BRA `(.L_x_100) ;  /* 0xfffffffc00e00947 */ /* 0x000fea000383ffff */
.L_x_92:
[----:B------:R-:W-:Y:S05]  /*0a80*/  BSYNC.RECONVERGENT B1 ;  /* 0x0000000000017941 */ /* 0x000fea0003800200 */
.L_x_91:
[----:B------:R-:W-:-:S04]  /*0a90*/  ISETP.GE.U32.AND P0, PT, R2, 0x100, PT ;  /* 0x000001000200780c */ /* 0x000fc80003f06070 */
[----:B------:R-:W-:-:S13]  /*0aa0*/  ISETP.GE.U32.AND.EX P0, PT, R0, RZ, PT, P0 ;  /* 0x000000ff0000720c */ /* 0x000fda0003f06100 */
[----:B------:R-:W-:Y:S05]  /*0ab0*/  @!P0 BRA `(.L_x_101) ;  /* 0x0000000000ac8947 */ /* 0x000fea0003800000 */
[----:B------:R-:W0:Y:S01]  /*0ac0*/  S2R R8, SR_LANEID ;  /* 0x0000000000087919 */ /* 0x000e220000000000 */
[----:B------:R-:W-:Y:S01]  /*0ad0*/  ISETP.NE.AND P5, PT, R3, RZ, PT ;  /* 0x000000ff0300720c */ /* 0x000fe20003fa5270 */
[----:B------:R-:W1:Y:S01]  /*0ae0*/  SHFL.DOWN PT, R0, R6, 0x1, 0x1f ;  /* 0x08201f0006007f89 */ /* 0x000e6200000e0000 */
        /* <DEDUP_REMOVED lines=10> */
[----:B------:R-:W-:-:S04]  /*0b90*/  @!P1 MOV R5, 0x400 ;  /* 0x0000040000059802 */ /* 0x000fc80000000f00 */
        /* <DEDUP_REMOVED lines=13> */
[----:B0-----:R-:W-:-:S05]  /*0c70*/  SEL R11, R4, RZ, !P0 ;  /* 0x000000ff040b7207 */ /* 0x001fca0004000000 */
[----:B------:R-:W-:-:S05]  /*0c80*/  IMAD.IADD R11, R2, 0x1, R11 ;  /* 0x00000001020b7824 */ /* 0x000fca00078e020b */
[----:B------:R1:W-:Y:S01]  /*0c90*/  @!P1 STS [R0+0x8], R11 ;  /* 0x0000080b00009388 */ /* 0x0003e20000000800 */
[----:B------:R-:W-:Y:S06]  /*0ca0*/  BAR.SYNC.DEFER_BLOCKING 0x0 ;  /* 0x0000000000007b1d */ /* 0x000fec0000010000 */
[----:B------:R-:W-:Y:S05]  /*0cb0*/  @P5 BRA `(.L_x_102) ;  /* 0x0000001800405947 */ /* 0x000fea0003800000 */
[----:B------:R-:W0:Y:S01]  /*0cc0*/  S2UR UR5, SR_CgaCtaId ;  /* 0x00000000000579c3 */ /* 0x000e220000008800 */
[----:B------:R-:W-:Y:S02]  /*0cd0*/  UMOV UR4, 0x400 ;  /* 0x0000040000047882 */ /* 0x000fe40000000000 */
[----:B0-----:R-:W-:-:S09]  /*0ce0*/  ULEA UR4, UR5, UR4, 0x18 ;  /* 0x0000000405047291 */ /* 0x001fd2000f8ec0ff */
[----:B-1----:R-:W-:Y:S04]  /*0cf0*/  LDS R0, [UR4+0xc] ;  /* 0x00000c04ff007984 */ /* 0x002fe80008000800 */
[----:B------:R-:W0:Y:S04]  /*0d00*/  LDS.128 R4, [UR4+0x10] ;  /* 0x00001004ff047984 */ /* 0x000e280008000c00 */
[----:B------:R-:W1:Y:S01]  /*0d10*/  LDS.64 R2, [UR4+0x20] ;  /* 0x00002004ff027984 */ /* 0x000e620008000a00 */
[----:B0-----:R-:W-:-:S04]  /*0d20*/  IADD3 R0, PT, PT, R4, R0, R11 ;  /* 0x0000000004007210 */ /* 0x001fc80007ffe00b */
[----:B------:R-:W-:-:S04]  /*0d30*/  IADD3 R0, PT, PT, R6, R0, R5 ;  /* 0x0000000006007210 */ /* 0x000fc80007ffe005 */
[----:B-1----:R-:W-:-:S05]  /*0d40*/  IADD3 R0, PT, PT, R2, R0, R7 ;  /* 0x0000000002007210 */ /* 0x002fca0007ffe007 */
[----:B------:R-:W-:Y:S01]  /*0d50*/  IMAD.IADD R11, R0, 0x1, R3 ;  /* 0x00000001000b7824 */ /* 0x000fe200078e0203 */
[----:B------:R-:W-:Y:S06]  /*0d60*/  BRA `(.L_x_102) ;  /* 0x0000001800147947 */ /* 0x000fec0003800000 */
.L_x_101:
[C---:B------:R-:W-:Y:S01]  /*0d70*/  LOP3.LUT R4, R3.reuse, 0x3e0, RZ, 0xc0, !PT ;  /* 0x000003e003047812 */ /* 0x040fe200078ec0ff */
[----:B------:R-:W0:Y:S01]  /*0d80*/  S2R R12, SR_LANEID ;  /* 0x00000000000c7919 */ /* 0x000e220000000000 */
[----:B------:R-:W-:Y:S02]  /*0d90*/  ISETP.NE.AND P5, PT, R3, RZ, PT ;  /* 0x000000ff0300720c */ /* 0x000fe40003fa5270 */
[----:B------:R-:W-:Y:S01]  /*0da0*/  LOP3.LUT R7, RZ, R4, RZ, 0x33, !PT ;  /* 0x00000004ff077212 */ /* 0x000fe200078e33ff */
[----:B------:R-:W-:-:S04]  /*0db0*/  VIADD R5, R4, 0x20 ;  /* 0x0000002004057836 */ /* 0x000fc80000000000 */
[----:B------:R-:W-:Y:S01]  /*0dc0*/  IMAD.IADD R7, R7, 0x1, R2 ;  /* 0x0000000107077824 */ /* 0x000fe200078e0202 */
[----:B------:R-:W-:-:S04]  /*0dd0*/  ISETP.GT.U32.AND P0, PT, R5, R2, PT ;  /* 0x000000020500720c */ /* 0x000fc80003f04070 */
        /* <DEDUP_REMOVED lines=10> */
[----:B------:R-:W-:Y:S01]  /*0e80*/  @!P1 SHF.R.U32.HI R9, RZ, 0x3, R3 ;  /* 0x00000003ff099819 */ /* 0x000fe20000011603 */
[----:B------:R-:W1:Y:S03]  /*0e90*/  SHFL.DOWN PT, R5, R4, 0x2, R7 ;  /* 0x0840000004057989 */ /* 0x000e6600000e0007 */
[----:B------:R-:W-:Y:S02]  /*0ea0*/  @!P1 LOP3.LUT R9, R9, 0x7c, RZ, 0xc0, !PT ;  /* 0x0000007c09099812 */ /* 0x000fe400078ec0ff */
[----:B-1----:R-:W-:Y:S02]  /*0eb0*/  SEL R5, R5, RZ, !P0 ;  /* 0x000000ff05057207 */ /* 0x002fe40004000000 */
[----:B------:R-:W-:Y:S02]  /*0ec0*/  ISETP.GT.AND P0, PT, R10, R7, PT ;  /* 0x000000070a00720c */ /* 0x000fe40003f04270 */
[----:B------:R-:W-:Y:S01]  /*0ed0*/  @!P1 MOV R10, 0x400 ;  /* 0x00000400000a9802 */ /* 0x000fe20000000f00 */
[----:B------:R-:W-:-:S02]  /*0ee0*/  IMAD.IADD R8, R4, 0x1, R5 ;  /* 0x0000000104087824 */ /* 0x000fc400078e0205 */
[----:B------:R-:W-:Y:S01]  /*0ef0*/  VIADD R4, R12, 0x8 ;  /* 0x000000080c047836 */ /* 0x000fe20000000000 */
[----:B0-----:R-:W-:Y:S02]  /*0f00*/  @!P1 LEA R10, R11, R10, 0x18 ;  /* 0x0000000a0b0a9211 */ /* 0x001fe400078ec0ff */
        /* <DEDUP_REMOVED lines=11> */
[----:B0-----:R-:W-:-:S05]  /*0fc0*/  SEL R5, R5, RZ, !P0 ;  /* 0x000000ff05057207 */ /* 0x001fca0004000000 */
[----:B------:R-:W-:-:S05]  /*0fd0*/  IMAD.IADD R11, R4, 0x1, R5 ;  /* 0x00000001040b7824 */ /* 0x000fca00078e0205 */
[----:B------:R0:W-:Y:S01]  /*0fe0*/  @!P1 STS [R10+0x8], R11 ;  /* 0x0000080b0a009388 */ /* 0x0001e20000000800 */
[----:B------:R-:W-:Y:S06]  /*0ff0*/  BAR.SYNC.DEFER_BLOCKING 0x0 ;  /* 0x0000000000007b1d */ /* 0x000fec0000010000 */
[----:B------:R-:W-:Y:S05]  /*1000*/  @P5 BRA `(.L_x_102) ;  /* 0x00000014006c5947 */ /* 0x000fea0003800000 */
[----:B------:R-:W1:Y:S01]  /*1010*/  S2UR UR5, SR_CgaCtaId ;  /* 0x00000000000579c3 */ /* 0x000e620000008800 */
[----:B------:R-:W-:Y:S01]  /*1020*/  UMOV UR4, 0x400 ;  /* 0x0000040000047882 */ /* 0x000fe20000000000 */
[C---:B------:R-:W-:Y:S02]  /*1030*/  ISETP.GT.U32.AND P0, PT, R2.reuse, 0x40, PT ;  /* 0x000000400200780c */ /* 0x040fe40003f04070 */
[----:B------:R-:W-:Y:S02]  /*1040*/  ISETP.GT.U32.AND P6, PT, R2, 0x20, PT ;  /* 0x000000200200780c */ /* 0x000fe40003fc4070 */
[----:B------:R-:W-:Y:S02]  /*1050*/  ISETP.GT.U32.AND.EX P0, PT, R0, RZ, PT, P0 ;  /* 0x000000ff0000720c */ /* 0x000fe40003f04100 */
[C---:B------:R-:W-:Y:S02]  /*1060*/  ISETP.GT.U32.AND P4, PT, R2.reuse, 0x60, PT ;  /* 0x000000600200780c */ /* 0x040fe40003f84070 */
[----:B------:R-:W-:-:S02]  /*1070*/  ISETP.GT.U32.AND P2, PT, R2, 0x80, PT ;  /* 0x000000800200780c */ /* 0x000fc40003f44070 */
[----:B------:R-:W-:Y:S02]  /*1080*/  ISETP.GT.U32.AND.EX P6, PT, R0, RZ, PT, P6 ;  /* 0x000000ff0000720c */ /* 0x000fe40003fc4160 */
[C---:B------:R-:W-:Y:S02]  /*1090*/  ISETP.GT.U32.AND P3, PT, R2.reuse, 0xa0, PT ;  /* 0x000000a00200780c */ /* 0x040fe40003f64070 */
[----:B------:R-:W-:Y:S02]  /*10a0*/  ISETP.GT.U32.AND P1, PT, R2, 0xc0, PT ;  /* 0x000000c00200780c */ /* 0x000fe40003f24070 */
[C---:B------:R-:W-:Y:S02]  /*10b0*/  ISETP.GT.U32.AND.EX P4, PT, R0.reuse, RZ, PT, P4 ;  /* 0x000000ff0000720c */ /* 0x040fe40003f84140 */
[C---:B------:R-:W-:Y:S02]  /*10c0*/  ISETP.GT.U32.AND.EX P2, PT, R0.reuse, RZ, PT, P2 ;  /* 0x000000ff0000720c */ /* 0x040fe40003f44120 */
[C---:B------:R-:W-:Y:S01]  /*10d0*/  ISETP.GT.U32.AND.EX P3, PT, R0.reuse, RZ, PT, P3 ;  /* 0x000000ff0000720c */ /* 0x040fe20003f64130 */
[----:B-1----:R-:W-:Y:S01]  /*10e0*/  ULEA UR4, UR5, UR4, 0x18 ;  /* 0x0000000405047291 */ /* 0x002fe2000f8ec0ff */
[----:B------:R-:W-:-:S08]  /*10f0*/  ISETP.GT.U32.AND.EX P1, PT, R0, RZ, PT, P1 ;  /* 0x000000ff0000720c */ /* 0x000fd00003f24110 */
[----:B------:R-:W0:Y:S04]  /*1100*/  LDS.128 R4, [UR4+0x10] ;  /* 0x00001004ff047984 */ /* 0x000e280008000c00 */
[----:B------:R-:W1:Y:S04]  /*1110*/  LDS R3, [UR4+0xc] ;  /* 0x00000c04ff037984 */ /* 0x000e680008000800 */
[----:B------:R-:W2:Y:S01]  /*1120*/  LDS.64 R8, [UR4+0x20] ;  /* 0x00002004ff087984 */ /* 0x000ea20008000a00 */
[----:B0-----:R-:W-:Y:S02]  /*1130*/  SEL R10, R4, RZ, P0 ;  /* 0x000000ff040a7207 */ /* 0x001fe40000000000 */
[----:B------:R-:W-:-:S02]  /*1140*/  ISETP.GT.U32.AND P0, PT, R2, 0xe0, PT ;  /* 0x000000e00200780c */ /* 0x000fc40003f04070 */
[----:B-1----:R-:W-:Y:S02]  /*1150*/  SEL R4, R3, RZ, P6 ;  /* 0x000000ff03047207 */ /* 0x002fe40003000000 */
[----:B------:R-:W-:Y:S02]  /*1160*/  SEL R5, R5, RZ, P4 ;  /* 0x000000ff05057207 */ /* 0x000fe40002000000 */
[----:B------:R-:W-:Y:S02]  /*1170*/  IADD3 R4, PT, PT, R10, R4, R11 ;  /* 0x000000040a047210 */ /* 0x000fe40007ffe00b */
[----:B------:R-:W-:Y:S02]  /*1180*/  SEL R6, R6, RZ, P2 ;  /* 0x000000ff06067207 */ /* 0x000fe40001000000 */
[----:B------:R-:W-:Y:S02]  /*1190*/  ISETP.GT.U32.AND.EX P0, PT, R0, RZ, PT, P0 ;  /* 0x000000ff0000720c */ /* 0x000fe40003f04100 */
[----:B------:R-:W-:-:S02]  /*11a0*/  SEL R7, R7, RZ, P3 ;  /* 0x000000ff07077207 */ /* 0x000fc40001800000 */
[----:B------:R-:W-:Y:S02]  /*11b0*/  IADD3 R4, PT, PT, R6, R4, R5 ;  /* 0x0000000406047210 */ /* 0x000fe40007ffe005 */
[----:B--2---:R-:W-:Y:S02]  /*11c0*/  SEL R8, R8, RZ, P1 ;  /* 0x000000ff08087207 */ /* 0x004fe40000800000 */
[----:B------:R-:W-:Y:S02]  /*11d0*/  SEL R9, R9, RZ, P0 ;  /* 0x000000ff09097207 */ /* 0x000fe40000000000 */
[----:B------:R-:W-:-:S05]  /*11e0*/  IADD3 R4, PT, PT, R8, R4, R7 ;  /* 0x0000000408047210 */ /* 0x000fca0007ffe007 */
[----:B------:R-:W-:Y:S01]  /*11f0*/  IMAD.IADD R11, R4, 0x1, R9 ;  /* 0x00000001040b7824 */ /* 0x000fe200078e0209 */
[----:B------:R-:W-:Y:S06]  /*1200*/  BRA `(.L_x_102) ;  /* 0x0000001000ec7947 */ /* 0x000fec0003800000 */
.L_x_88:
[----:B------:R-:W0:Y:S01]  /*1210*/  S2R R8, SR_TID.X ;  /* 0x0000000000087919 */ /* 0x000e220000002100 */
[----:B------:R-:W0:Y:S02]  /*1220*/  LDC.64 R4, c[0x0][0x380] ;  /* 0x0000e000ff047b82 */ /* 0x000e240000000a00 */
[----:B0-----:R-:W-:-:S05]  /*1230*/  IMAD.WIDE.U32 R4, R8, 0x4, R4 ;  /* 0x0000000408047825 */ /* 0x001fca00078e0004 */
        /* <DEDUP_REMOVED lines=16> */
[----:B--2---:R-:W-:-:S02]  /*1340*/  IABS R19, R19 ;  /* 0x0000001300137213 */ /* 0x004fc40000000000 */
[----:B---3--:R-:W-:-:S03]  /*1350*/  IABS R22, R17 ;  /* 0x0000001100167213 */ /* 0x008fc60000000000 */
[----:B------:R-:W-:Y:S01]  /*1360*/  IMAD.MOV.U32 R17, RZ, RZ, R19 ;  /* 0x000000ffff117224 */ /* 0x000fe200078e0013 */
[----:B----4-:R-:W-:Y:S01]  /*1370*/  IABS R18, R18 ;  /* 0x0000001200127213 */ /* 0x010fe20000000000 */
[----:B------:R-:W-:Y:S01]  /*1380*/  IMAD.MOV.U32 R19, RZ, RZ, R22 ;  /* 0x000000ffff137224 */ /* 0x000fe200078e0016 */
[----:B-----5:R-:W-:Y:S02]  /*1390*/  IABS R21, R21 ;  /* 0x0000001500157213 */ /* 0x020fe40000000000 */
[----:B------:R-:W-:Y:S02]  /*13a0*/  IABS R20, R20 ;  /* 0x0000001400147213 */ /* 0x000fe40000000000 */
[----:B------:R-:W-:Y:S01]  /*13b0*/  IADD3 R17, PT, PT, R17, R18, R19 ;  /* 0x0000001211117210 */ /* 0x000fe20007ffe013 */
[----:B------:R-:W-:Y:S02]  /*13c0*/  IMAD.MOV.U32 R18, RZ, RZ, R21 ;  /* 0x000000ffff127224 */ /* 0x000fe400078e0015 */
[----:B------:R-:W-:Y:S01]  /*13d0*/  IMAD.MOV.U32 R19, RZ, RZ, R20 ;  /* 0x000000ffff137224 */ /* 0x000fe200078e0014 */
[----:B------:R-:W-:-:S02]  /*13e0*/  IABS R16, R16 ;  /* 0x0000001000107213 */ /* 0x000fc40000000000 */
[----:B------:R-:W-:Y:S02]  /*13f0*/  IABS R15, R15 ;  /* 0x0000000f000f7213 */ /* 0x000fe40000000000 */
[----:B------:R-:W-:Y:S02]  /*1400*/  IADD3 R17, PT, PT, R18, R19, R17 ;  /* 0x0000001312117210 */ /* 0x000fe40007ffe011 */
[----:B------:R-:W-:Y:S02]  /*1410*/  IABS R14, R14 ;  /* 0x0000000e000e7213 */ /* 0x000fe40000000000 */
[----:B------:R-:W-:Y:S02]  /*1420*/  IADD3 R17, PT, PT, R16, R15, R17 ;  /* 0x0000000f10117210 */ /* 0x000fe40007ffe011 */
[----:B------:R-:W-:Y:S02]  /*1430*/  IABS R13, R13 ;  /* 0x0000000d000d7213 */ /* 0x000fe40000000000 */
[----:B------:R-:W-:-:S02]  /*1440*/  IABS R12, R12 ;  /* 0x0000000c000c7213 */ /* 0x000fc40000000000 */
[----:B------:R-:W-:Y:S02]  /*1450*/  IADD3 R17, PT, PT, R14, R13, R17 ;  /* 0x0000000d0e117210 */ /* 0x000fe40007ffe011 */
[----:B------:R-:W-:-:S04]  /*1460*/  IABS R11, R11 ;  /* 0x0000000b000b7213 */ /* 0x000fc80000000000 */
[----:B------:R-:W-:Y:S02]  /*1470*/  IADD3 R17, PT, PT, R12, R11, R17 ;  /* 0x0000000b0c117210 */ /* 0x000fe40007ffe011 */
[----:B------:R-:W-:-:S04]  /*1480*/  IADD3 R12, P1, PT, R2, -0x1000, RZ ;  /* 0xfffff000020c7810 */ /* 0x000fc80007f3e0ff */
[----:B------:R-:W-:Y:S02]  /*1490*/  ISETP.GE.U32.AND P0, PT, R12, 0x1000, PT ;  /* 0x000010000c00780c */ /* 0x000fe40003f06070 */
[----:B------:R-:W-:Y:S02]  /*14a0*/  IADD3.X R14, PT, PT, R0, -0x1, RZ, P1, !PT ;  /* 0xffffffff000e7810 */ /* 0x000fe40000ffe4ff */
[----:B------:R-:W-:Y:S02]  /*14b0*/  IABS R10, R10 ;  /* 0x0000000a000a7213 */ /* 0x000fe40000000000 */
[----:B------:R-:W-:Y:S02]  /*14c0*/  IABS R9, R9 ;  /* 0x0000000900097213 */ /* 0x000fe40000000000 */
[----:B------:R-:W-:Y:S02]  /*14d0*/  IABS R7, R7 ;  /* 0x0000000700077213 */ /* 0x000fe40000000000 */
[----:B------:R-:W-:-:S02]  /*14e0*/  ISETP.GE.U32.AND.EX P0, PT, R14, RZ, PT, P0 ;  /* 0x000000ff0e00720c */ /* 0x000fc40003f06100 */
[----:B------:R-:W-:Y:S02]  /*14f0*/  IADD3 R17, PT, PT, R10, R9, R17 ;  /* 0x000000090a117210 */ /* 0x000fe40007ffe011 */
[----:B------:R-:W-:Y:S01]  /*1500*/  IABS R10, R3 ;  /* 0x00000003000a7213 */ /* 0x000fe20000000000 */
[----:B------:R-:W-:Y:S01]  /*1510*/  IMAD.MOV.U32 R3, RZ, RZ, R7 ;  /* 0x000000ffff037224 */ /* 0x000fe200078e0007 */
[----:B------:R-:W-:-:S04]  /*1520*/  IABS R6, R6 ;  /* 0x0000000600067213 */ /* 0x000fc80000000000 */
[----:B------:R-:W-:Y:S01]  /*1530*/  IADD3 R17, PT, PT, R6, R3, R17 ;  /* 0x0000000306117210 */ /* 0x000fe20007ffe011 */
[----:B------:R-:W-:Y:S02]  /*1540*/  IMAD.MOV.U32 R9, RZ, RZ, 0x1000 ;  /* 0x00001000ff097424 */ /* 0x000fe400078e00ff */
[----:B------:R-:W-:Y:S02]  /*1550*/  IMAD.MOV.U32 R11, RZ, RZ, RZ ;  /* 0x000000ffff0b7224 */ /* 0x000fe400078e00ff */
[----:B------:R-:W-:Y:S01]  /*1560*/  IMAD.IADD R10, R17, 0x1, R10 ;  /* 0x00000001110a7824 */ /* 0x000fe200078e020a */
[----:B------:R-:W-:Y:S06]  /*1570*/  @!P0 BRA `(.L_x_103) ;  /* 0x0000000400048947 */ /* 0x000fec0003800000 */
[----:B------:R-:W0:Y:S01]  /*1580*/  LDC.64 R2, c[0x0][0x390] ;  /* 0x0000e400ff027b82 */ /* 0x000e220000000a00 */
[----:B------:R-:W-:Y:S02]  /*1590*/  IMAD.MOV.U32 R9, RZ, RZ, 0x1000 ;  /* 0x00001000ff097424 */ /* 0x000fe400078e00ff */
[----:B------:R-:W-:-:S07]  /*15a0*/  IMAD.MOV.U32 R11, RZ, RZ, RZ ;  /* 0x000000ffff0b7224 */ /* 0x000fce00078e00ff */
.L_x_105:
[----:B------:R-:W-:-:S04]  /*15b0*/  LEA R6, P0, R9, R4, 0x2 ;  /* 0x0000000409067211 */ /* 0x000fc800078010ff */
[----:B------:R-:W-:-:S05]  /*15c0*/  LEA.HI.X R7, R9, R5, R11, 0x2, P0 ;  /* 0x0000000509077211 */ /* 0x000fca00000f140b */
        /* <DEDUP_REMOVED lines=16> */
[----:B--2---:R-:W-:-:S02]  /*16d0*/  IABS R29, R27 ;  /* 0x0000001b001d7213 */ /* 0x004fc40000000000 */
[----:B---3--:R-:W-:-:S03]  /*16e0*/  IABS R27, R28 ;  /* 0x0000001c001b7213 */ /* 0x008fc60000000000 */
[----:B------:R-:W-:Y:S01]  /*16f0*/  IMAD.MOV.U32 R28, RZ, RZ, R29 ;  /* 0x000000ffff1c7224 */ /* 0x000fe200078e001d */
[----:B----4-:R-:W-:-:S04]  /*1700*/  IABS R26, R26 ;  /* 0x0000001a001a7213 */ /* 0x010fc80000000000 */
[----:B------:R-:W-:Y:S02]  /*1710*/  IADD3 R10, PT, PT, R27, R28, R10 ;  /* 0x0000001c1b0a7210 */ /* 0x000fe40007ffe00a */
[----:B-----5:R-:W-:Y:S02]  /*1720*/  IABS R25, R25 ;  /* 0x0000001900197213 */ /* 0x020fe40000000000 */
[----:B-1----:R-:W-:Y:S02]  /*1730*/  IABS R6, R24 ;  /* 0x0000001800067213 */ /* 0x002fe40000000000 */
[----:B------:R-:W-:Y:S02]  /*1740*/  IADD3 R10, PT, PT, R25, R26, R10 ;  /* 0x0000001a190a7210 */ /* 0x000fe40007ffe00a */
[----:B------:R-:W-:Y:S02]  /*1750*/  IABS R7, R23 ;  /* 0x0000001700077213 */ /* 0x000fe40000000000 */
[----:B------:R-:W-:-:S02]  /*1760*/  IABS R22, R22 ;  /* 0x0000001600167213 */ /* 0x000fc40000000000 */
        /* <DEDUP_REMOVED lines=8> */
[----:B------:R-:W-:Y:S02]  /*17f0*/  IABS R17, R17 ;  /* 0x0000001100117213 */ /* 0x000fe40000000000 */
[----:B0-----:R-:W-:Y:S02]  /*1800*/  IADD3 R21, P1, PT, -R9, R2, RZ ;  /* 0x0000000209157210 */ /* 0x001fe40007f3e1ff */
[----:B------:R-:W-:Y:S01]  /*1810*/  IADD3 R10, PT, PT, R7, R0, R10 ;  /* 0x00000000070a7210 */ /* 0x000fe20007ffe00a */
[----:B------:R-:W-:Y:S02]  /*1820*/  IMAD.MOV.U32 R0, RZ, RZ, R3 ;  /* 0x000000ffff007224 */ /* 0x000fe400078e0003 */
[----:B------:R-:W-:Y:S01]  /*1830*/  IMAD.MOV.U32 R7, RZ, RZ, R17 ;  /* 0x000000ffff077224 */ /* 0x000fe200078e0011 */
[----:B------:R-:W-:Y:S01]  /*1840*/  ISETP.GE.U32.AND P0, PT, R21, 0x1000, PT ;  /* 0x000010001500780c */ /* 0x000fe20003f06070 */
[----:B------:R-:W-:Y:S01]  /*1850*/  IMAD.X R17, R0, 0x1, ~R11, P1 ;  /* 0x0000000100117824 */ /* 0x000fe200008e0e0b */
[----:B------:R-:W-:-:S02]  /*1860*/  IABS R6, R19 ;  /* 0x0000001300067213 */ /* 0x000fc40000000000 */
[----:B------:R-:W-:Y:S02]  /*1870*/  IABS R13, R13 ;  /* 0x0000000d000d7213 */ /* 0x000fe40000000000 */
[----:B------:R-:W-:Y:S02]  /*1880*/  IABS R15, R15 ;  /* 0x0000000f000f7213 */ /* 0x000fe40000000000 */
[----:B------:R-:W-:Y:S02]  /*1890*/  ISETP.GE.U32.AND.EX P0, PT, R17, RZ, PT, P0 ;  /* 0x000000ff1100720c */ /* 0x000fe40003f06100 */
        /* <DEDUP_REMOVED lines=10> */
[----:B------:R-:W-:-:S05]  /*1940*/  IADD3 R9, P0, PT, R9, 0x1000, RZ ;  /* 0x0000100009097810 */ /* 0x000fca0007f1e0ff */
[----:B------:R-:W-:Y:S01]  /*1950*/  IMAD.X R11, RZ, RZ, R11, P0 ;  /* 0x000000ffff0b7224 */ /* 0x000fe200000e060b */
[----:B------:R-:W-:-:S04]  /*1960*/  ISETP.GT.U32.AND P0, PT, R9, R12, PT ;  /* 0x0000000c0900720c */ /* 0x000fc80003f04070 */
[----:B------:R-:W-:-:S13]  /*1970*/  ISETP.GT.U32.AND.EX P0, PT, R11, R14, PT, P0 ;  /* 0x0000000e0b00720c */ /* 0x000fda0003f04100 */
[----:B------:R-:W-:Y:S05]  /*1980*/  @!P0 BRA `(.L_x_105) ;  /* 0xfffffffc00088947 */ /* 0x000fea000383ffff */
.L_x_103:
[----:B------:R-:W-:Y:S01]  /*1990*/  IMAD.IADD R3, R2, 0x1, -R9 ;  /* 0x0000000102037824 */ /* 0x000fe200078e0a09 */
[----:B------:R-:W-:Y:S01]  /*19a0*/  ISETP.GE.U32.AND P1, PT, R9, R2, PT ;  /* 0x000000020900720c */ /* 0x000fe20003f26070 */
[----:B------:R-:W-:Y:S03]  /*19b0*/  BSSY.RECONVERGENT B1, `(.L_x_104) ;  /* 0x0000096000017945 */ /* 0x000fe60003800200 */
[----:B------:R-:W-:-:S04]  /*19c0*/  ISETP.GE.AND P0, PT, R8, R3, PT ;  /* 0x000000030800720c */ /* 0x000fc80003f06270 */
[----:B------:R-:W-:-:S13]  /*19d0*/  ISETP.GE.U32.OR.EX P0, PT, R11, R0, P0, P1 ;  /* 0x000000000b00720c */ /* 0x000fda0000706510 */
[----:B------:R-:W-:Y:S05]  /*19e0*/  @P0 BRA `(.L_x_106) ;  /* 0x0000000800480947 */ /* 0x000fea0003800000 */
[----:B------:R-:W-:Y:S01]  /*19f0*/  LOP3.LUT R0, RZ, R8, RZ, 0x33, !PT ;  /* 0x00000008ff007212 */ /* 0x000fe200078e33ff */
[----:B------:R-:W-:Y:S03]  /*1a00*/  BSSY.RECONVERGENT B2, `(.L_x_107) ;  /* 0x0000042000027945 */ /* 0x000fe60003800200 */
[----:B------:R-:W-:-:S04]  /*1a10*/  IADD3 R0, PT, PT, -R9, R2, R0 ;  /* 0x0000000209007210 */ /* 0x000fc80007ffe100 */
[C---:B------:R-:W-:Y:S02]  /*1a20*/  ISETP.GE.U32.AND P0, PT, R0.reuse, 0xf00, PT ;  /* 0x00000f000000780c */ /* 0x040fe40003f06070 */
[----:B------:R-:W-:Y:S01]  /*1a30*/  LEA.HI R4, R0, 0x1, RZ, 0x18 ;  /* 0x0000000100047811 */ /* 0x000fe200078fc0ff */
[----:B------:R-:W-:-:S03]  /*1a40*/  IMAD.MOV.U32 R0, RZ, RZ, R8 ;  /* 0x000000ffff007224 */ /* 0x000fc600078e0008 */
[----:B------:R-:W-:-:S04]  /*1a50*/  LOP3.LUT R26, R4, 0xf, RZ, 0xc0, !PT ;  /* 0x0000000f041a7812 */ /* 0x000fc800078ec0ff */
[----:B------:R-:W-:-:S03]  /*1a60*/  ISETP.NE.AND P1, PT, R26, RZ, PT ;  /* 0x000000ff1a00720c */ /* 0x000fc60003f25270 */
[----:B------:R-:W-:Y:S10]  /*1a70*/  @!P0 BRA `(.L_x_108) ;  /* 0x0000000000e88947 */ /* 0x000ff40003800000 */
[----:B------:R-:W0:Y:S01]  /*1a80*/  LDCU.64 UR4, c[0x0][0x380] ;  /* 0x00007000ff0477ac */ /* 0x000e220008000a00 */
[----:B------:R-:W-:Y:S02]  /*1a90*/  IADD3 R3, P0, PT, R8, R9, RZ ;  /* 0x0000000908037210 */ /* 0x000fe40007f1e0ff */
[----:B------:R-:W-:-:S03]  /*1aa0*/  LOP3.LUT R13, R4, 0x1fffff0, RZ, 0xc0, !PT ;  /* 0x01fffff0040d7812 */ /* 0x000fc600078ec0ff */
[----:B------:R-:W-:Y:S02]  /*1ab0*/  IMAD.X R0, RZ, RZ, R11, P0 ;  /* 0x000000ffff007224 */ /* 0x000fe400000e060b */
[----:B------:R-:W-:Y:S01]  /*1ac0*/  IMAD.MOV R13, RZ, RZ, -R13 ;  /* 0x000000ffff0d7224 */ /* 0x000fe200078e0a0d */
[----:B0-----:R-:W-:-:S04]  /*1ad0*/  LEA R2, P2, R3, UR4, 0x2 ;  /* 0x0000000403027c11 */ /* 0x001fc8000f8410ff */
[----:B------:R-:W-:Y:S02]  /*1ae0*/  IADD3 R2, P0, PT, R2, 0x2000, RZ ;  /* 0x0000200002027810 */ /* 0x000fe40007f1e0ff */
[----:B------:R-:W-:Y:S01]  /*1af0*/  LEA.HI.X R3, R3, UR5, R0, 0x2, P2 ;  /* 0x0000000503037c11 */ /* 0x000fe200090f1400 */
[----:B------:R-:W-:-:S04]  /*1b00*/  IMAD.MOV.U32 R0, RZ, RZ, R8 ;  /* 0x000000ffff007224 */ /* 0x000fc800078e0008 */
[----:B------:R-:W-:-:S07]  /*1b10*/  IMAD.X R3, RZ, RZ, R3, P0 ;  /* 0x000000ffff037224 */ /* 0x000fce00000e0603 */
.L_x_109:
        /* <DEDUP_REMOVED lines=25> */
[----:B-----5:R-:W-:Y:S02]  /*1cb0*/  IABS R22, R22 ;  /* 0x0000001600167213 */ /* 0x020fe40000000000 */
[----:B------:R-:W-:-:S02]  /*1cc0*/  IABS R21, R21 ;  /* 0x0000001500157213 */ /* 0x000fc40000000000 */
[----:B------:R-:W-:Y:S02]  /*1cd0*/  IADD3 R10, PT, PT, R23, R22, R10 ;  /* 0x00000016170a7210 */ /* 0x000fe40007ffe00a */
[----:B------:R-:W-:Y:S02]  /*1ce0*/  IABS R20, R20 ;  /* 0x0000001400147213 */ /* 0x000fe40000000000 */
[----:B------:R-:W-:Y:S02]  /*1cf0*/  IABS R19, R19 ;  /* 0x0000001300137213 */ /* 0x000fe40000000000 */
[----:B------:R-:W-:Y:S02]  /*1d00*/  IADD3 R10, PT, PT, R21, R20, R10 ;  /* 0x00000014150a7210 */ /* 0x000fe40007ffe00a */
[----:B------:R-:W-:Y:S02]  /*1d10*/  IABS R18, R18 ;  /* 0x0000001200127213 */ /* 0x000fe40000000000 */
[----:B------:R-:W-:-:S02]  /*1d20*/  IABS R17, R17 ;  /* 0x0000001100117213 */ /* 0x000fc40000000000 */
[----:B------:R-:W-:Y:S02]  /*1d30*/  IADD3 R10, PT, PT, R19, R18, R10 ;  /* 0x00000012130a7210 */ /* 0x000fe40007ffe00a */
[----:B------:R-:W-:-:S04]  /*1d40*/  IABS R16, R16 ;  /* 0x0000001000107213 */ /* 0x000fc80000000000 */
[----:B------:R-:W-:Y:S02]  /*1d50*/  IADD3 R10, PT, PT, R17, R16, R10 ;  /* 0x00000010110a7210 */ /* 0x000fe40007ffe00a */
[----:B------:R-:W-:Y:S02]  /*1d60*/  IABS R15, R15 ;  /* 0x0000000f000f7213 */ /* 0x000fe40000000000 */
[----:B------:R-:W-:Y:S02]  /*1d70*/  IABS R12, R12 ;  /* 0x0000000c000c7213 */ /* 0x000fe40000000000 */
[----:B------:R-:W-:Y:S02]  /*1d80*/  IABS R14, R14 ;  /* 0x0000000e000e7213 */ /* 0x000fe40000000000 */
[----:B------:R-:W-:Y:S02]  /*1d90*/  IADD3 R10, PT, PT, R15, R12, R10 ;  /* 0x0000000c0f0a7210 */ /* 0x000fe40007ffe00a */
[----:B------:R-:W-:Y:S01]  /*1da0*/  IABS R16, R7 ;  /* 0x0000000700107213 */ /* 0x000fe20000000000 */
[----:B------:R-:W-:Y:S01]  /*1db0*/  IMAD.MOV.U32 R7, RZ, RZ, R14 ;  /* 0x000000ffff077224 */ /* 0x000fe200078e000e */
[----:B------:R-:W-:-:S03]  /*1dc0*/  IABS R5, R5 ;  /* 0x0000000500057213 */ /* 0x000fc60000000000 */
[----:B------:R-:W-:Y:S01]  /*1dd0*/  IMAD.MOV.U32 R12, RZ, RZ, R16 ;  /* 0x000000ffff0c7224 */ /* 0x000fe200078e0010 */
[----:B------:R-:W-:-:S04]  /*1de0*/  IABS R6, R6 ;  /* 0x0000000600067213 */ /* 0x000fc80000000000 */
[----:B------:R-:W-:-:S04]  /*1df0*/  IADD3 R10, PT, PT, R7, R12, R10 ;  /* 0x0000000c070a7210 */ /* 0x000fc80007ffe00a */
[----:B------:R-:W-:Y:S01]  /*1e00*/  IADD3 R10, PT, PT, R5, R6, R10 ;  /* 0x00000006050a7210 */ /* 0x000fe20007ffe00a */
[----:B------:R-:W-:Y:S06]  /*1e10*/  @P0 BRA `(.L_x_109) ;  /* 0xfffffffc00400947 */ /* 0x000fec000383ffff */
.L_x_108:
[----:B------:R-:W-:Y:S05]  /*1e20*/  BSYNC.RECONVERGENT B2 ;  /* 0x0000000000027941 */ /* 0x000fea0003800200 */
.L_x_107:
[----:B------:R-:W-:Y:S05]  /*1e30*/  @!P1 BRA `(.L_x_106) ;  /* 0x0000000400349947 */ /* 0x000fea0003800000 */
[----:B------:R-:W-:Y:S01]  /*1e40*/  ISETP.GE.U32.AND P0, PT, R26, 0x8, PT ;  /* 0x000000081a00780c */ /* 0x000fe20003f06070 */
[----:B------:R-:W-:Y:S01]  /*1e50*/  BSSY.RECONVERGENT B2, `(.L_x_110) ;  /* 0x0000022000027945 */ /* 0x000fe20003800200 */
[----:B------:R-:W-:-:S04]  /*1e60*/  LOP3.LUT R17, R4, 0x7, RZ, 0xc0, !PT ;  /* 0x0000000704117812 */ /* 0x000fc800078ec0ff */
[----:B------:R-:W-:-:S07]  /*1e70*/  ISETP.NE.AND P1, PT, R17, RZ, PT ;  /* 0x000000ff1100720c */ /* 0x000fce0003f25270 */
[----:B------:R-:W-:Y:S06]  /*1e80*/  @!P0 BRA `(.L_x_111) ;  /* 0x0000000000788947 */ /* 0x000fec0003800000 */
[----:B------:R-:W0:Y:S01]  /*1e90*/  LDCU.64 UR4, c[0x0][0x380] ;  /* 0x00007000ff0477ac */ /* 0x000e220008000a00 */
[----:B------:R-:W-:-:S05]  /*1ea0*/  IADD3 R3, P0, PT, R0, R9, RZ ;  /* 0x0000000900037210 */ /* 0x000fca0007f1e0ff */
[----:B------:R-:W-:Y:S01]  /*1eb0*/  IMAD.X R6, RZ, RZ, R11, P0 ;  /* 0x000000ffff067224 */ /* 0x000fe200000e060b */
        /* <DEDUP_REMOVED lines=27> */
.L_x_111:
[----:B------:R-:W-:Y:S05]  /*2070*/  BSYNC.RECONVERGENT B2 ;  /* 0x0000000000027941 */ /* 0x000fea0003800200 */
.L_x_110:
        /* <DEDUP_REMOVED lines=23> */
.L_x_113:
[----:B------:R-:W-:Y:S05]  /*21f0*/  BSYNC.RECONVERGENT B2 ;  /* 0x0000000000027941 */ /* 0x000fea0003800200 */
.L_x_112:
[----:B------:R-:W-:Y:S05]  /*2200*/  @!P1 BRA `(.L_x_106) ;  /* 0x0000000000409947 */ /* 0x000fea0003800000 */
[----:B------:R-:W0:Y:S01]  /*2210*/  LDCU.64 UR4, c[0x0][0x380] ;  /* 0x00007000ff0477ac */ /* 0x000e220008000a00 */
[----:B------:R-:W-:Y:S01]  /*2220*/  IADD3 R5, P0, PT, R0, R9, RZ ;  /* 0x0000000900057210 */ /* 0x000fe20007f1e0ff */
[----:B------:R-:W-:-:S04]  /*2230*/  IMAD.MOV R0, RZ, RZ, -R6 ;  /* 0x000000ffff007224 */ /* 0x000fc800078e0a06 */
[----:B------:R-:W-:Y:S01]  /*2240*/  IMAD.X R2, RZ, RZ, R11, P0 ;  /* 0x000000ffff027224 */ /* 0x000fe200000e060b */
[----:B0-----:R-:W-:-:S04]  /*2250*/  LEA R4, P1, R5, UR4, 0x2 ;  /* 0x0000000405047c11 */ /* 0x001fc8000f8210ff */
[----:B------:R-:W-:-:S09]  /*2260*/  LEA.HI.X R5, R5, UR5, R2, 0x2, P1 ;  /* 0x0000000505057c11 */ /* 0x000fd200088f1402 */
.L_x_114:
        /* <DEDUP_REMOVED lines=10> */
.L_x_106:
[----:B------:R-:W-:Y:S05]  /*2310*/  BSYNC.RECONVERGENT B1 ;  /* 0x0000000000017941 */ /* 0x000fea0003800200 */
.L_x_104:
        /* <DEDUP_REMOVED lines=41> */
[----:B------:R-:W-:-:S07]  /*25b0*/  IMAD.IADD R11, R0, 0x1, R3 ;  /* 0x00000001000b7824 */ /* 0x000fce00078e0203 */
.L_x_102:
[----:B------:R-:W-:Y:S05]  /*25c0*/  BSYNC.RECONVERGENT B0 ;  /* 0x0000000000007941 */ /* 0x000fea0003800200 */
.L_x_87:
[----:B------:R-:W-:Y:S05]  /*25d0*/  @P5 EXIT ;  /* 0x000000000000594d */ /* 0x000fea0003800000 */
[----:B------:R-:W3:Y:S01]  /*25e0*/  LDC.64 R2, c[0x0][0x388] ;  /* 0x0000e200ff027b82 */ /* 0x000ee20000000a00 */
[----:B------:R-:W0:Y:S02]  /*25f0*/  LDCU UR4, c[0x0][0x39c] ;  /* 0x00007380ff0477ac */ /* 0x000e240008000800 */
[----:B012---:R-:W-:-:S05]  /*2600*/  VIADD R11, R11, UR4 ;  /* 0x000000040b0b7c36 */ /* 0x007fca0008000000 */
[----:B---3--:R-:W-:Y:S01]  /*2610*/  STG.E desc[UR6][R2.64], R11 ;  /* 0x0000000b02007986 */ /* 0x008fe2000c101906 */
[----:B------:R-:W-:Y:S05]  /*2620*/  EXIT ;  /* 0x000000000000794d */ /* 0x000fea0003800000 */
.L_x_115:
        /* <DEDUP_REMOVED lines=13> */
.L_x_637:


//--------------------- .text._ZN3cub18CUB_300001_SM_10006detail6reduce28DeviceReduceSingleTileKernelINS2_10policy_hubIijN4cuda3std3__44plusIiEEE10Policy1000EPiSC_iS9_iiNS7_10__identityEEEvT0_T1_T2_T3_T4_T6_ --------------------------
	.section	.text._ZN3cub18CUB_300001_SM_10006detail6reduce28DeviceReduceSingleTileKernelINS2_10policy_hubIijN4cuda3std3__44plusIiEEE10Policy1000EPiSC_iS9_iiNS7_10__identityEEEvT0_T1_T2_T3_T4_T6_,"ax",@progbits
	.align	128
        .global         _ZN3cub18CUB_300001_SM_10006detail6reduce28DeviceReduceSingleTileKernelINS2_10policy_hubIijN4cuda3std3__44plusIiEEE10Policy1000EPiSC_iS9_iiNS7_10__identityEEEvT0_T1_T2_T3_T4_T6_
        .type           _ZN3cub18CUB_300001_SM_10006detail6reduce28DeviceReduceSingleTileKernelINS2_10policy_hubIijN4cuda3std3__44plusIiEEE10Policy1000EPiSC_iS9_iiNS7_10__identityEEEvT0_T1_T2_T3_T4_T6_,@function
        .size           _ZN3cub18CUB_300001_SM_10006detail6reduce28DeviceReduceSingleTileKernelINS2_10policy_hubIijN4cuda3std3__44plusIiEEE10Policy1000EPiSC_iS9_iiNS7_10__identityEEEvT0_T1_T2_T3_T4_T6_,(.L_x_638 - _ZN3cub18CUB_300001_SM_10006detail6reduce28DeviceReduceSingleTileKernelINS2_10policy_hubIijN4cuda3std3__44plusIiEEE10Policy1000EPiSC_iS9_iiNS7_10__identityEEEvT0_T1_T2_T3_T4_T6_)
        .other          _ZN3cub18CUB_300001_SM_10006detail6reduce28DeviceReduceSingleTileKernelINS2_10policy_hubIijN4cuda3std3__44plusIiEEE10Policy1000EPiSC_iS9_iiNS7_10__identityEEEvT0_T1_T2_T3_T4_T6_,@"STO_CUDA_ENTRY STV_DEFAULT"
_ZN3cub18CUB_300001_SM_10006detail6reduce28DeviceReduceSingleTileKernelINS2_10policy_hubIijN4cuda3std3__44plusIiEEE10Policy1000EPiSC_iS9_iiNS7_10__identityEEEvT0_T1_T2_T3_T4_T6_:
.text._ZN3cub18CUB_300001_SM_10006detail6reduce28DeviceReduceSingleTileKernelINS2_10policy_hubIijN4cuda3std3__44plusIiEEE10Policy1000EPiSC_iS9_iiNS7_10__identityEEEvT0_T1_T2_T3_T4_T6_:
        /* <DEDUP_REMOVED lines=13> */
.L_x_116:
        /* <DEDUP_REMOVED lines=16> */
.L_x_121:
[----:B------:R-:W-:Y:S05]  /*01d0*/  BSYNC.RECONVERGENT B1 ;  /* 0x0000000000017941 */ /* 0x000fea0003800200 */
.L_x_120:
        /* <DEDUP_REMOVED lines=16> */
.L_x_126:
        /* <DEDUP_REMOVED lines=9> */
.L_x_125:
[----:B------:R-:W-:Y:S05]  /*0370*/  BSYNC.RECONVERGENT B2 ;  /* 0x0000000000027941 */ /* 0x000fea0003800200 */
.L_x_124:
        /* <DEDUP_REMOVED lines=8> */
.L_x_129:
        /* <DEDUP_REMOVED lines=35> */
.L_x_128:
[----:B------:R-:W-:Y:S05]  /*0630*/  BSYNC.RECONVERGENT B2 ;  /* 0x0000000000027941 */ /* 0x000fea0003800200 */
.L_x_127:
        /* <DEDUP_REMOVED lines=22> */
.L_x_131:
[----:B------:R-:W-:Y:S05]  /*07a0*/  BSYNC.RECONVERGENT B2 ;  /* 0x0000000000027941 */ /* 0x000fea0003800200 */
.L_x_130:
        /* <DEDUP_REMOVED lines=10> */
.L_x_123:
[----:B------:R-:W-:Y:S05]  /*0850*/  BSYNC.RECONVERGENT B1 ;  /* 0x0000000000017941 */ /* 0x000fea0003800200 */
.L_x_122:
        /* <DEDUP_REMOVED lines=45> */
.L_x_132:
        /* <DEDUP_REMOVED lines=67> */
.L_x_119:
        /* <DEDUP_REMOVED lines=22> */
.L_x_136:
        /* <DEDUP_REMOVED lines=20> */
.L_x_134:
        /* <DEDUP_REMOVED lines=20> */
.L_x_140:
        /* <DEDUP_REMOVED lines=8> */
.L_x_139:
[----:B------:R-:W-:Y:S05]  /*13c0*/  BSYNC.RECONVERGENT B2 ;  /* 0x0000000000027941 */ /* 0x000fea0003800200 */
.L_x_138:
        /* <DEDUP_REMOVED lines=16> */
.L_x_143:
        /* <DEDUP_REMOVED lines=39> */
.L_x_142:
[----:B------:R-:W-:Y:S05]  /*1740*/  BSYNC.RECONVERGENT B2 ;  /* 0x0000000000027941 */ /* 0x000fea0003800200 */
.L_x_141:
        /* <DEDUP_REMOVED lines=27> */
.L_x_145:
[----:B------:R-:W-:Y:S05]  /*1900*/  BSYNC.RECONVERGENT B2 ;  /* 0x0000000000027941 */ /* 0x000fea0003800200 */
.L_x_144:
        /* <DEDUP_REMOVED lines=10> */
.L_x_137:
[----:B------:R-:W-:Y:S05]  /*19b0*/  BSYNC.RECONVERGENT B1 ;  /* 0x0000000000017941 */ /* 0x000fea0003800200 */
.L_x_135:
        /* <DEDUP_REMOVED lines=43> */
.L_x_118:
        /* <DEDUP_REMOVED lines=12> */
.L_x_148:
[----:B------:R-:W-:Y:S05]  /*1d30*/  BSYNC.RECONVERGENT B1 ;  /* 0x0000000000017941 */ /* 0x000fea0003800200 */
.L_x_147:
        /* <DEDUP_REMOVED lines=16> */
.L_x_153:
        /* <DEDUP_REMOVED lines=9> */
.L_x_152:
[----:B------:R-:W-:Y:S05]  /*1ed0*/  BSYNC.RECONVERGENT B2 ;  /* 0x0000000000027941 */ /* 0x000fea0003800200 */
.L_x_151:
        /* <DEDUP_REMOVED lines=8> */
.L_x_156:
        /* <DEDUP_REMOVED lines=35> */
.L_x_155:
[----:B------:R-:W-:Y:S05]  /*2190*/  BSYNC.RECONVERGENT B2 ;  /* 0x0000000000027941 */ /* 0x000fea0003800200 */
.L_x_154:
        /* <DEDUP_REMOVED lines=22> */
.L_x_158:
[----:B------:R-:W-:Y:S05]  /*2300*/  BSYNC.RECONVERGENT B2 ;  /* 0x0000000000027941 */ /* 0x000fea0003800200 */
.L_x_157:
        /* <DEDUP_REMOVED lines=10> */
.L_x_150:
[----:B------:R-:W-:Y:S05]  /*23b0*/  BSYNC.RECONVERGENT B1 ;  /* 0x0000000000017941 */ /* 0x000fea0003800200 */
.L_x_149:
        /* <DEDUP_REMOVED lines=45> */
.L_x_159:
        /* <DEDUP_REMOVED lines=67> */
.L_x_146:
        /* <DEDUP_REMOVED lines=33> */
.L_x_162:
        /* <DEDUP_REMOVED lines=32> */
.L_x_160:
        /* <DEDUP_REMOVED lines=20> */
.L_x_166:
        /* <DEDUP_REMOVED lines=8> */
.L_x_165:
[----:B------:R-:W-:Y:S05]  /*3090*/  BSYNC.RECONVERGENT B2 ;  /* 0x0000000000027941 */ /* 0x000fea0003800200 */
.L_x_164:
        /* <DEDUP_REMOVED lines=16> */
.L_x_169:
        /* <DEDUP_REMOVED lines=39> */
.L_x_168:
[----:B------:R-:W-:Y:S05]  /*3410*/  BSYNC.RECONVERGENT B2 ;  /* 0x0000000000027941 */ /* 0x000fea0003800200 */
.L_x_167:
        /* <DEDUP_REMOVED lines=27> */
.L_x_171:
[----:B------:R-:W-:Y:S05]  /*35d0*/  BSYNC.RECONVERGENT B2 ;  /* 0x0000000000027941 */ /* 0x000fea0003800200 */
.L_x_170:
        /* <DEDUP_REMOVED lines=10> */
.L_x_163:
[----:B------:R-:W-:Y:S05]  /*3680*/  BSYNC.RECONVERGENT B1 ;  /* 0x0000000000017941 */ /* 0x000fea0003800200 */
.L_x_161:
        /* <DEDUP_REMOVED lines=42> */
.L_x_133:
[----:B------:R-:W-:Y:S05]  /*3930*/  BSYNC.RECONVERGENT B0 ;  /* 0x0000000000007941 */ /* 0x000fea0003800200 */
.L_x_117:
[----:B------:R-:W-:Y:S05]  /*3940*/  @P0 EXIT ;  /* 0x000000000000094d */ /* 0x000fea0003800000 */
[----:B-1----:R-:W1:Y:S01]  /*3950*/  LDC.64 R4, c[0x0][0x388] ;  /* 0x0000e200ff047b82 */ /* 0x002e620000000a00 */
[----:B------:R-:W0:Y:S02]  /*3960*/  LDCU UR4, c[0x0][0x398] ;  /* 0x00007300ff0477ac */ /* 0x000e240008000800 */
[----:B0-234-:R-:W-:-:S05]  /*3970*/  VIADD R3, R3, UR4 ;  /* 0x0000000403037c36 */ /* 0x01dfca0008000000 */
[----:B-1----:R-:W-:Y:S01]  /*3980*/  STG.E desc[UR6][R4.64], R3 ;  /* 0x0000000304007986 */ /* 0x002fe2000c101906 */
[----:B------:R-:W-:Y:S05]  /*3990*/  EXIT ;  /* 0x000000000000794d */ /* 0x000fea0003800000 */
.L_x_172:
        /* <DEDUP_REMOVED lines=14> */
.L_x_638:


//--------------------- .text._ZN3cub18CUB_300001_SM_10006detail6reduce18DeviceReduceKernelINS2_10policy_hubIijN4cuda3std3__44plusIiEEE10Policy1000EN6thrust24THRUST_300001_SM_1000_NS10device_ptrIiEEjS9_i11abs_functorEEvT0_PT3_T1_NS0_13GridEvenShareISK_EET2_T4_ --------------------------
	.section	.text._ZN3cub18CUB_300001_SM_10006detail6reduce18DeviceReduceKernelINS2_10policy_hubIijN4cuda3std3__44plusIiEEE10Policy1000EN6thrust24THRUST_300001_SM_1000_NS10device_ptrIiEEjS9_i11abs_functorEEvT0_PT3_T1_NS0_13GridEvenShareISK_EET2_T4_,"ax",@progbits
	.align	128
        .global         _ZN3cub18CUB_300001_SM_10006detail6reduce18DeviceReduceKernelINS2_10policy_hubIijN4cuda3std3__44plusIiEEE10Policy1000EN6thrust24THRUST_300001_SM_1000_NS10device_ptrIiEEjS9_i11abs_functorEEvT0_PT3_T1_NS0_13GridEvenShareISK_EET2_T4_
        .type           _ZN3cub18CUB_300001_SM_10006detail6reduce18DeviceReduceKernelINS2_10policy_hubIijN4cuda3std3__44plusIiEEE10Policy1000EN6thrust24THRUST_300001_SM_1000_NS10device_ptrIiEEjS9_i11abs_functorEEvT0_PT3_T1_NS0_13GridEvenShareISK_EET2_T4_,@function
        .size           _ZN3cub18CUB_300001_SM_10006detail6reduce18DeviceReduceKernelINS2_10policy_hubIijN4cuda3std3__44plusIiEEE10Policy1000EN6thrust24THRUST_300001_SM_1000_NS10device_ptrIiEEjS9_i11abs_functorEEvT0_PT3_T1_NS0_13GridEvenShareISK_EET2_T4_,(.L_x_639 - _ZN3cub18CUB_300001_SM_10006detail6reduce18DeviceReduceKernelINS2_10policy_hubIijN4cuda3std3__44plusIiEEE10Policy1000EN6thrust24THRUST_300001_SM_1000_NS10device_ptrIiEEjS9_i11abs_functorEEvT0_PT3_T1_NS0_13GridEvenShareISK_EET2_T4_)
        .other          _ZN3cub18CUB_300001_SM_10006detail6reduce18DeviceReduceKernelINS2_10policy_hubIijN4cuda3std3__44plusIiEEE10Policy1000EN6thrust24THRUST_300001_SM_1000_NS10device_ptrIiEEjS9_i11abs_functorEEvT0_PT3_T1_NS0_13GridEvenShareISK_EET2_T4_,@"STO_CUDA_ENTRY STV_DEFAULT"
_ZN3cub18CUB_300001_SM_10006detail6reduce18DeviceReduceKernelINS2_10policy_hubIijN4cuda3std3__44plusIiEEE10Policy1000EN6thrust24THRUST_300001_SM_1000_NS10device_ptrIiEEjS9_i11abs_functorEEvT0_PT3_T1_NS0_13GridEvenShareISK_EET2_T4_:
.text._ZN3cub18CUB_300001_SM_10006detail6reduce18DeviceReduceKernelINS2_10policy_hubIijN4cuda3std3__44plusIiEEE10Policy1000EN6thrust24THRUST_300001_SM_1000_NS10device_ptrIiEEjS9_i11abs_functorEEvT0_PT3_T1_NS0_13GridEvenShareISK_EET2_T4_:
[----:B------:R-:W-:Y:S01]  /*0000*/  LDC R1, c[0x0][0x37c] ;  /* 0x0000df00ff017b82 */ /* 0x000fe20000000800 */
[----:B------:R-:W0:Y:S07]  /*0010*/  S2R R3, SR_CTAID.X ;  /* 0x0000000000037919 */ /* 0x000e2e0000002500 */
[----:B------:R-:W1:Y:S01]  /*0020*/  LDC.64 R6, c[0x0][0x3a8] ;  /* 0x0000ea00ff067b82 */ /* 0x000e620000000a00 */
[----:B------:R-:W2:Y:S01]  /*0030*/  LDCU.64 UR6, c[0x0][0x358] ;  /* 0x00006b00ff0677ac */ /* 0x000ea20008000a00 */
[----:B------:R-:W-:Y:S01]  /*0040*/  BSSY.RECONVERGENT B0, `(.L_x_173) ;  /* 0x00002c1000007945 */ /* 0x000fe20003800200 */
[----:B-1----:R-:W-:-:S02]  /*0050*/  IMAD.SHL.U32 R13, R7, 0x1000, RZ ;  /* 0x00001000070d7824 */ /* 0x002fc400078e00ff */
[----:B0-----:R-:W-:-:S05]  /*0060*/  IMAD R0, R3, -0x1000, R6 ;  /* 0xfffff00003007824 */ /* 0x001fca00078e0206 */
[----:B------:R-:W-:-:S13]  /*0070*/  ISETP.GT.U32.AND P0, PT, R0, 0xfff, PT ;  /* 0x00000fff0000780c */ /* 0x000fda0003f04070 */
[----:B--2---:R-:W-:Y:S05]  /*0080*/  @P0 BRA `(.L_x_174) ;  /* 0x00000014000c0947 */ /* 0x004fea0003800000 */
[----:B------:R-:W0:Y:S01]  /*0090*/  S2R R2, SR_TID.X ;  /* 0x0000000000027919 */ /* 0x000e220000002100 */
[----:B------:R-:W-:Y:S01]  /*00a0*/  BSSY.RECONVERGENT B1, `(.L_x_175) ;  /* 0x000000b000017945 */ /* 0x000fe20003800200 */
[----:B------:R-:W-:Y:S01]  /*00b0*/  IMAD.MOV.U32 R11, RZ, RZ, RZ ;  /* 0x000000ffff0b7224 */ /* 0x000fe200078e00ff */
[----:B0-----:R-:W-:Y:S01]  /*00c0*/  ISETP.GE.U32.AND P0, PT, R2, R0, PT ;  /* 0x000000000200720c */ /* 0x001fe20003f06070 */
[----:B------:R-:W-:-:S12]  /*00d0*/  IMAD.MOV.U32 R4, RZ, RZ, R2 ;  /* 0x000000ffff047224 */ /* 0x000fd800078e0002 */
[----:B------:R-:W-:Y:S05]  /*00e0*/  @P0 BRA `(.L_x_176) ;  /* 0x0000000000180947 */ /* 0x000fea0003800000 */
[----:B------:R-:W0:Y:S01]  /*00f0*/  LDC.64 R8, c[0x0][0x380] ;  /* 0x0000e000ff087b82 */ /* 0x000e220000000a00 */
[----:B------:R-:W-:-:S04]  /*0100*/  IMAD R5, R3, 0x1000, R2 ;  /* 0x0000100003057824 */ /* 0x000fc800078e0202 */
[----:B0-----:R-:W-:-:S06]  /*0110*/  IMAD.WIDE.U32 R8, R5, 0x4, R8 ;  /* 0x0000000405087825 */ /* 0x001fcc00078e0008 */
[----:B------:R-:W2:Y:S01]  /*0120*/  LDG.E R8, desc[UR6][R8.64] ;  /* 0x0000000608087981 */ /* 0x000ea2000c1e1900 */
[----:B------:R-:W-:Y:S01]  /*0130*/  VIADD R4, R2, 0x100 ;  /* 0x0000010002047836 */ /* 0x000fe20000000000 */
[----:B--2---:R-:W-:-:S07]  /*0140*/  IABS R11, R8 ;  /* 0x00000008000b7213 */ /* 0x004fce0000000000 */
.L_x_176:
[----:B------:R-:W-:Y:S05]  /*0150*/  BSYNC.RECONVERGENT B1 ;  /* 0x0000000000017941 */ /* 0x000fea0003800200 */
.L_x_175:
[----:B------:R-:W-:Y:S01]  /*0160*/  ISETP.GE.U32.AND P0, PT, R4, R0, PT ;  /* 0x000000000400720c */ /* 0x000fe20003f06070 */
[----:B------:R-:W-:-:S12]  /*0170*/  BSSY.RECONVERGENT B1, `(.L_x_177) ;  /* 0x00000c4000017945 */ /* 0x000fd80003800200 */
[----:B------:R-:W-:Y:S05]  /*0180*/  @P0 BRA `(.L_x_178) ;  /* 0x0000000c00080947 */ /* 0x000fea0003800000 */
[----:B------:R-:W-:Y:S01]  /*0190*/  LOP3.LUT R5, RZ, R4, RZ, 0x33, !PT ;  /* 0x00000004ff057212 */ /* 0x000fe200078e33ff */
[----:B------:R-:W-:Y:S04]  /*01a0*/  BSSY.RECONVERGENT B2, `(.L_x_179) ;  /* 0x0000068000027945 */ /* 0x000fe80003800200 */
[----:B------:R-:W-:-:S04]  /*01b0*/  IMAD.IADD R6, R5, 0x1, R6 ;  /* 0x0000000105067824 */ /* 0x000fc800078e0206 */
[----:B------:R-:W-:-:S05]  /*01c0*/  IMAD R6, R3, -0x1000, R6 ;  /* 0xfffff00003067824 */ /* 0x000fca00078e0206 */
[C---:B------:R-:W-:Y:S02]  /*01d0*/  ISETP.GE.U32.AND P0, PT, R6.reuse, 0xf00, PT ;  /* 0x00000f000600780c */ /* 0x040fe40003f06070 */
[----:B------:R-:W-:-:S04]  /*01e0*/  LEA.HI R5, R6, 0x1, RZ, 0x18 ;  /* 0x0000000106057811 */ /* 0x000fc800078fc0ff */
[----:B------:R-:W-:-:S07]  /*01f0*/  LOP3.LUT R6, R5, 0xf, RZ, 0xc0, !PT ;  /* 0x0000000f05067812 */ /* 0x000fce00078ec0ff */
[----:B------:R-:W-:Y:S05]  /*0200*/  @!P0 BRA `(.L_x_180) ;  /* 0x0000000400848947 */ /* 0x000fea0003800000 */
[----:B------:R-:W0:Y:S01]  /*0210*/  LDC.64 R12, c[0x0][0x380] ;  /* 0x0000e000ff0c7b82 */ /* 0x000e220000000a00 */
[----:B------:R-:W-:Y:S01]  /*0220*/  LOP3.LUT R10, R5, 0x1fffff0, RZ, 0xc0, !PT ;  /* 0x01fffff0050a7812 */ /* 0x000fe200078ec0ff */
[----:B------:R-:W-:Y:S01]  /*0230*/  BSSY.RECONVERGENT B3, `(.L_x_181) ;  /* 0x000005d000037945 */ /* 0x000fe20003800200 */
[----:B------:R-:W-:Y:S01]  /*0240*/  LOP3.LUT R9, R4, 0x800, RZ, 0xfc, !PT ;  /* 0x0000080004097812 */ /* 0x000fe200078efcff */
[----:B------:R-:W-:Y:S02]  /*0250*/  IMAD R4, R3, 0x1000, R4 ;  /* 0x0000100003047824 */ /* 0x000fe400078e0204 */
[----:B------:R-:W-:-:S07]  /*0260*/  IMAD.MOV R10, RZ, RZ, -R10 ;  /* 0x000000ffff0a7224 */ /* 0x000fce00078e0a0a */
.L_x_182:
[C---:B------:R-:W-:Y:S02]  /*0270*/  VIADD R17, R4.reuse, 0x100 ;  /* 0x0000010004117836 */ /* 0x040fe40000000000 */
[----:B0-----:R-:W-:-:S04]  /*0280*/  IMAD.WIDE.U32 R14, R4, 0x4, R12 ;  /* 0x00000004040e7825 */ /* 0x001fc800078e000c */
[----:B------:R-:W-:Y:S01]  /*0290*/  IMAD.WIDE.U32 R16, R17, 0x4, R12 ;  /* 0x0000000411107825 */ /* 0x000fe200078e000c */
[----:B------:R0:W2:Y:S04]  /*02a0*/  LDG.E R23, desc[UR6][R14.64] ;  /* 0x000000060e177981 */ /* 0x0000a8000c1e1900 */
[----:B------:R1:W3:Y:S01]  /*02b0*/  LDG.E R22, desc[UR6][R16.64] ;  /* 0x0000000610167981 */ /* 0x0002e2000c1e1900 */
[C---:B------:R-:W-:Y:S02]  /*02c0*/  VIADD R27, R4.reuse, 0x200 ;  /* 0x00000200041b7836 */ /* 0x040fe40000000000 */
[C---:B------:R-:W-:Y:S02]  /*02d0*/  VIADD R29, R4.reuse, 0x600 ;  /* 0x00000600041d7836 */ /* 0x040fe40000000000 */
[----:B------:R-:W-:-:S02]  /*02e0*/  VIADD R19, R4, 0x400 ;  /* 0x0000040004137836 */ /* 0x000fc40000000000 */
[----:B------:R-:W-:-:S04]  /*02f0*/  IMAD.WIDE.U32 R26, R27, 0x4, R12 ;  /* 0x000000041b1a7825 */ /* 0x000fc800078e000c */
[C---:B------:R-:W-:Y:S01]  /*0300*/  VIADD R21, R4.reuse, 0x300 ;  /* 0x0000030004157836 */ /* 0x040fe20000000000 */
[----:B------:R-:W4:Y:S01]  /*0310*/  LDG.E R7, desc[UR6][R26.64] ;  /* 0x000000061a077981 */ /* 0x000f22000c1e1900 */
[----:B------:R-:W-:Y:S02]  /*0320*/  VIADD R25, R4, 0x500 ;  /* 0x0000050004197836 */ /* 0x000fe40000000000 */
[----:B0-----:R-:W-:-:S04]  /*0330*/  IMAD.WIDE.U32 R14, R29, 0x4, R12 ;  /* 0x000000041d0e7825 */ /* 0x001fc800078e000c */
[--C-:B------:R-:W-:Y:S01]  /*0340*/  IMAD.WIDE.U32 R18, R19, 0x4, R12.reuse ;  /* 0x0000000413127825 */ /* 0x100fe200078e000c */
[----:B------:R-:W5:Y:S03]  /*0350*/  LDG.E R27, desc[UR6][R14.64] ;  /* 0x000000060e1b7981 */ /* 0x000f66000c1e1900 */
[--C-:B------:R-:W-:Y:S02]  /*0360*/  IMAD.WIDE.U32 R20, R21, 0x4, R12.reuse ;  /* 0x0000000415147825 */ /* 0x100fe400078e000c */
[----:B------:R-:W5:Y:S02]  /*0370*/  LDG.E R18, desc[UR6][R18.64] ;  /* 0x0000000612127981 */ /* 0x000f64000c1e1900 */
[----:B-1----:R-:W-:Y:S02]  /*0380*/  IMAD.WIDE.U32 R16, R25, 0x4, R12 ;  /* 0x0000000419107825 */ /* 0x002fe400078e000c */
[----:B------:R0:W5:Y:S02]  /*0390*/  LDG.E R8, desc[UR6][R20.64] ;  /* 0x0000000614087981 */ /* 0x000164000c1e1900 */
[----:B------:R-:W-:-:S02]  /*03a0*/  VIADD R24, R4, 0x700 ;  /* 0x0000070004187836 */ /* 0x000fc40000000000 */
[----:B------:R-:W-:Y:S01]  /*03b0*/  VIADD R28, R4, 0x800 ;  /* 0x00000800041c7836 */ /* 0x000fe20000000000 */
[----:B------:R1:W5:Y:S01]  /*03c0*/  LDG.E R26, desc[UR6][R16.64] ;  /* 0x00000006101a7981 */ /* 0x000362000c1e1900 */
[----:B------:R-:W-:-:S04]  /*03d0*/  IMAD.WIDE.U32 R24, R24, 0x4, R12 ;  /* 0x0000000418187825 */ /* 0x000fc800078e000c */
[C---:B0-----:R-:W-:Y:S02]  /*03e0*/  VIADD R21, R4.reuse, 0x900 ;  /* 0x0000090004157836 */ /* 0x041fe40000000000 */
[----:B------:R-:W5:Y:S01]  /*03f0*/  LDG.E R24, desc[UR6][R24.64] ;  /* 0x0000000618187981 */ /* 0x000f62000c1e1900 */
[----:B------:R-:W-:Y:S02]  /*0400*/  VIADD R29, R4, 0xa00 ;  /* 0x00000a00041d7836 */ /* 0x000fe40000000000 */
[----:B------:R-:W-:-:S04]  /*0410*/  IMAD.WIDE.U32 R20, R21, 0x4, R12 ;  /* 0x0000000415147825 */ /* 0x000fc800078e000c */
[C---:B------:R-:W-:Y:S01]  /*0420*/  VIADD R15, R4.reuse, 0xb00 ;  /* 0x00000b00040f7836 */ /* 0x040fe20000000000 */
[----:B------:R-:W5:Y:S01]  /*0430*/  LDG.E R19, desc[UR6][R20.64] ;  /* 0x0000000614137981 */ /* 0x000f62000c1e1900 */
[----:B-1----:R-:W-:Y:S01]  /*0440*/  VIADD R17, R4, 0xc00 ;  /* 0x00000c0004117836 */ /* 0x002fe20000000000 */
[----:B--2---:R-:W-:Y:S02]  /*0450*/  IABS R14, R23 ;  /* 0x00000017000e7213 */ /* 0x004fe40000000000 */
[----:B---3--:R-:W-:Y:S01]  /*0460*/  IABS R16, R22 ;  /* 0x0000001600107213 */ /* 0x008fe20000000000 */
[----:B------:R-:W-:-:S04]  /*0470*/  IMAD.WIDE.U32 R22, R28, 0x4, R12 ;  /* 0x000000041c167825 */ /* 0x000fc800078e000c */
[----:B------:R-:W-:Y:S01]  /*0480*/  IMAD.MOV.U32 R28, RZ, RZ, R14 ;  /* 0x000000ffff1c7224 */ /* 0x000fe200078e000e */
[----:B------:R0:W2:Y:S01]  /*0490*/  LDG.E R25, desc[UR6][R22.64] ;  /* 0x0000000616197981 */ /* 0x0000a2000c1e1900 */
[----:B------:R-:W-:-:S03]  /*04a0*/  IMAD.WIDE.U32 R14, R15, 0x4, R12 ;  /* 0x000000040f0e7825 */ /* 0x000fc600078e000c */
[----:B------:R-:W-:Y:S01]  /*04b0*/  IADD3 R11, PT, PT, R16, R28, R11 ;  /* 0x0000001c100b7210 */ /* 0x000fe20007ffe00b */
[----:B------:R-:W-:-:S04]  /*04c0*/  IMAD.WIDE.U32 R28, R29, 0x4, R12 ;  /* 0x000000041d1c7825 */ /* 0x000fc800078e000c */
[C---:B------:R-:W-:Y:S02]  /*04d0*/  VIADD R16, R4.reuse, 0xd00 ;  /* 0x00000d0004107836 */ /* 0x040fe40000000000 */
[----:B------:R-:W3:Y:S01]  /*04e0*/  LDG.E R28, desc[UR6][R28.64] ;  /* 0x000000061c1c7981 */ /* 0x000ee2000c1e1900 */
[----:B0-----:R-:W-:-:S04]  /*04f0*/  VIADD R23, R4, 0xe00 ;  /* 0x00000e0004177836 */ /* 0x001fc80000000000 */
[--C-:B------:R-:W-:Y:S01]  /*0500*/  IMAD.WIDE.U32 R20, R23, 0x4, R12.reuse ;  /* 0x0000000417147825 */ /* 0x100fe200078e000c */
[----:B------:R0:W3:Y:S03]  /*0510*/  LDG.E R29, desc[UR6][R14.64] ;  /* 0x000000060e1d7981 */ /* 0x0000e6000c1e1900 */
[----:B------:R-:W-:Y:S02]  /*0520*/  VIADD R23, R4, 0xf00 ;  /* 0x00000f0004177836 */ /* 0x000fe40000000000 */
[----:B------:R-:W3:Y:S01]  /*0530*/  LDG.E R20, desc[UR6][R20.64] ;  /* 0x0000000614147981 */ /* 0x000ee2000c1e1900 */
[----:B0-----:R-:W-:-:S04]  /*0540*/  IMAD.WIDE.U32 R14, R17, 0x4, R12 ;  /* 0x00000004110e7825 */ /* 0x001fc800078e000c */
[--C-:B------:R-:W-:Y:S02]  /*0550*/  IMAD.WIDE.U32 R16, R16, 0x4, R12.reuse ;  /* 0x0000000410107825 */ /* 0x100fe400078e000c */
[----:B------:R-:W3:Y:S02]  /*0560*/  LDG.E R14, desc[UR6][R14.64] ;  /* 0x000000060e0e7981 */ /* 0x000ee4000c1e1900 */
[----:B------:R-:W-:Y:S02]  /*0570*/  IMAD.WIDE.U32 R22, R23, 0x4, R12 ;  /* 0x0000000417167825 */ /* 0x000fe400078e000c */
[----:B------:R-:W3:Y:S04]  /*0580*/  LDG.E R16, desc[UR6][R16.64] ;  /* 0x0000000610107981 */ /* 0x000ee8000c1e1900 */
[----:B------:R-:W3:Y:S01]  /*0590*/  LDG.E R22, desc[UR6][R22.64] ;  /* 0x0000000616167981 */ /* 0x000ee2000c1e1900 */
[----:B----4-:R-:W-:-:S02]  /*05a0*/  IABS R7, R7 ;  /* 0x0000000700077213 */ /* 0x010fc40000000000 */
[----:B-----5:R-:W-:Y:S02]  /*05b0*/  IABS R8, R8 ;  /* 0x0000000800087213 */ /* 0x020fe40000000000 */
[----:B------:R-:W-:Y:S02]  /*05c0*/  IABS R18, R18 ;  /* 0x0000001200127213 */ /* 0x000fe40000000000 */
[----:B------:R-:W-:Y:S02]  /*05d0*/  IABS R26, R26 ;  /* 0x0000001a001a7213 */ /* 0x000fe40000000000 */
[----:B------:R-:W-:Y:S01]  /*05e0*/  IADD3 R11, PT, PT, R8, R7, R11 ;  /* 0x00000007080b7210 */ /* 0x000fe20007ffe00b */
[----:B------:R-:W-:Y:S01]  /*05f0*/  IMAD.MOV.U32 R7, RZ, RZ, R18 ;  /* 0x000000ffff077224 */ /* 0x000fe200078e0012 */
[----:B------:R-:W-:Y:S01]  /*0600*/  IABS R27, R27 ;  /* 0x0000001b001b7213 */ /* 0x000fe20000000000 */
[----:B------:R-:W-:Y:S01]  /*0610*/  IMAD.MOV.U32 R8, RZ, RZ, R26 ;  /* 0x000000ffff087224 */ /* 0x000fe200078e001a */
[----:B------:R-:W-:-:S02]  /*0620*/  IABS R24, R24 ;  /* 0x0000001800187213 */ /* 0x000fc40000000000 */
[----:B------:R-:W-:Y:S02]  /*0630*/  IABS R19, R19 ;  /* 0x0000001300137213 */ /* 0x000fe40000000000 */
[----:B------:R-:W-:Y:S01]  /*0640*/  IADD3 R11, PT, PT, R8, R7, R11 ;  /* 0x00000007080b7210 */ /* 0x000fe20007ffe00b */
[----:B------:R-:W-:Y:S02]  /*0650*/  IMAD.MOV.U32 R7, RZ, RZ, R27 ;  /* 0x000000ffff077224 */ /* 0x000fe400078e001b */
[----:B------:R-:W-:-:S05]  /*0660*/  IMAD.MOV.U32 R8, RZ, RZ, R24 ;  /* 0x000000ffff087224 */ /* 0x000fca00078e0018 */
[----:B------:R-:W-:Y:S01]  /*0670*/  IADD3 R11, PT, PT, R8, R7, R11 ;  /* 0x00000007080b7210 */ /* 0x000fe20007ffe00b */
[----:B------:R-:W-:Y:S02]  /*0680*/  IMAD.MOV.U32 R8, RZ, RZ, R19 ;  /* 0x000000ffff087224 */ /* 0x000fe400078e0013 */
[----:B------:R-:W-:-:S05]  /*0690*/  VIADD R10, R10, 0x10 ;  /* 0x000000100a0a7836 */ /* 0x000fca0000000000 */
[----:B------:R-:W-:Y:S01]  /*06a0*/  ISETP.NE.AND P0, PT, R10, RZ, PT ;  /* 0x000000ff0a00720c */ /* 0x000fe20003f05270 */
[----:B------:R-:W-:Y:S02]  /*06b0*/  VIADD R9, R9, 0x1000 ;  /* 0x0000100009097836 */ /* 0x000fe40000000000 */
[----:B------:R-:W-:Y:S01]  /*06c0*/  VIADD R4, R4, 0x1000 ;  /* 0x0000100004047836 */ /* 0x000fe20000000000 */
[----:B--2---:R-:W-:-:S05]  /*06d0*/  IABS R25, R25 ;  /* 0x0000001900197213 */ /* 0x004fca0000000000 */
[----:B------:R-:W-:Y:S01]  /*06e0*/  IMAD.MOV.U32 R7, RZ, RZ, R25 ;  /* 0x000000ffff077224 */ /* 0x000fe200078e0019 */
[----:B---3--:R-:W-:-:S04]  /*06f0*/  IABS R28, R28 ;  /* 0x0000001c001c7213 */ /* 0x008fc80000000000 */
[----:B------:R-:W-:Y:S01]  /*0700*/  IADD3 R11, PT, PT, R8, R7, R11 ;  /* 0x00000007080b7210 */ /* 0x000fe20007ffe00b */
[----:B------:R-:W-:Y:S01]  /*0710*/  IMAD.MOV.U32 R7, RZ, RZ, R28 ;  /* 0x000000ffff077224 */ /* 0x000fe200078e001c */
[----:B------:R-:W-:-:S05]  /*0720*/  IABS R29, R29 ;  /* 0x0000001d001d7213 */ /* 0x000fca0000000000 */
[----:B------:R-:W-:Y:S01]  /*0730*/  IMAD.MOV.U32 R8, RZ, RZ, R29 ;  /* 0x000000ffff087224 */ /* 0x000fe200078e001d */
[----:B------:R-:W-:-:S04]  /*0740*/  IABS R20, R20 ;  /* 0x0000001400147213 */ /* 0x000fc80000000000 */
[----:B------:R-:W-:Y:S02]  /*0750*/  IADD3 R11, PT, PT, R8, R7, R11 ;  /* 0x00000007080b7210 */ /* 0x000fe40007ffe00b */
[----:B------:R-:W-:Y:S02]  /*0760*/  IABS R14, R14 ;  /* 0x0000000e000e7213 */ /* 0x000fe40000000000 */
[----:B------:R-:W-:-:S03]  /*0770*/  IABS R16, R16 ;  /* 0x0000001000107213 */ /* 0x000fc60000000000 */
[----:B------:R-:W-:Y:S01]  /*0780*/  IMAD.MOV.U32 R7, RZ, RZ, R14 ;  /* 0x000000ffff077224 */ /* 0x000fe200078e000e */
[----:B------:R-:W-:Y:S01]  /*0790*/  IABS R22, R22 ;  /* 0x0000001600167213 */ /* 0x000fe20000000000 */
[----:B------:R-:W-:-:S05]  /*07a0*/  IMAD.MOV.U32 R8, RZ, RZ, R16 ;  /* 0x000000ffff087224 */ /* 0x000fca00078e0010 */
[----:B------:R-:W-:Y:S01]  /*07b0*/  IADD3 R11, PT, PT, R8, R7, R11 ;  /* 0x00000007080b7210 */ /* 0x000fe20007ffe00b */
[----:B------:R-:W-:Y:S02]  /*07c0*/  IMAD.MOV.U32 R7, RZ, RZ, R20 ;  /* 0x000000ffff077224 */ /* 0x000fe400078e0014 */
[----:B------:R-:W-:-:S05]  /*07d0*/  IMAD.MOV.U32 R8, RZ, RZ, R22 ;  /* 0x000000ffff087224 */ /* 0x000fca00078e0016 */
[----:B------:R-:W-:Y:S01]  /*07e0*/  IADD3 R11, PT, PT, R8, R7, R11 ;  /* 0x00000007080b7210 */ /* 0x000fe20007ffe00b */
[----:B------:R-:W-:Y:S06]  /*07f0*/  @P0 BRA `(.L_x_182) ;  /* 0xfffffff8009c0947 */ /* 0x000fec000383ffff */
[----:B------:R-:W-:Y:S05]  /*0800*/  BSYNC.RECONVERGENT B3 ;  /* 0x0000000000037941 */ /* 0x000fea0003800200 */
.L_x_181:
[----:B------:R-:W-:-:S07]  /*0810*/  VIADD R4, R9, 0xfffff800 ;  /* 0xfffff80009047836 */ /* 0x000fce0000000000 */
.L_x_180:
[----:B------:R-:W-:Y:S05]  /*0820*/  BSYNC.RECONVERGENT B2 ;  /* 0x0000000000027941 */ /* 0x000fea0003800200 */
.L_x_179:
[----:B------:R-:W-:-:S13]  /*0830*/  ISETP.NE.AND P0, PT, R6, RZ, PT ;  /* 0x000000ff0600720c */ /* 0x000fda0003f05270 */
[----:B------:R-:W-:Y:S05]  /*0840*/  @!P0 BRA `(.L_x_178) ;  /* 0x0000000400588947 */ /* 0x000fea0003800000 */
[----:B------:R-:W-:Y:S01]  /*0850*/  ISETP.GE.U32.AND P0, PT, R6, 0x8, PT ;  /* 0x000000080600780c */ /* 0x000fe20003f06070 */
[----:B------:R-:W-:Y:S01]  /*0860*/  BSSY.RECONVERGENT B2, `(.L_x_183) ;  /* 0x000002d000027945 */ /* 0x000fe20003800200 */
[----:B------:R-:W-:-:S04]  /*0870*/  LOP3.LUT R24, R5, 0x7, RZ, 0xc0, !PT ;  /* 0x0000000705187812 */ /* 0x000fc800078ec0ff */
[----:B------:R-:W-:-:S07]  /*0880*/  ISETP.NE.AND P1, PT, R24, RZ, PT ;  /* 0x000000ff1800720c */ /* 0x000fce0003f25270 */
[----:B------:R-:W-:Y:S06]  /*0890*/  @!P0 BRA `(.L_x_184) ;  /* 0x0000000000a48947 */ /* 0x000fec0003800000 */
[----:B------:R-:W0:Y:S01]  /*08a0*/  LDC.64 R6, c[0x0][0x380] ;  /* 0x0000e000ff067b82 */ /* 0x000e220000000a00 */
[----:B------:R-:W-:-:S04]  /*08b0*/  IMAD R27, R3, 0x1000, R4 ;  /* 0x00001000031b7824 */ /* 0x000fc800078e0204 */
[C---:B------:R-:W-:Y:S02]  /*08c0*/  VIADD R17, R27.reuse, 0x100 ;  /* 0x000001001b117836 */ /* 0x040fe40000000000 */
[C---:B------:R-:W-:Y:S02]  /*08d0*/  VIADD R23, R27.reuse, 0x300 ;  /* 0x000003001b177836 */ /* 0x040fe40000000000 */
[C---:B------:R-:W-:Y:S02]  /*08e0*/  VIADD R15, R27.reuse, 0x500 ;  /* 0x000005001b0f7836 */ /* 0x040fe40000000000 */
[C---:B------:R-:W-:Y:S02]  /*08f0*/  VIADD R21, R27.reuse, 0x200 ;  /* 0x000002001b157836 */ /* 0x040fe40000000000 */
[C---:B------:R-:W-:Y:S02]  /*0900*/  VIADD R9, R27.reuse, 0x400 ;  /* 0x000004001b097836 */ /* 0x040fe40000000000 */
[----:B------:R-:W-:-:S02]  /*0910*/  VIADD R25, R27, 0x600 ;  /* 0x000006001b197836 */ /* 0x000fc40000000000 */
[----:B0-----:R-:W-:-:S04]  /*0920*/  IMAD.WIDE.U32 R12, R27, 0x4, R6 ;  /* 0x000000041b0c7825 */ /* 0x001fc800078e0006 */
[--C-:B------:R-:W-:Y:S01]  /*0930*/  IMAD.WIDE.U32 R16, R17, 0x4, R6.reuse ;  /* 0x0000000411107825 */ /* 0x100fe200078e0006 */
[----:B------:R0:W2:Y:S03]  /*0940*/  LDG.E R10, desc[UR6][R12.64] ;  /* 0x000000060c0a7981 */ /* 0x0000a6000c1e1900 */
[--C-:B------:R-:W-:Y:S02]  /*0950*/  IMAD.WIDE.U32 R22, R23, 0x4, R6.reuse ;  /* 0x0000000417167825 */ /* 0x100fe400078e0006 */
[----:B------:R2:W3:Y:S02]  /*0960*/  LDG.E R16, desc[UR6][R16.64] ;  /* 0x0000000610107981 */ /* 0x0004e4000c1e1900 */
[----:B------:R-:W-:Y:S02]  /*0970*/  VIADD R27, R27, 0x700 ;  /* 0x000007001b1b7836 */ /* 0x000fe40000000000 */
[----:B------:R-:W4:Y:S01]  /*0980*/  LDG.E R19, desc[UR6][R22.64] ;  /* 0x0000000616137981 */ /* 0x000f22000c1e1900 */
[----:B0-----:R-:W-:-:S04]  /*0990*/  IMAD.WIDE.U32 R12, R15, 0x4, R6 ;  /* 0x000000040f0c7825 */ /* 0x001fc800078e0006 */
[--C-:B------:R-:W-:Y:S02]  /*09a0*/  IMAD.WIDE.U32 R20, R21, 0x4, R6.reuse ;  /* 0x0000000415147825 */ /* 0x100fe400078e0006 */
[----:B------:R-:W5:Y:S02]  /*09b0*/  LDG.E R12, desc[UR6][R12.64] ;  /* 0x000000060c0c7981 */ /* 0x000f64000c1e1900 */
[--C-:B------:R-:W-:Y:S02]  /*09c0*/  IMAD.WIDE.U32 R8, R9, 0x4, R6.reuse ;  /* 0x0000000409087825 */ /* 0x100fe400078e0006 */
[----:B------:R-:W5:Y:S02]  /*09d0*/  LDG.E R18, desc[UR6][R20.64] ;  /* 0x0000000614127981 */ /* 0x000f64000c1e1900 */
[--C-:B------:R-:W-:Y:S02]  /*09e0*/  IMAD.WIDE.U32 R14, R25, 0x4, R6.reuse ;  /* 0x00000004190e7825 */ /* 0x100fe400078e0006 */
[----:B------:R0:W5:Y:S02]  /*09f0*/  LDG.E R8, desc[UR6][R8.64] ;  /* 0x0000000608087981 */ /* 0x000164000c1e1900 */
[----:B------:R-:W-:-:S02]  /*0a00*/  IMAD.WIDE.U32 R6, R27, 0x4, R6 ;  /* 0x000000041b067825 */ /* 0x000fc400078e0006 */
[----:B------:R-:W5:Y:S04]  /*0a10*/  LDG.E R14, desc[UR6][R14.64] ;  /* 0x000000060e0e7981 */ /* 0x000f68000c1e1900 */
[----:B------:R1:W5:Y:S01]  /*0a20*/  LDG.E R6, desc[UR6][R6.64] ;  /* 0x0000000606067981 */ /* 0x000362000c1e1900 */
[----:B------:R-:W-:Y:S01]  /*0a30*/  VIADD R4, R4, 0x800 ;  /* 0x0000080004047836 */ /* 0x000fe20000000000 */
[----:B--2---:R-:W-:Y:S02]  /*0a40*/  IABS R17, R10 ;  /* 0x0000000a00117213 */ /* 0x004fe40000000000 */
[----:B---3--:R-:W-:-:S03]  /*0a50*/  IABS R10, R16 ;  /* 0x00000010000a7213 */ /* 0x008fc60000000000 */
[----:B------:R-:W-:Y:S01]  /*0a60*/  IMAD.MOV.U32 R16, RZ, RZ, R17 ;  /* 0x000000ffff107224 */ /* 0x000fe200078e0011 */
[----:B----4-:R-:W-:-:S04]  /*0a70*/  IABS R19, R19 ;  /* 0x0000001300137213 */ /* 0x010fc80000000000 */
[----:B------:R-:W-:Y:S01]  /*0a80*/  IADD3 R11, PT, PT, R10, R16, R11 ;  /* 0x000000100a0b7210 */ /* 0x000fe20007ffe00b */
[----:B------:R-:W-:Y:S01]  /*0a90*/  IMAD.MOV.U32 R10, RZ, RZ, R19 ;  /* 0x000000ffff0a7224 */ /* 0x000fe200078e0013 */
[----:B-----5:R-:W-:Y:S02]  /*0aa0*/  IABS R12, R12 ;  /* 0x0000000c000c7213 */ /* 0x020fe40000000000 */
[----:B0-----:R-:W-:Y:S02]  /*0ab0*/  IABS R9, R18 ;  /* 0x0000001200097213 */ /* 0x001fe40000000000 */
[----:B-1----:R-:W-:Y:S02]  /*0ac0*/  IABS R7, R8 ;  /* 0x0000000800077213 */ /* 0x002fe40000000000 */
[----:B------:R-:W-:Y:S02]  /*0ad0*/  IADD3 R11, PT, PT, R10, R9, R11 ;  /* 0x000000090a0b7210 */ /* 0x000fe40007ffe00b */
[----:B------:R-:W-:Y:S01]  /*0ae0*/  IABS R8, R6 ;  /* 0x0000000600087213 */ /* 0x000fe20000000000 */
[----:B------:R-:W-:Y:S01]  /*0af0*/  IMAD.MOV.U32 R6, RZ, RZ, R12 ;  /* 0x000000ffff067224 */ /* 0x000fe200078e000c */
[----:B------:R-:W-:-:S04]  /*0b00*/  IABS R9, R14 ;  /* 0x0000000e00097213 */ /* 0x000fc80000000000 */
[----:B------:R-:W-:-:S04]  /*0b10*/  IADD3 R11, PT, PT, R6, R7, R11 ;  /* 0x00000007060b7210 */ /* 0x000fc80007ffe00b */
[----:B------:R-:W-:-:S07]  /*0b20*/  IADD3 R11, PT, PT, R8, R9, R11 ;  /* 0x00000009080b7210 */ /* 0x000fce0007ffe00b */
.L_x_184:
[----:B------:R-:W-:Y:S05]  /*0b30*/  BSYNC.RECONVERGENT B2 ;  /* 0x0000000000027941 */ /* 0x000fea0003800200 */
.L_x_183:
        /* <DEDUP_REMOVED lines=11> */
[----:B0-----:R-:W-:-:S04]  /*0bf0*/  IMAD.WIDE.U32 R8, R13, 0x4, R6 ;  /* 0x000000040d087825 */ /* 0x001fc800078e0006 */
[--C-:B------:R-:W-:Y:S02]  /*0c00*/  IMAD.WIDE.U32 R12, R15, 0x4, R6.reuse ;  /* 0x000000040f0c7825 */ /* 0x100fe400078e0006 */
[----:B------:R-:W2:Y:S02]  /*0c10*/  LDG.E R8, desc[UR6][R8.64] ;  /* 0x0000000608087981 */ /* 0x000ea4000c1e1900 */
[--C-:B------:R-:W-:Y:S02]  /*0c20*/  IMAD.WIDE.U32 R14, R17, 0x4, R6.reuse ;  /* 0x00000004110e7825 */ /* 0x100fe400078e0006 */
[----:B------:R-:W3:Y:S02]  /*0c30*/  LDG.E R12, desc[UR6][R12.64] ;  /* 0x000000060c0c7981 */ /* 0x000ee4000c1e1900 */
[----:B------:R-:W-:Y:S02]  /*0c40*/  IMAD.WIDE.U32 R6, R19, 0x4, R6 ;  /* 0x0000000413067825 */ /* 0x000fe400078e0006 */
        /* <DEDUP_REMOVED lines=9> */
.L_x_186:
[----:B------:R-:W-:Y:S05]  /*0ce0*/  BSYNC.RECONVERGENT B2 ;  /* 0x0000000000027941 */ /* 0x000fea0003800200 */
.L_x_185:
[----:B------:R-:W-:Y:S05]  /*0cf0*/  @!P1 BRA `(.L_x_178) ;  /* 0x00000000002c9947 */ /* 0x000fea0003800000 */
[----:B------:R-:W0:Y:S01]  /*0d00*/  LDC.64 R6, c[0x0][0x380] ;  /* 0x0000e000ff067b82 */ /* 0x000e220000000a00 */
[----:B------:R-:W-:Y:S02]  /*0d10*/  IMAD R9, R3, 0x1000, R4 ;  /* 0x0000100003097824 */ /* 0x000fe400078e0204 */
[----:B------:R-:W-:-:S07]  /*0d20*/  IMAD.MOV R8, RZ, RZ, -R5 ;  /* 0x000000ffff087224 */ /* 0x000fce00078e0a05 */
.L_x_187:
[----:B0-----:R-:W-:-:S06]  /*0d30*/  IMAD.WIDE.U32 R4, R9, 0x4, R6 ;  /* 0x0000000409047825 */ /* 0x001fcc00078e0006 */
[----:B------:R-:W2:Y:S01]  /*0d40*/  LDG.E R4, desc[UR6][R4.64] ;  /* 0x0000000604047981 */ /* 0x000ea2000c1e1900 */
[----:B------:R-:W-:Y:S02]  /*0d50*/  VIADD R8, R8, 0x1 ;  /* 0x0000000108087836 */ /* 0x000fe40000000000 */
[----:B------:R-:W-:-:S03]  /*0d60*/  VIADD R9, R9, 0x100 ;  /* 0x0000010009097836 */ /* 0x000fc60000000000 */
[----:B------:R-:W-:Y:S02]  /*0d70*/  ISETP.NE.AND P0, PT, R8, RZ, PT ;  /* 0x000000ff0800720c */ /* 0x000fe40003f05270 */
[----:B--2---:R-:W-:-:S05]  /*0d80*/  IABS R10, R4 ;  /* 0x00000004000a7213 */ /* 0x004fca0000000000 */
[----:B------:R-:W-:-:S06]  /*0d90*/  IMAD.IADD R11, R11, 0x1, R10 ;  /* 0x000000010b0b7824 */ /* 0x000fcc00078e020a */
[----:B------:R-:W-:Y:S05]  /*0da0*/  @P0 BRA `(.L_x_187) ;  /* 0xfffffffc00e00947 */ /* 0x000fea000383ffff */
.L_x_178:
[----:B------:R-:W-:Y:S05]  /*0db0*/  BSYNC.RECONVERGENT B1 ;  /* 0x0000000000017941 */ /* 0x000fea0003800200 */
.L_x_177:
[----:B------:R-:W-:-:S13]  /*0dc0*/  ISETP.GE.U32.AND P0, PT, R0, 0x100, PT ;  /* 0x000001000000780c */ /* 0x000fda0003f06070 */
        /* <DEDUP_REMOVED lines=15> */
[----:B------:R-:W-:-:S03]  /*0ec0*/  ISETP.GT.AND P0, PT, R8, 0x17, PT ;  /* 0x000000170800780c */ /* 0x000fc60003f04270 */
[----:B------:R-:W-:Y:S01]  /*0ed0*/  IMAD.IADD R4, R5, 0x1, R4 ;  /* 0x0000000105047824 */ /* 0x000fe200078e0204 */
[----:B------:R-:W-:-:S04]  /*0ee0*/  @!P1 SHF.R.U32.HI R5, RZ, 0x3, R2 ;  /* 0x00000003ff059819 */ /* 0x000fc80000011602 */
[----:B------:R-:W0:Y:S01]  /*0ef0*/  SHFL.DOWN PT, R6, R4, 0x8, 0x1f ;  /* 0x09001f0004067f89 */ /* 0x000e2200000e0000 */
[----:B------:R-:W-:Y:S02]  /*0f00*/  @!P1 LOP3.LUT R5, R5, 0x7c, RZ, 0xc0, !PT ;  /* 0x0000007c05059812 */ /* 0x000fe400078ec0ff */
[----:B0-----:R-:W-:Y:S02]  /*0f10*/  SEL R7, R6, RZ, !P0 ;  /* 0x000000ff06077207 */ /* 0x001fe40004000000 */
[----:B------:R-:W-:Y:S02]  /*0f20*/  ISETP.GT.AND P0, PT, R8, 0xf, PT ;  /* 0x0000000f0800780c */ /* 0x000fe40003f04270 */
[----:B------:R-:W-:Y:S01]  /*0f30*/  @!P1 MOV R6, 0x400 ;  /* 0x0000040000069802 */ /* 0x000fe20000000f00 */
[----:B------:R-:W-:-:S03]  /*0f40*/  IMAD.IADD R7, R4, 0x1, R7 ;  /* 0x0000000104077824 */ /* 0x000fc600078e0207 */
[----:B-1----:R-:W-:Y:S02]  /*0f50*/  @!P1 LEA R6, R9, R6, 0x18 ;  /* 0x0000000609069211 */ /* 0x002fe400078ec0ff */
[----:B------:R-:W0:Y:S03]  /*0f60*/  SHFL.DOWN PT, R0, R7, 0x10, 0x1f ;  /* 0x0a001f0007007f89 */ /* 0x000e2600000e0000 */
[----:B------:R-:W-:Y:S01]  /*0f70*/  @!P1 IMAD.IADD R6, R5, 0x1, R6 ;  /* 0x0000000105069824 */ /* 0x000fe200078e0206 */
        /* <DEDUP_REMOVED lines=10> */
[----:B-1----:R-:W0:Y:S04]  /*1020*/  LDS.128 R4, [UR4+0x10] ;  /* 0x00001004ff047984 */ /* 0x002e280008000c00 */
[----:B------:R-:W1:Y:S01]  /*1030*/  LDS.64 R8, [UR4+0x20] ;  /* 0x00002004ff087984 */ /* 0x000e620008000a00 */
[----:B0-----:R-:W-:-:S04]  /*1040*/  IADD3 R0, PT, PT, R4, R0, R11 ;  /* 0x0000000004007210 */ /* 0x001fc80007ffe00b */
[----:B------:R-:W-:-:S04]  /*1050*/  IADD3 R0, PT, PT, R6, R0, R5 ;  /* 0x0000000006007210 */ /* 0x000fc80007ffe005 */
[----:B-1----:R-:W-:-:S05]  /*1060*/  IADD3 R0, PT, PT, R8, R0, R7 ;  /* 0x0000000008007210 */ /* 0x002fca0007ffe007 */
[----:B------:R-:W-:Y:S01]  /*1070*/  IMAD.IADD R11, R0, 0x1, R9 ;  /* 0x00000001000b7824 */ /* 0x000fe200078e0209 */
[----:B------:R-:W-:Y:S06]  /*1080*/  BRA `(.L_x_189) ;  /* 0x0000001800f07947 */ /* 0x000fec0003800000 */
.L_x_188:
[----:B------:R-:W-:Y:S01]  /*1090*/  LOP3.LUT R4, R2, 0x3e0, RZ, 0xc0, !PT ;  /* 0x000003e002047812 */ /* 0x000fe200078ec0ff */
[----:B------:R-:W0:Y:S03]  /*10a0*/  S2R R13, SR_LANEID ;  /* 0x00000000000d7919 */ /* 0x000e260000000000 */
        /* <DEDUP_REMOVED lines=13> */
[----:B------:R-:W-:Y:S01]  /*1180*/  @!P1 MOV R10, 0x400 ;  /* 0x00000400000a9802 */ /* 0x000fe20000000f00 */
[----:B------:R-:W0:Y:S01]  /*1190*/  @!P1 S2R R11, SR_CgaCtaId ;  /* 0x00000000000b9919 */ /* 0x000e220000008800 */
[----:B------:R-:W-:Y:S01]  /*11a0*/  @!P1 SHF.R.U32.HI R8, RZ, 0x3, R2 ;  /* 0x00000003ff089819 */ /* 0x000fe20000011602 */
[----:B------:R-:W1:Y:S03]  /*11b0*/  SHFL.DOWN PT, R6, R5, 0x2, R4 ;  /* 0x0840000005067989 */ /* 0x000e6600000e0004 */
[----:B------:R-:W-:Y:S02]  /*11c0*/  @!P1 LOP3.LUT R8, R8, 0x7c, RZ, 0xc0, !PT ;  /* 0x0000007c08089812 */ /* 0x000fe400078ec0ff */
[----:B-1----:R-:W-:Y:S02]  /*11d0*/  SEL R6, R6, RZ, !P0 ;  /* 0x000000ff06067207 */ /* 0x002fe40004000000 */
[----:B------:R-:W-:-:S02]  /*11e0*/  ISETP.GT.AND P0, PT, R9, R4, PT ;  /* 0x000000040900720c */ /* 0x000fc40003f04270 */
[----:B0-----:R-:W-:Y:S01]  /*11f0*/  @!P1 LEA R11, R11, R10, 0x18 ;  /* 0x0000000a0b0b9211 */ /* 0x001fe200078ec0ff */
[----:B------:R-:W-:Y:S02]  /*1200*/  IMAD.IADD R7, R5, 0x1, R6 ;  /* 0x0000000105077824 */ /* 0x000fe400078e0206 */
[----:B------:R-:W-:Y:S02]  /*1210*/  VIADD R5, R13, 0x8 ;  /* 0x000000080d057836 */ /* 0x000fe40000000000 */
[----:B------:R-:W-:Y:S01]  /*1220*/  @!P1 IMAD.IADD R8, R8, 0x1, R11 ;  /* 0x0000000108089824 */ /* 0x000fe200078e020b */
[----:B------:R-:W0:Y:S02]  /*1230*/  SHFL.DOWN PT, R6, R7, 0x4, R4 ;  /* 0x0880000007067989 */ /* 0x000e2400000e0004 */
        /* <DEDUP_REMOVED lines=15> */
[----:B------:R-:W1:Y:S01]  /*1330*/  S2UR UR5, SR_CgaCtaId ;  /* 0x00000000000579c3 */ /* 0x000e620000008800 */
[----:B------:R-:W-:Y:S01]  /*1340*/  UMOV UR4, 0x400 ;  /* 0x0000040000047882 */ /* 0x000fe20000000000 */
[C---:B------:R-:W-:Y:S02]  /*1350*/  ISETP.GT.U32.AND P2, PT, R0.reuse, 0x40, PT ;  /* 0x000000400000780c */ /* 0x040fe40003f44070 */
[C---:B------:R-:W-:Y:S02]  /*1360*/  ISETP.GT.U32.AND P1, PT, R0.reuse, 0x20, PT ;  /* 0x000000200000780c */ /* 0x040fe40003f24070 */
[----:B------:R-:W-:Y:S01]  /*1370*/  ISETP.GT.U32.AND P3, PT, R0, 0x80, PT ;  /* 0x000000800000780c */ /* 0x000fe20003f64070 */
[----:B-1----:R-:W-:-:S09]  /*1380*/  ULEA UR4, UR5, UR4, 0x18 ;  /* 0x0000000405047291 */ /* 0x002fd2000f8ec0ff */
[----:B------:R-:W1:Y:S04]  /*1390*/  LDS.128 R4, [UR4+0x10] ;  /* 0x00001004ff047984 */ /* 0x000e680008000c00 */
[----:B------:R-:W2:Y:S04]  /*13a0*/  LDS R2, [UR4+0xc] ;  /* 0x00000c04ff027984 */ /* 0x000ea80008000800 */
[----:B0-----:R-:W0:Y:S01]  /*13b0*/  LDS.64 R8, [UR4+0x20] ;  /* 0x00002004ff087984 */ /* 0x001e220008000a00 */
[----:B-1----:R-:W-:Y:S02]  /*13c0*/  SEL R4, R4, RZ, P2 ;  /* 0x000000ff04047207 */ /* 0x002fe40001000000 */
[----:B------:R-:W-:-:S02]  /*13d0*/  ISETP.GT.U32.AND P2, PT, R0, 0x60, PT ;  /* 0x000000600000780c */ /* 0x000fc40003f44070 */
[----:B--2---:R-:W-:Y:S02]  /*13e0*/  SEL R2, R2, RZ, P1 ;  /* 0x000000ff02027207 */ /* 0x004fe40000800000 */
[----:B------:R-:W-:Y:S02]  /*13f0*/  SEL R5, R5, RZ, P2 ;  /* 0x000000ff05057207 */ /* 0x000fe40001000000 */
[----:B------:R-:W-:Y:S02]  /*1400*/  IADD3 R2, PT, PT, R4, R2, R11 ;  /* 0x0000000204027210 */ /* 0x000fe40007ffe00b */
[----:B------:R-:W-:Y:S02]  /*1410*/  ISETP.GT.U32.AND P1, PT, R0, 0xa0, PT ;  /* 0x000000a00000780c */ /* 0x000fe40003f24070 */
[----:B------:R-:W-:Y:S02]  /*1420*/  SEL R6, R6, RZ, P3 ;  /* 0x000000ff06067207 */ /* 0x000fe40001800000 */
[----:B------:R-:W-:-:S02]  /*1430*/  ISETP.GT.U32.AND P2, PT, R0, 0xc0, PT ;  /* 0x000000c00000780c */ /* 0x000fc40003f44070 */
[----:B------:R-:W-:Y:S02]  /*1440*/  ISETP.GT.U32.AND P3, PT, R0, 0xe0, PT ;  /* 0x000000e00000780c */ /* 0x000fe40003f64070 */
[----:B------:R-:W-:Y:S02]  /*1450*/  SEL R7, R7, RZ, P1 ;  /* 0x000000ff07077207 */ /* 0x000fe40000800000 */
[----:B------:R-:W-:Y:S02]  /*1460*/  IADD3 R2, PT, PT, R6, R2, R5 ;  /* 0x0000000206027210 */ /* 0x000fe40007ffe005 */
[----:B0-----:R-:W-:Y:S02]  /*1470*/  SEL R8, R8, RZ, P2 ;  /* 0x000000ff08087207 */ /* 0x001fe40001000000 */
[----:B------:R-:W-:Y:S02]  /*1480*/  SEL R9, R9, RZ, P3 ;  /* 0x000000ff09097207 */ /* 0x000fe40001800000 */
[----:B------:R-:W-:-:S05]  /*1490*/  IADD3 R2, PT, PT, R8, R2, R7 ;  /* 0x0000000208027210 */ /* 0x000fca0007ffe007 */
[----:B------:R-:W-:Y:S01]  /*14a0*/  IMAD.IADD R11, R2, 0x1, R9 ;  /* 0x00000001020b7824 */ /* 0x000fe200078e0209 */
[----:B------:R-:W-:Y:S06]  /*14b0*/  BRA `(.L_x_189) ;  /* 0x0000001400e47947 */ /* 0x000fec0003800000 */
.L_x_174:
[----:B------:R-:W0:Y:S01]  /*14c0*/  S2R R2, SR_TID.X ;  /* 0x0000000000027919 */ /* 0x000e220000002100 */
[----:B------:R-:W1:Y:S02]  /*14d0*/  LDCU.64 UR4, c[0x0][0x380] ;  /* 0x00007000ff0477ac */ /* 0x000e640008000a00 */
[----:B-1----:R-:W-:Y:S02]  /*14e0*/  IMAD.U32 R4, RZ, RZ, UR4 ;  /* 0x00000004ff047e24 */ /* 0x002fe4000f8e00ff */
[----:B------:R-:W-:Y:S02]  /*14f0*/  IMAD.U32 R5, RZ, RZ, UR5 ;  /* 0x00000005ff057e24 */ /* 0x000fe4000f8e00ff */
[----:B0-----:R-:W-:-:S04]  /*1500*/  IMAD R9, R3, 0x1000, R2 ;  /* 0x0000100003097824 */ /* 0x001fc800078e0202 */
[----:B------:R-:W-:-:S05]  /*1510*/  IMAD.WIDE.U32 R8, R9, 0x4, R4 ;  /* 0x0000000409087825 */ /* 0x000fca00078e0004 */
        /* <DEDUP_REMOVED lines=16> */
[----:B------:R-:W-:-:S02]  /*1620*/  ISETP.GE.U32.AND P0, PT, R0, R13, PT ;  /* 0x0000000d0000720c */ /* 0x000fc40003f06070 */
[----:B--2---:R-:W-:Y:S02]  /*1630*/  IABS R26, R23 ;  /* 0x00000017001a7213 */ /* 0x004fe40000000000 */
[----:B---3--:R-:W-:-:S03]  /*1640*/  IABS R23, R25 ;  /* 0x0000001900177213 */ /* 0x008fc60000000000 */
[----:B------:R-:W-:Y:S01]  /*1650*/  IMAD.MOV.U32 R25, RZ, RZ, R26 ;  /* 0x000000ffff197224 */ /* 0x000fe200078e001a */
[----:B----4-:R-:W-:Y:S02]  /*1660*/  IABS R26, R21 ;  /* 0x00000015001a7213 */ /* 0x010fe40000000000 */
[----:B-----5:R-:W-:-:S03]  /*1670*/  IABS R24, R24 ;  /* 0x0000001800187213 */ /* 0x020fc60000000000 */
[----:B0-----:R-:W-:Y:S01]  /*1680*/  IMAD.MOV.U32 R8, RZ, RZ, R26 ;  /* 0x000000ffff087224 */ /* 0x001fe200078e001a */
[----:B------:R-:W-:Y:S02]  /*1690*/  IABS R22, R22 ;  /* 0x0000001600167213 */ /* 0x000fe40000000000 */
[----:B------:R-:W-:Y:S02]  /*16a0*/  IADD3 R21, PT, PT, R23, R24, R25 ;  /* 0x0000001817157210 */ /* 0x000fe40007ffe019 */
[----:B------:R-:W-:Y:S02]  /*16b0*/  IABS R19, R19 ;  /* 0x0000001300137213 */ /* 0x000fe40000000000 */
[----:B------:R-:W-:Y:S02]  /*16c0*/  IADD3 R21, PT, PT, R8, R22, R21 ;  /* 0x0000001608157210 */ /* 0x000fe40007ffe015 */
[----:B------:R-:W-:Y:S01]  /*16d0*/  IABS R9, R20 ;  /* 0x0000001400097213 */ /* 0x000fe20000000000 */
[----:B------:R-:W-:Y:S01]  /*16e0*/  IMAD.MOV.U32 R8, RZ, RZ, R19 ;  /* 0x000000ffff087224 */ /* 0x000fe200078e0013 */
        /* <DEDUP_REMOVED lines=16> */
[----:B------:R-:W-:-:S03]  /*17f0*/  IABS R10, R7 ;  /* 0x00000007000a7213 */ /* 0x000fc60000000000 */
[----:B------:R-:W-:Y:S01]  /*1800*/  IMAD.MOV.U32 R7, RZ, RZ, R12 ;  /* 0x000000ffff077224 */ /* 0x000fe200078e000c */
[----:B------:R-:W-:Y:S01]  /*1810*/  IADD3 R21, PT, PT, R8, R9, R21 ;  /* 0x0000000908157210 */ /* 0x000fe20007ffe015 */
[----:B------:R-:W-:Y:S01]  /*1820*/  IMAD.MOV.U32 R8, RZ, RZ, R10 ;  /* 0x000000ffff087224 */ /* 0x000fe200078e000a */
[----:B------:R-:W-:-:S04]  /*1830*/  IABS R16, R11 ;  /* 0x0000000b00107213 */ /* 0x000fc80000000000 */
[----:B------:R-:W-:-:S05]  /*1840*/  IADD3 R21, PT, PT, R8, R7, R21 ;  /* 0x0000000708157210 */ /* 0x000fca0007ffe015 */
[----:B------:R-:W-:Y:S01]  /*1850*/  IMAD.IADD R16, R21, 0x1, R16 ;  /* 0x0000000115107824 */ /* 0x000fe200078e0210 */
[----:B------:R-:W-:Y:S06]  /*1860*/  @!P0 BRA `(.L_x_190) ;  /* 0x00000010004c8947 */ /* 0x000fec0003800000 */
[----:B------:R-:W-:Y:S01]  /*1870*/  IMAD R9, R3, 0x1000, R13 ;  /* 0x0000100003097824 */ /* 0x000fe200078e020d */
[----:B------:R-:W-:Y:S01]  /*1880*/  LOP3.LUT R0, RZ, R2, RZ, 0x33, !PT ;  /* 0x00000002ff007212 */ /* 0x000fe200078e33ff */
[----:B------:R-:W-:Y:S01]  /*1890*/  VIADD R8, R6, 0xfffff000 ;  /* 0xfffff00006087836 */ /* 0x000fe20000000000 */
[----:B------:R-:W-:Y:S02]  /*18a0*/  UMOV UR4, URZ ;  /* 0x000000ff00047c82 */ /* 0x000fe40008000000 */
[----:B------:R-:W-:Y:S01]  /*18b0*/  IADD3 R10, PT, PT, -R13, R6, R0 ;  /* 0x000000060d0a7210 */ /* 0x000fe20007ffe100 */
[----:B------:R-:W-:Y:S01]  /*18c0*/  IMAD.MOV.U32 R0, RZ, RZ, R9 ;  /* 0x000000ffff007224 */ /* 0x000fe200078e0009 */
[C---:B------:R-:W-:Y:S02]  /*18d0*/  ISETP.GT.U32.AND P0, PT, R9.reuse, R8, PT ;  /* 0x000000080900720c */ /* 0x040fe40003f04070 */
[----:B------:R-:W-:Y:S01]  /*18e0*/  IADD3 R7, PT, PT, R9, 0x800, R2 ;  /* 0x0000080009077810 */ /* 0x000fe20007ffe002 */
[----:B------:R-:W-:-:S10]  /*18f0*/  IMAD R2, R3, -0x1000, R10 ;  /* 0xfffff00003027824 */ /* 0x000fd400078e020a */
[----:B------:R-:W-:Y:S05]  /*1900*/  @P0 BRA `(.L_x_191) ;  /* 0x0000000000f80947 */ /* 0x000fea0003800000 */
[----:B------:R-:W0:Y:S08]  /*1910*/  LDC R12, c[0x0][0x3a8] ;  /* 0x0000ea00ff0c7b82 */ /* 0x000e300000000800 */
[----:B------:R-:W1:Y:S02]  /*1920*/  LDC.64 R4, c[0x0][0x380] ;  /* 0x0000e000ff047b82 */ /* 0x000e640000000a00 */
.L_x_192:
[----:B------:R-:W2:Y:S02]  /*1930*/  S2R R6, SR_TID.X ;  /* 0x0000000000067919 */ /* 0x000ea40000002100 */
[----:B--2---:R-:W-:-:S04]  /*1940*/  IMAD.IADD R11, R6, 0x1, R9 ;  /* 0x00000001060b7824 */ /* 0x004fc800078e0209 */
        /* <DEDUP_REMOVED lines=10> */
[----:B------:R-:W5:Y:S01]  /*19f0*/  LDG.E R24, desc[UR6][R10.64+0x3c00] ;  /* 0x003c00060a187981 */ /* 0x000f62000c1e1900 */
[----:B--2---:R-:W-:-:S03]  /*1a00*/  IABS R18, R6 ;  /* 0x0000000600127213 */ /* 0x004fc60000000000 */
[----:B------:R-:W2:Y:S01]  /*1a10*/  LDG.E R6, desc[UR6][R10.64+0x1800] ;  /* 0x001800060a067981 */ /* 0x000ea2000c1e1900 */
[----:B---3--:R-:W-:-:S03]  /*1a20*/  IABS R25, R17 ;  /* 0x0000001100197213 */ /* 0x008fc60000000000 */
[----:B------:R-:W3:Y:S01]  /*1a30*/  LDG.E R17, desc[UR6][R10.64+0x1c00] ;  /* 0x001c00060a117981 */ /* 0x000ee2000c1e1900 */
[----:B------:R-:W-:-:S03]  /*1a40*/  IADD3 R25, PT, PT, R25, R18, R16 ;  /* 0x0000001219197210 */ /* 0x000fc60007ffe010 */
[----:B------:R-:W3:Y:S04]  /*1a50*/  LDG.E R18, desc[UR6][R10.64+0x2400] ;  /* 0x002400060a127981 */ /* 0x000ee8000c1e1900 */
[----:B------:R-:W3:Y:S01]  /*1a60*/  LDG.E R16, desc[UR6][R10.64+0x2000] ;  /* 0x002000060a107981 */ /* 0x000ee2000c1e1900 */
[----:B----4-:R-:W-:Y:S02]  /*1a70*/  IABS R19, R19 ;  /* 0x0000001300137213 */ /* 0x010fe40000000000 */
[----:B-----5:R-:W-:-:S04]  /*1a80*/  IABS R20, R20 ;  /* 0x0000001400147213 */ /* 0x020fc80000000000 */
[----:B------:R-:W-:Y:S02]  /*1a90*/  IADD3 R25, PT, PT, R20, R19, R25 ;  /* 0x0000001314197210 */ /* 0x000fe40007ffe019 */
[----:B------:R-:W4:Y:S04]  /*1aa0*/  LDG.E R19, desc[UR6][R10.64+0x3000] ;  /* 0x003000060a137981 */ /* 0x000f28000c1e1900 */
[----:B------:R1:W5:Y:S01]  /*1ab0*/  LDG.E R20, desc[UR6][R10.64+0x3400] ;  /* 0x003400060a147981 */ /* 0x000362000c1e1900 */
[----:B------:R-:W-:Y:S02]  /*1ac0*/  IABS R26, R14 ;  /* 0x0000000e001a7213 */ /* 0x000fe40000000000 */
[----:B------:R-:W-:-:S03]  /*1ad0*/  IABS R14, R15 ;  /* 0x0000000f000e7213 */ /* 0x000fc60000000000 */
[----:B------:R-:W-:-:S05]  /*1ae0*/  IMAD.MOV.U32 R15, RZ, RZ, R26 ;  /* 0x000000ffff0f7224 */ /* 0x000fca00078e001a */
[----:B------:R-:W-:Y:S02]  /*1af0*/  IADD3 R25, PT, PT, R14, R15, R25 ;  /* 0x0000000f0e197210 */ /* 0x000fe40007ffe019 */
[----:B------:R-:W-:Y:S02]  /*1b00*/  IABS R22, R22 ;  /* 0x0000001600167213 */ /* 0x000fe40000000000 */
[----:B-1----:R-:W-:Y:S02]  /*1b10*/  IABS R11, R23 ;  /* 0x00000017000b7213 */ /* 0x002fe40000000000 */
[----:B------:R-:W-:Y:S02]  /*1b20*/  IABS R21, R21 ;  /* 0x0000001500157213 */ /* 0x000fe40000000000 */
[----:B--2---:R-:W-:Y:S02]  /*1b30*/  IABS R26, R6 ;  /* 0x00000006001a7213 */ /* 0x004fe40000000000 */
[----:B---3--:R-:W-:-:S03]  /*1b40*/  IABS R6, R17 ;  /* 0x0000001100067213 */ /* 0x008fc60000000000 */
[----:B------:R-:W-:Y:S01]  /*1b50*/  IMAD.MOV.U32 R14, RZ, RZ, R26 ;  /* 0x000000ffff0e7224 */ /* 0x000fe200078e001a */
[----:B------:R-:W-:-:S04]  /*1b60*/  IABS R18, R18 ;  /* 0x0000001200127213 */ /* 0x000fc80000000000 */
[----:B------:R-:W-:Y:S02]  /*1b70*/  IADD3 R25, PT, PT, R6, R14, R25 ;  /* 0x0000000e06197210 */ /* 0x000fe40007ffe019 */
[----:B------:R-:W-:Y:S01]  /*1b80*/  IABS R10, R16 ;  /* 0x00000010000a7213 */ /* 0x000fe20000000000 */
[----:B------:R-:W-:-:S05]  /*1b90*/  IMAD.MOV.U32 R6, RZ, RZ, R18 ;  /* 0x000000ffff067224 */ /* 0x000fca00078e0012 */
[----:B------:R-:W-:Y:S01]  /*1ba0*/  IADD3 R25, PT, PT, R6, R10, R25 ;  /* 0x0000000a06197210 */ /* 0x000fe20007ffe019 */
[----:B------:R-:W-:Y:S02]  /*1bb0*/  IMAD.MOV.U32 R10, RZ, RZ, R22 ;  /* 0x000000ffff0a7224 */ /* 0x000fe400078e0016 */
[----:B0-----:R-:W-:-:S03]  /*1bc0*/  IMAD.MOV.U32 R6, RZ, RZ, R12 ;  /* 0x000000ffff067224 */ /* 0x001fc600078e000c */
[----:B------:R-:W-:Y:S01]  /*1bd0*/  IADD3 R25, PT, PT, R10, R11, R25 ;  /* 0x0000000b0a197210 */ /* 0x000fe20007ffe019 */
[----:B------:R-:W-:Y:S01]  /*1be0*/  IMAD.IADD R10, R6, 0x1, -R9 ;  /* 0x00000001060a7824 */ /* 0x000fe200078e0a09 */
[----:B----4-:R-:W-:-:S04]  /*1bf0*/  IABS R19, R19 ;  /* 0x0000001300137213 */ /* 0x010fc80000000000 */
[----:B------:R-:W-:Y:S01]  /*1c00*/  ISETP.GE.U32.AND P0, PT, R10, R13, PT ;  /* 0x0000000d0a00720c */ /* 0x000fe20003f06070 */
[----:B------:R-:W-:Y:S01]  /*1c10*/  IMAD.MOV.U32 R11, RZ, RZ, R19 ;  /* 0x000000ffff0b7224 */ /* 0x000fe200078e0013 */
[----:B-----5:R-:W-:Y:S01]  /*1c20*/  IABS R14, R20 ;  /* 0x00000014000e7213 */ /* 0x020fe20000000000 */
[----:B------:R-:W-:Y:S01]  /*1c30*/  IMAD.MOV.U32 R10, RZ, RZ, R21 ;  /* 0x000000ffff0a7224 */ /* 0x000fe200078e0015 */
[----:B------:R-:W-:Y:S02]  /*1c40*/  IABS R16, R24 ;  /* 0x0000001800107213 */ /* 0x000fe40000000000 */
[----:B------:R-:W-:-:S04]  /*1c50*/  IADD3 R25, PT, PT, R14, R11, R25 ;  /* 0x0000000b0e197210 */ /* 0x000fc80007ffe019 */
[----:B------:R-:W-:-:S03]  /*1c60*/  IADD3 R16, PT, PT, R16, R10, R25 ;  /* 0x0000000a10107210 */ /* 0x000fc60007ffe019 */
[----:B------:R-:W-:Y:S05]  /*1c70*/  @!P0 BRA `(.L_x_190) ;  /* 0x0000000c00488947 */ /* 0x000fea0003800000 */
[C---:B------:R-:W-:Y:S01]  /*1c80*/  IMAD.IADD R9, R13.reuse, 0x1, R9 ;  /* 0x000000010d097824 */ /* 0x040fe200078e0209 */
[----:B------:R-:W-:Y:S01]  /*1c90*/  UIADD3 UR4, UPT, UPT, UR4, 0x1, URZ ;  /* 0x0000000104047890 */ /* 0x000fe2000fffe0ff */
[----:B------:R-:W-:Y:S02]  /*1ca0*/  IMAD.IADD R0, R13, 0x1, R0 ;  /* 0x000000010d007824 */ /* 0x000fe400078e0200 */
[----:B------:R-:W-:Y:S01]  /*1cb0*/  IMAD.IADD R2, R2, 0x1, -R13 ;  /* 0x0000000102027824 */ /* 0x000fe200078e0a0d */
[----:B------:R-:W-:Y:S01]  /*1cc0*/  ISETP.GT.U32.AND P0, PT, R9, R8, PT ;  /* 0x000000080900720c */ /* 0x000fe20003f04070 */
[----:B------:R-:W-:-:S12]  /*1cd0*/  IMAD.IADD R7, R13, 0x1, R7 ;  /* 0x000000010d077824 */ /* 0x000fd800078e0207 */
[----:B------:R-:W-:Y:S05]  /*1ce0*/  @!P0 BRA `(.L_x_192) ;  /* 0xfffffffc00108947 */ /* 0x000fea000383ffff */
.L_x_191:
[----:B------:R-:W0:Y:S01]  /*1cf0*/  S2R R13, SR_TID.X ;  /* 0x00000000000d7919 */ /* 0x000e220000002100 */
[----:B------:R-:W-:Y:S01]  /*1d00*/  IMAD.IADD R8, R6, 0x1, -R9 ;  /* 0x0000000106087824 */ /* 0x000fe200078e0a09 */
[----:B------:R-:W-:Y:S04]  /*1d10*/  BSSY.RECONVERGENT B1, `(.L_x_190) ;  /* 0x00000c8000017945 */ /* 0x000fe80003800200 */
[----:B0-----:R-:W-:-:S04]  /*1d20*/  ISETP.GE.AND P0, PT, R13, R8, PT ;  /* 0x000000080d00720c */ /* 0x001fc80003f06270 */
[----:B------:R-:W-:-:S13]  /*1d30*/  ISETP.GE.U32.OR P0, PT, R9, R6, P0 ;  /* 0x000000060900720c */ /* 0x000fda0000706470 */
[----:B------:R-:W-:Y:S05]  /*1d40*/  @P0 BRA `(.L_x_193) ;  /* 0x0000000c00100947 */ /* 0x000fea0003800000 */
[----:B------:R-:W0:Y:S01]  /*1d50*/  LDC R10, c[0x0][0x3ac] ;  /* 0x0000eb00ff0a7b82 */ /* 0x000e220000000800 */
[----:B------:R-:W-:Y:S01]  /*1d60*/  LOP3.LUT R11, RZ, R13, RZ, 0x33, !PT ;  /* 0x0000000dff0b7212 */ /* 0x000fe200078e33ff */
[----:B------:R-:W-:Y:S06]  /*1d70*/  BSSY.RECONVERGENT B2, `(.L_x_194) ;  /* 0x000006a000027945 */ /* 0x000fec0003800200 */
[----:B------:R-:W1:Y:S01]  /*1d80*/  LDC R8, c[0x0][0x3ac] ;  /* 0x0000eb00ff087b82 */ /* 0x000e620000000800 */
[----:B0-----:R-:W-:-:S04]  /*1d90*/  IMAD.SHL.U32 R10, R10, 0x1000, RZ ;  /* 0x000010000a0a7824 */ /* 0x001fc800078e00ff */
[----:B------:R-:W-:-:S05]  /*1da0*/  IMAD R10, R3, 0x1000, R10 ;  /* 0x00001000030a7824 */ /* 0x000fca00078e020a */
[----:B------:R-:W-:Y:S01]  /*1db0*/  IADD3 R6, PT, PT, -R10, R6, R11 ;  /* 0x000000060a067210 */ /* 0x000fe20007ffe10b */
[----:B-1----:R-:W-:Y:S02]  /*1dc0*/  IMAD R11, R8, UR4, RZ ;  /* 0x00000004080b7c24 */ /* 0x002fe4000f8e02ff */
[----:B------:R-:W-:Y:S02]  /*1dd0*/  IMAD.MOV.U32 R10, RZ, RZ, R13 ;  /* 0x000000ffff0a7224 */ /* 0x000fe400078e000d */
[----:B------:R-:W-:-:S05]  /*1de0*/  IMAD R6, R11, -0x1000, R6 ;  /* 0xfffff0000b067824 */ /* 0x000fca00078e0206 */
[C---:B------:R-:W-:Y:S02]  /*1df0*/  ISETP.GE.U32.AND P0, PT, R6.reuse, 0xf00, PT ;  /* 0x00000f000600780c */ /* 0x040fe40003f06070 */
[----:B------:R-:W-:-:S04]  /*1e00*/  LEA.HI R6, R6, 0x1, RZ, 0x18 ;  /* 0x0000000106067811 */ /* 0x000fc800078fc0ff */
[----:B------:R-:W-:-:S07]  /*1e10*/  LOP3.LUT R8, R6, 0xf, RZ, 0xc0, !PT ;  /* 0x0000000f06087812 */ /* 0x000fce00078ec0ff */
[----:B------:R-:W-:Y:S05]  /*1e20*/  @!P0 BRA `(.L_x_195) ;  /* 0x0000000400788947 */ /* 0x000fea0003800000 */
[----:B------:R-:W-:Y:S01]  /*1e30*/  LEA.HI R10, R2, 0x1, RZ, 0x18 ;  /* 0x00000001020a7811 */ /* 0x000fe200078fc0ff */
[----:B------:R-:W-:Y:S01]  /*1e40*/  BSSY.RECONVERGENT B3, `(.L_x_196) ;  /* 0x000005b000037945 */ /* 0x000fe20003800200 */
[----:B------:R-:W-:Y:S02]  /*1e50*/  LOP3.LUT R11, R13, 0x800, RZ, 0xfc, !PT ;  /* 0x000008000d0b7812 */ /* 0x000fe400078efcff */
[----:B------:R-:W-:-:S05]  /*1e60*/  LOP3.LUT R10, R10, 0x1fffff0, RZ, 0xc0, !PT ;  /* 0x01fffff00a0a7812 */ /* 0x000fca00078ec0ff */
[----:B------:R-:W-:-:S07]  /*1e70*/  IMAD.MOV R13, RZ, RZ, -R10 ;  /* 0x000000ffff0d7224 */ /* 0x000fce00078e0a0a */
.L_x_197:
[C---:B------:R-:W-:Y:S02]  /*1e80*/  VIADD R19, R7.reuse, 0xfffff900 ;  /* 0xfffff90007137836 */ /* 0x040fe40000000000 */
[----:B------:R-:W-:Y:S02]  /*1e90*/  VIADD R15, R7, 0xfffff800 ;  /* 0xfffff800070f7836 */ /* 0x000fe40000000000 */
[----:B------:R-:W-:-:S04]  /*1ea0*/  IMAD.WIDE.U32 R18, R19, 0x4, R4 ;  /* 0x0000000413127825 */ /* 0x000fc800078e0004 */
[--C-:B------:R-:W-:Y:S01]  /*1eb0*/  IMAD.WIDE.U32 R14, R15, 0x4, R4.reuse ;  /* 0x000000040f0e7825 */ /* 0x100fe200078e0004 */
[----:B------:R-:W2:Y:S04]  /*1ec0*/  LDG.E R12, desc[UR6][R18.64] ;  /* 0x00000006120c7981 */ /* 0x000ea8000c1e1900 */
[----:B------:R0:W3:Y:S01]  /*1ed0*/  LDG.E R10, desc[UR6][R14.64] ;  /* 0x000000060e0a7981 */ /* 0x0000e2000c1e1900 */
[C---:B------:R-:W-:Y:S02]  /*1ee0*/  VIADD R27, R7.reuse, 0xfffffa00 ;  /* 0xfffffa00071b7836 */ /* 0x040fe40000000000 */
[----:B------:R-:W-:Y:S02]  /*1ef0*/  VIADD R29, R7, 0xfffffb00 ;  /* 0xfffffb00071d7836 */ /* 0x000fe40000000000 */
[----:B------:R-:W-:-:S04]  /*1f00*/  IMAD.WIDE.U32 R26, R27, 0x4, R4 ;  /* 0x000000041b1a7825 */ /* 0x000fc800078e0004 */
[--C-:B------:R-:W-:Y:S02]  /*1f10*/  IMAD.WIDE.U32 R28, R29, 0x4, R4.reuse ;  /* 0x000000041d1c7825 */ /* 0x100fe400078e0004 */
[----:B------:R1:W4:Y:S04]  /*1f20*/  LDG.E R26, desc[UR6][R26.64] ;  /* 0x000000061a1a7981 */ /* 0x000328000c1e1900 */
[----:B------:R-:W5:Y:S01]  /*1f30*/  LDG.E R28, desc[UR6][R28.64] ;  /* 0x000000061c1c7981 */ /* 0x000f62000c1e1900 */
[C---:B------:R-:W-:Y:S02]  /*1f40*/  VIADD R17, R7.reuse, 0xfffffc00 ;  /* 0xfffffc0007117836 */ /* 0x040fe40000000000 */
[----:B------:R-:W-:-:S04]  /*1f50*/  IMAD.WIDE.U32 R24, R7, 0x4, R4 ;  /* 0x0000000407187825 */ /* 0x000fc800078e0004 */
[----:B------:R-:W-:Y:S02]  /*1f60*/  VIADD R23, R7, 0xfffffd00 ;  /* 0xfffffd0007177836 */ /* 0x000fe40000000000 */
[--C-:B0-----:R-:W-:Y:S01]  /*1f70*/  IMAD.WIDE.U32 R14, R17, 0x4, R4.reuse ;  /* 0x00000004110e7825 */ /* 0x101fe200078e0004 */
[----:B------:R0:W4:Y:S03]  /*1f80*/  LDG.E R24, desc[UR6][R24.64] ;  /* 0x0000000618187981 */ /* 0x000126000c1e1900 */
[C---:B------:R-:W-:Y:S02]  /*1f90*/  VIADD R19, R7.reuse, 0xfffffe00 ;  /* 0xfffffe0007137836 */ /* 0x040fe40000000000 */
[----:B------:R-:W-:Y:S02]  /*1fa0*/  VIADD R17, R7, 0xffffff00 ;  /* 0xffffff0007117836 */ /* 0x000fe40000000000 */
[----:B------:R-:W-:-:S04]  /*1fb0*/  IMAD.WIDE.U32 R22, R23, 0x4, R4 ;  /* 0x0000000417167825 */ /* 0x000fc800078e0004 */
[----:B------:R-:W-:Y:S01]  /*1fc0*/  VIADD R21, R7, 0x100 ;  /* 0x0000010007157836 */ /* 0x000fe20000000000 */
[----:B--2---:R-:W-:Y:S02]  /*1fd0*/  IABS R12, R12 ;  /* 0x0000000c000c7213 */ /* 0x004fe40000000000 */
[----:B---3--:R-:W-:-:S03]  /*1fe0*/  IABS R18, R10 ;  /* 0x0000000a00127213 */ /* 0x008fc60000000000 */
[----:B-1----:R-:W-:Y:S01]  /*1ff0*/  IMAD.MOV.U32 R27, RZ, RZ, R12 ;  /* 0x000000ffff1b7224 */ /* 0x002fe200078e000c */
[----:B------:R1:W2:Y:S04]  /*2000*/  LDG.E R10, desc[UR6][R14.64] ;  /* 0x000000060e0a7981 */ /* 0x0002a8000c1e1900 */
[----:B0-----:R-:W-:Y:S01]  /*2010*/  IADD3 R25, PT, PT, R27, R18, R16 ;  /* 0x000000121b197210 */ /* 0x001fe20007ffe010 */
[----:B------:R-:W-:Y:S01]  /*2020*/  IMAD.WIDE.U32 R18, R19, 0x4, R4 ;  /* 0x0000000413127825 */ /* 0x000fe200078e0004 */
[----:B------:R0:W3:Y:S03]  /*2030*/  LDG.E R12, desc[UR6][R22.64] ;  /* 0x00000006160c7981 */ /* 0x0000e6000c1e1900 */
[----:B------:R-:W-:-:S02]  /*2040*/  VIADD R27, R7, 0x200 ;  /* 0x00000200071b7836 */ /* 0x000fc40000000000 */
[--C-:B------:R-:W-:Y:S01]  /*2050*/  IMAD.WIDE.U32 R16, R17, 0x4, R4.reuse ;  /* 0x0000000411107825 */ /* 0x100fe200078e0004 */
[----:B------:R-:W3:Y:S03]  /*2060*/  LDG.E R18, desc[UR6][R18.64] ;  /* 0x0000000612127981 */ /* 0x000ee6000c1e1900 */
[----:B-1----:R-:W-:-:S04]  /*2070*/  IMAD.WIDE.U32 R14, R21, 0x4, R4 ;  /* 0x00000004150e7825 */ /* 0x002fc800078e0004 */
[--C-:B------:R-:W-:Y:S01]  /*2080*/  IMAD.WIDE.U32 R20, R27, 0x4, R4.reuse ;  /* 0x000000041b147825 */ /* 0x100fe200078e0004 */
[----:B------:R4:W3:Y:S04]  /*2090*/  LDG.E R29, desc[UR6][R14.64] ;  /* 0x000000060e1d7981 */ /* 0x0008e8000c1e1900 */
[----:B------:R1:W3:Y:S01]  /*20a0*/  LDG.E R27, desc[UR6][R16.64] ;  /* 0x00000006101b7981 */ /* 0x0002e2000c1e1900 */
[----:B0-----:R-:W-:Y:S01]  /*20b0*/  VIADD R23, R7, 0x300 ;  /* 0x0000030007177836 */ /* 0x001fe20000000000 */
[----:B-----5:R-:W-:Y:S02]  /*20c0*/  IABS R28, R28 ;  /* 0x0000001c001c7213 */ /* 0x020fe40000000000 */
[----:B------:R0:W5:Y:S01]  /*20d0*/  LDG.E R19, desc[UR6][R20.64] ;  /* 0x0000000614137981 */ /* 0x000162000c1e1900 */
[----:B------:R-:W-:Y:S01]  /*20e0*/  IMAD.WIDE.U32 R22, R23, 0x4, R4 ;  /* 0x0000000417167825 */ /* 0x000fe200078e0004 */
[----:B----4-:R-:W-:-:S03]  /*20f0*/  IABS R14, R26 ;  /* 0x0000001a000e7213 */ /* 0x010fc60000000000 */
[C---:B------:R-:W-:Y:S02]  /*2100*/  VIADD R15, R7.reuse, 0x400 ;  /* 0x00000400070f7836 */ /* 0x040fe40000000000 */
[----:B-1----:R-:W-:Y:S01]  /*2110*/  VIADD R17, R7, 0x500 ;  /* 0x0000050007117836 */ /* 0x002fe20000000000 */
[----:B------:R-:W4:Y:S01]  /*2120*/  LDG.E R22, desc[UR6][R22.64] ;  /* 0x0000000616167981 */ /* 0x000f22000c1e1900 */
[----:B------:R-:W-:Y:S01]  /*2130*/  IADD3 R25, PT, PT, R28, R14, R25 ;  /* 0x0000000e1c197210 */ /* 0x000fe20007ffe019 */
[----:B0-----:R-:W-:-:S04]  /*2140*/  IMAD.WIDE.U32 R20, R15, 0x4, R4 ;  /* 0x000000040f147825 */ /* 0x001fc800078e0004 */
[--C-:B------:R-:W-:Y:S01]  /*2150*/  IMAD.WIDE.U32 R14, R17, 0x4, R4.reuse ;  /* 0x00000004110e7825 */ /* 0x100fe200078e0004 */
[----:B------:R-:W4:Y:S03]  /*2160*/  LDG.E R26, desc[UR6][R20.64] ;  /* 0x00000006141a7981 */ /* 0x000f26000c1e1900 */
[C---:B------:R-:W-:Y:S01]  /*2170*/  VIADD R16, R7.reuse, 0x600 ;  /* 0x0000060007107836 */ /* 0x040fe20000000000 */
[----:B------:R0:W4:Y:S01]  /*2180*/  LDG.E R28, desc[UR6][R14.64] ;  /* 0x000000060e1c7981 */ /* 0x000122000c1e1900 */
[----:B------:R-:W-:Y:S02]  /*2190*/  VIADD R17, R7, 0x700 ;  /* 0x0000070007117836 */ /* 0x000fe40000000000 */
[----:B0-----:R-:W-:-:S04]  /*21a0*/  IMAD.WIDE.U32 R14, R16, 0x4, R4 ;  /* 0x00000004100e7825 */ /* 0x001fc800078e0004 */
[----:B------:R-:W-:Y:S01]  /*21b0*/  IMAD.WIDE.U32 R16, R17, 0x4, R4 ;  /* 0x0000000411107825 */ /* 0x000fe200078e0004 */
[----:B------:R-:W4:Y:S05]  /*21c0*/  LDG.E R23, desc[UR6][R14.64] ;  /* 0x000000060e177981 */ /* 0x000f2a000c1e1900 */
[----:B------:R2:W4:Y:S01]  /*21d0*/  LDG.E R16, desc[UR6][R16.64] ;  /* 0x0000000610107981 */ /* 0x000522000c1e1900 */
[----:B------:R-:W-:Y:S01]  /*21e0*/  IABS R24, R24 ;  /* 0x0000001800187213 */ /* 0x000fe20000000000 */
[----:B------:R-:W-:-:S05]  /*21f0*/  VIADD R13, R13, 0x10 ;  /* 0x000000100d0d7836 */ /* 0x000fca0000000000 */
[----:B------:R-:W-:Y:S01]  /*2200*/  ISETP.NE.AND P0, PT, R13, RZ, PT ;  /* 0x000000ff0d00720c */ /* 0x000fe20003f05270 */
[----:B------:R-:W-:Y:S02]  /*2210*/  VIADD R11, R11, 0x1000 ;  /* 0x000010000b0b7836 */ /* 0x000fe40000000000 */
[----:B------:R-:W-:Y:S01]  /*2220*/  VIADD R7, R7, 0x1000 ;  /* 0x0000100007077836 */ /* 0x000fe20000000000 */
[----:B--2---:R-:W-:Y:S02]  /*2230*/  IABS R17, R10 ;  /* 0x0000000a00117213 */ /* 0x004fe40000000000 */
[----:B---3--:R-:W-:-:S03]  /*2240*/  IABS R10, R12 ;  /* 0x0000000c000a7213 */ /* 0x008fc60000000000 */
[----:B------:R-:W-:Y:S01]  /*2250*/  IMAD.MOV.U32 R12, RZ, RZ, R17 ;  /* 0x000000ffff0c7224 */ /* 0x000fe200078e0011 */
[----:B------:R-:W-:-:S04]  /*2260*/  IABS R18, R18 ;  /* 0x0000001200127213 */ /* 0x000fc80000000000 */
[----:B------:R-:W-:Y:S01]  /*2270*/  IADD3 R25, PT, PT, R10, R12, R25 ;  /* 0x0000000c0a197210 */ /* 0x000fe20007ffe019 */
[----:B------:R-:W-:Y:S01]  /*2280*/  IMAD.MOV.U32 R12, RZ, RZ, R18 ;  /* 0x000000ffff0c7224 */ /* 0x000fe200078e0012 */
[----:B------:R-:W-:Y:S02]  /*2290*/  IABS R27, R27 ;  /* 0x0000001b001b7213 */ /* 0x000fe40000000000 */
[----:B------:R-:W-:-:S03]  /*22a0*/  IABS R29, R29 ;  /* 0x0000001d001d7213 */ /* 0x000fc60000000000 */
[----:B------:R-:W-:Y:S01]  /*22b0*/  IMAD.MOV.U32 R10, RZ, RZ, R27 ;  /* 0x000000ffff0a7224 */ /* 0x000fe200078e001b */
[----:B-----5:R-:W-:-:S04]  /*22c0*/  IABS R19, R19 ;  /* 0x0000001300137213 */ /* 0x020fc80000000000 */
[----:B------:R-:W-:Y:S01]  /*22d0*/  IADD3 R25, PT, PT, R10, R12, R25 ;  /* 0x0000000c0a197210 */ /* 0x000fe20007ffe019 */
[----:B------:R-:W-:Y:S01]  /*22e0*/  IMAD.MOV.U32 R12, RZ, RZ, R24 ;  /* 0x000000ffff0c7224 */ /* 0x000fe200078e0018 */
[----:B----4-:R-:W-:Y:S01]  /*22f0*/  IABS R22, R22 ;  /* 0x0000001600167213 */ /* 0x010fe20000000000 */
[----:B------:R-:W-:-:S05]  /*2300*/  IMAD.MOV.U32 R10, RZ, RZ, R29 ;  /* 0x000000ffff0a7224 */ /* 0x000fca00078e001d */
        /* <DEDUP_REMOVED lines=8> */
[----:B------:R-:W-:Y:S02]  /*2390*/  IADD3 R25, PT, PT, R10, R12, R25 ;  /* 0x0000000c0a197210 */ /* 0x000fe40007ffe019 */
[----:B------:R-:W-:-:S05]  /*23a0*/  IABS R23, R23 ;  /* 0x0000001700177213 */ /* 0x000fca0000000000 */
[----:B------:R-:W-:Y:S01]  /*23b0*/  IMAD.MOV.U32 R10, RZ, RZ, R23 ;  /* 0x000000ffff0a7224 */ /* 0x000fe200078e0017 */
[----:B------:R-:W-:-:S04]  /*23c0*/  IABS R16, R16 ;  /* 0x0000001000107213 */ /* 0x000fc80000000000 */
[----:B------:R-:W-:Y:S01]  /*23d0*/  IADD3 R16, PT, PT, R16, R10, R25 ;  /* 0x0000000a10107210 */ /* 0x000fe20007ffe019 */
[----:B------:R-:W-:Y:S06]  /*23e0*/  @P0 BRA `(.L_x_197) ;  /* 0xfffffff800a40947 */ /* 0x000fec000383ffff */
[----:B------:R-:W-:Y:S05]  /*23f0*/  BSYNC.RECONVERGENT B3 ;  /* 0x0000000000037941 */ /* 0x000fea0003800200 */
.L_x_196:
[----:B------:R-:W-:-:S07]  /*2400*/  VIADD R10, R11, 0xfffff800 ;  /* 0xfffff8000b0a7836 */ /* 0x000fce0000000000 */
.L_x_195:
[----:B------:R-:W-:Y:S05]  /*2410*/  BSYNC.RECONVERGENT B2 ;  /* 0x0000000000027941 */ /* 0x000fea0003800200 */
.L_x_194:
[----:B------:R-:W-:-:S13]  /*2420*/  ISETP.NE.AND P0, PT, R8, RZ, PT ;  /* 0x000000ff0800720c */ /* 0x000fda0003f05270 */
[----:B------:R-:W-:Y:S05]  /*2430*/  @!P0 BRA `(.L_x_193) ;  /* 0x0000000400548947 */ /* 0x000fea0003800000 */
[----:B------:R-:W-:Y:S01]  /*2440*/  ISETP.GE.U32.AND P0, PT, R8, 0x8, PT ;  /* 0x000000080800780c */ /* 0x000fe20003f06070 */
[----:B------:R-:W-:Y:S01]  /*2450*/  BSSY.RECONVERGENT B2, `(.L_x_198) ;  /* 0x000002c000027945 */ /* 0x000fe20003800200 */
[----:B------:R-:W-:-:S04]  /*2460*/  LOP3.LUT R11, R6, 0x7, RZ, 0xc0, !PT ;  /* 0x00000007060b7812 */ /* 0x000fc800078ec0ff */
[----:B------:R-:W-:-:S07]  /*2470*/  ISETP.NE.AND P1, PT, R11, RZ, PT ;  /* 0x000000ff0b00720c */ /* 0x000fce0003f25270 */
[----:B------:R-:W-:Y:S06]  /*2480*/  @!P0 BRA `(.L_x_199) ;  /* 0x0000000000a08947 */ /* 0x000fec0003800000 */
[----:B------:R-:W-:-:S04]  /*2490*/  IMAD.IADD R13, R10, 0x1, R9 ;  /* 0x000000010a0d7824 */ /* 0x000fc800078e0209 */
[C---:B------:R-:W-:Y:S02]  /*24a0*/  VIADD R25, R13.reuse, 0x100 ;  /* 0x000001000d197836 */ /* 0x040fe40000000000 */
[----:B------:R-:W-:-:S04]  /*24b0*/  IMAD.WIDE.U32 R14, R13, 0x4, R4 ;  /* 0x000000040d0e7825 */ /* 0x000fc800078e0004 */
[C---:B------:R-:W-:Y:S01]  /*24c0*/  VIADD R27, R13.reuse, 0x200 ;  /* 0x000002000d1b7836 */ /* 0x040fe20000000000 */
[----:B------:R0:W2:Y:S01]  /*24d0*/  LDG.E R7, desc[UR6][R14.64] ;  /* 0x000000060e077981 */ /* 0x0000a2000c1e1900 */
[----:B------:R-:W-:Y:S02]  /*24e0*/  VIADD R23, R13, 0x300 ;  /* 0x000003000d177836 */ /* 0x000fe40000000000 */
[----:B------:R-:W-:-:S04]  /*24f0*/  IMAD.WIDE.U32 R24, R25, 0x4, R4 ;  /* 0x0000000419187825 */ /* 0x000fc800078e0004 */
[--C-:B------:R-:W-:Y:S01]  /*2500*/  IMAD.WIDE.U32 R26, R27, 0x4, R4.reuse ;  /* 0x000000041b1a7825 */ /* 0x100fe200078e0004 */
[----:B------:R-:W3:Y:S03]  /*2510*/  LDG.E R8, desc[UR6][R24.64] ;  /* 0x0000000618087981 */ /* 0x000ee6000c1e1900 */
[----:B------:R-:W-:Y:S02]  /*2520*/  IMAD.WIDE.U32 R22, R23, 0x4, R4 ;  /* 0x0000000417167825 */ /* 0x000fe400078e0004 */
[----:B------:R-:W4:Y:S02]  /*2530*/  LDG.E R26, desc[UR6][R26.64] ;  /* 0x000000061a1a7981 */ /* 0x000f24000c1e1900 */
[C---:B------:R-:W-:Y:S02]  /*2540*/  VIADD R17, R13.reuse, 0x400 ;  /* 0x000004000d117836 */ /* 0x040fe40000000000 */
[----:B------:R-:W5:Y:S01]  /*2550*/  LDG.E R22, desc[UR6][R22.64] ;  /* 0x0000000616167981 */ /* 0x000f62000c1e1900 */
[----:B------:R-:W-:-:S02]  /*2560*/  VIADD R19, R13, 0x500 ;  /* 0x000005000d137836 */ /* 0x000fc40000000000 */
[C---:B------:R-:W-:Y:S02]  /*2570*/  VIADD R21, R13.reuse, 0x600 ;  /* 0x000006000d157836 */ /* 0x040fe40000000000 */
[----:B------:R-:W-:Y:S02]  /*2580*/  VIADD R29, R13, 0x700 ;  /* 0x000007000d1d7836 */ /* 0x000fe40000000000 */
[----:B------:R-:W-:-:S04]  /*2590*/  IMAD.WIDE.U32 R12, R17, 0x4, R4 ;  /* 0x00000004110c7825 */ /* 0x000fc800078e0004 */
[--C-:B0-----:R-:W-:Y:S02]  /*25a0*/  IMAD.WIDE.U32 R14, R19, 0x4, R4.reuse ;  /* 0x00000004130e7825 */ /* 0x101fe400078e0004 */
[----:B------:R-:W5:Y:S02]  /*25b0*/  LDG.E R12, desc[UR6][R12.64] ;  /* 0x000000060c0c7981 */ /* 0x000f64000c1e1900 */
[--C-:B------:R-:W-:Y:S02]  /*25c0*/  IMAD.WIDE.U32 R18, R21, 0x4, R4.reuse ;  /* 0x0000000415127825 */ /* 0x100fe400078e0004 */
[----:B------:R-:W5:Y:S02]  /*25d0*/  LDG.E R14, desc[UR6][R14.64] ;  /* 0x000000060e0e7981 */ /* 0x000f64000c1e1900 */
[----:B------:R-:W-:Y:S02]  /*25e0*/  IMAD.WIDE.U32 R20, R29, 0x4, R4 ;  /* 0x000000041d147825 */ /* 0x000fe400078e0004 */
[----:B------:R-:W5:Y:S04]  /*25f0*/  LDG.E R18, desc[UR6][R18.64] ;  /* 0x0000000612127981 */ /* 0x000f68000c1e1900 */
[----:B------:R-:W5:Y:S01]  /*2600*/  LDG.E R20, desc[UR6][R20.64] ;  /* 0x0000000614147981 */ /* 0x000f62000c1e1900 */
[----:B------:R-:W-:Y:S01]  /*2610*/  VIADD R10, R10, 0x800 ;  /* 0x000008000a0a7836 */ /* 0x000fe20000000000 */
[----:B--2---:R-:W-:-:S02]  /*2620*/  IABS R17, R7 ;  /* 0x0000000700117213 */ /* 0x004fc40000000000 */
[----:B---3--:R-:W-:-:S03]  /*2630*/  IABS R7, R8 ;  /* 0x0000000800077213 */ /* 0x008fc60000000000 */
[----:B------:R-:W-:Y:S01]  /*2640*/  IMAD.MOV.U32 R8, RZ, RZ, R17 ;  /* 0x000000ffff087224 */ /* 0x000fe200078e0011 */
[----:B----4-:R-:W-:Y:S02]  /*2650*/  IABS R26, R26 ;  /* 0x0000001a001a7213 */ /* 0x010fe40000000000 */
[----:B-----5:R-:W-:Y:S02]  /*2660*/  IABS R22, R22 ;  /* 0x0000001600167213 */ /* 0x020fe40000000000 */
[----:B------:R-:W-:Y:S01]  /*2670*/  IADD3 R16, PT, PT, R7, R8, R16 ;  /* 0x0000000807107210 */ /* 0x000fe20007ffe010 */
[----:B------:R-:W-:Y:S02]  /*2680*/  IMAD.MOV.U32 R8, RZ, RZ, R26 ;  /* 0x000000ffff087224 */ /* 0x000fe400078e001a */
[----:B------:R-:W-:-:S05]  /*2690*/  IMAD.MOV.U32 R7, RZ, RZ, R22 ;  /* 0x000000ffff077224 */ /* 0x000fca00078e0016 */
[----:B------:R-:W-:Y:S02]  /*26a0*/  IADD3 R16, PT, PT, R7, R8, R16 ;  /* 0x0000000807107210 */ /* 0x000fe40007ffe010 */
[----:B------:R-:W-:Y:S02]  /*26b0*/  IABS R8, R12 ;  /* 0x0000000c00087213 */ /* 0x000fe40000000000 */
[----:B------:R-:W-:Y:S02]  /*26c0*/  IABS R7, R14 ;  /* 0x0000000e00077213 */ /* 0x000fe40000000000 */
[----:B------:R-:W-:Y:S02]  /*26d0*/  IABS R12, R18 ;  /* 0x00000012000c7213 */ /* 0x000fe40000000000 */
[----:B------:R-:W-:Y:S02]  /*26e0*/  IADD3 R16, PT, PT, R7, R8, R16 ;  /* 0x0000000807107210 */ /* 0x000fe40007ffe010 */
[----:B------:R-:W-:-:S04]  /*26f0*/  IABS R13, R20 ;  /* 0x00000014000d7213 */ /* 0x000fc80000000000 */
[----:B------:R-:W-:-:S07]  /*2700*/  IADD3 R16, PT, PT, R13, R12, R16 ;  /* 0x0000000c0d107210 */ /* 0x000fce0007ffe010 */
.L_x_199:
[----:B------:R-:W-:Y:S05]  /*2710*/  BSYNC.RECONVERGENT B2 ;  /* 0x0000000000027941 */ /* 0x000fea0003800200 */
.L_x_198:
[----:B------:R-:W-:Y:S05]  /*2720*/  @!P1 BRA `(.L_x_193) ;  /* 0x0000000000989947 */ /* 0x000fea0003800000 */
[----:B------:R-:W-:Y:S01]  /*2730*/  ISETP.GE.U32.AND P0, PT, R11, 0x4, PT ;  /* 0x000000040b00780c */ /* 0x000fe20003f06070 */
[----:B------:R-:W-:Y:S01]  /*2740*/  BSSY.RECONVERGENT B2, `(.L_x_200) ;  /* 0x0000016000027945 */ /* 0x000fe20003800200 */
[----:B------:R-:W-:-:S11]  /*2750*/  LOP3.LUT P1, RZ, R6, 0x3, RZ, 0xc0, !PT ;  /* 0x0000000306ff7812 */ /* 0x000fd6000782c0ff */
[----:B------:R-:W-:Y:S05]  /*2760*/  @!P0 BRA `(.L_x_201) ;  /* 0x00000000004c8947 */ /* 0x000fea0003800000 */
[----:B------:R-:W-:-:S04]  /*2770*/  IMAD.IADD R9, R10, 0x1, R9 ;  /* 0x000000010a097824 */ /* 0x000fc800078e0209 */
[C---:B------:R-:W-:Y:S02]  /*2780*/  VIADD R11, R9.reuse, 0x100 ;  /* 0x00000100090b7836 */ /* 0x040fe40000000000 */
[----:B------:R-:W-:-:S04]  /*2790*/  IMAD.WIDE.U32 R6, R9, 0x4, R4 ;  /* 0x0000000409067825 */ /* 0x000fc800078e0004 */
[C---:B------:R-:W-:Y:S02]  /*27a0*/  VIADD R13, R9.reuse, 0x200 ;  /* 0x00000200090d7836 */ /* 0x040fe40000000000 */
[----:B------:R-:W-:Y:S01]  /*27b0*/  VIADD R15, R9, 0x300 ;  /* 0x00000300090f7836 */ /* 0x000fe20000000000 */
[----:B------:R-:W2:Y:S01]  /*27c0*/  LDG.E R6, desc[UR6][R6.64] ;  /* 0x0000000606067981 */ /* 0x000ea2000c1e1900 */
[----:B------:R-:W-:-:S04]  /*27d0*/  IMAD.WIDE.U32 R8, R11, 0x4, R4 ;  /* 0x000000040b087825 */ /* 0x000fc800078e0004 */
        /* <DEDUP_REMOVED lines=12> */
.L_x_201:
[----:B------:R-:W-:Y:S05]  /*28a0*/  BSYNC.RECONVERGENT B2 ;  /* 0x0000000000027941 */ /* 0x000fea0003800200 */
.L_x_200:
[----:B------:R-:W-:Y:S05]  /*28b0*/  @!P1 BRA `(.L_x_193) ;  /* 0x0000000000349947 */ /* 0x000fea0003800000 */
[----:B------:R-:W-:Y:S01]  /*28c0*/  LOP3.LUT R2, R2, 0xffff, RZ, 0xc0, !PT ;  /* 0x0000ffff02027812 */ /* 0x000fe200078ec0ff */
[----:B------:R-:W-:-:S03]  /*28d0*/  IMAD.IADD R9, R10, 0x1, R0 ;  /* 0x000000010a097824 */ /* 0x000fc600078e0200 */
[----:B------:R-:W-:-:S04]  /*28e0*/  LEA.HI R2, R2, 0x1, RZ, 0x18 ;  /* 0x0000000102027811 */ /* 0x000fc800078fc0ff */
[----:B------:R-:W-:-:S05]  /*28f0*/  LOP3.LUT R2, R2, 0x3, RZ, 0xc0, !PT ;  /* 0x0000000302027812 */ /* 0x000fca00078ec0ff */
[----:B------:R-:W-:-:S07]  /*2900*/  IMAD.MOV R2, RZ, RZ, -R2 ;  /* 0x000000ffff027224 */ /* 0x000fce00078e0a02 */
.L_x_202:
[----:B------:R-:W-:-:S06]  /*2910*/  IMAD.WIDE.U32 R6, R9, 0x4, R4 ;  /* 0x0000000409067825 */ /* 0x000fcc00078e0004 */
[----:B------:R-:W2:Y:S01]  /*2920*/  LDG.E R6, desc[UR6][R6.64] ;  /* 0x0000000606067981 */ /* 0x000ea2000c1e1900 */
[----:B------:R-:W-:Y:S02]  /*2930*/  VIADD R2, R2, 0x1 ;  /* 0x0000000102027836 */ /* 0x000fe40000000000 */
[----:B------:R-:W-:-:S03]  /*2940*/  VIADD R9, R9, 0x100 ;  /* 0x0000010009097836 */ /* 0x000fc60000000000 */
[----:B------:R-:W-:Y:S02]  /*2950*/  ISETP.NE.AND P0, PT, R2, RZ, PT ;  /* 0x000000ff0200720c */ /* 0x000fe40003f05270 */
[----:B--2---:R-:W-:-:S05]  /*2960*/  IABS R11, R6 ;  /* 0x00000006000b7213 */ /* 0x004fca0000000000 */
[----:B------:R-:W-:-:S06]  /*2970*/  IMAD.IADD R16, R16, 0x1, R11 ;  /* 0x0000000110107824 */ /* 0x000fcc00078e020b */
[----:B------:R-:W-:Y:S05]  /*2980*/  @P0 BRA `(.L_x_202) ;  /* 0xfffffffc00e00947 */ /* 0x000fea000383ffff */
.L_x_193:
[----:B------:R-:W-:Y:S05]  /*2990*/  BSYNC.RECONVERGENT B1 ;  /* 0x0000000000017941 */ /* 0x000fea0003800200 */
.L_x_190:
[----:B------:R-:W0:Y:S01]  /*29a0*/  S2R R9, SR_LANEID ;  /* 0x0000000000097919 */ /* 0x000e220000000000 */
[----:B------:R-:W1:Y:S01]  /*29b0*/  SHFL.DOWN PT, R0, R16, 0x1, 0x1f ;  /* 0x08201f0010007f89 */ /* 0x000e6200000e0000 */
[----:B------:R-:W2:Y:S01]  /*29c0*/  S2R R8, SR_TID.X ;  /* 0x0000000000087919 */ /* 0x000ea20000002100 */
[C---:B0-----:R-:W-:Y:S02]  /*29d0*/  ISETP.GT.AND P0, PT, R9.reuse, 0x1e, PT ;  /* 0x0000001e0900780c */ /* 0x041fe40003f04270 */
[C---:B------:R-:W-:Y:S02]  /*29e0*/  ISETP.NE.AND P1, PT, R9.reuse, RZ, PT ;  /* 0x000000ff0900720c */ /* 0x040fe40003f25270 */
[----:B-1----:R-:W-:Y:S02]  /*29f0*/  SEL R5, R0, RZ, !P0 ;  /* 0x000000ff00057207 */ /* 0x002fe40004000000 */
[----:B------:R-:W-:-:S03]  /*2a00*/  ISETP.GT.AND P0, PT, R9, 0x1d, PT ;  /* 0x0000001d0900780c */ /* 0x000fc60003f04270 */
[----:B------:R-:W-:-:S05]  /*2a10*/  IMAD.IADD R5, R5, 0x1, R16 ;  /* 0x0000000105057824 */ /* 0x000fca00078e0210 */
[----:B------:R-:W0:Y:S01]  /*2a20*/  SHFL.DOWN PT, R0, R5, 0x2, 0x1f ;  /* 0x08401f0005007f89 */ /* 0x000e2200000e0000 */
[----:B--2---:R-:W-:Y:S01]  /*2a30*/  @!P1 SHF.R.U32.HI R4, RZ, 0x3, R8 ;  /* 0x00000003ff049819 */ /* 0x004fe20000011608 */
[----:B------:R-:W1:Y:S03]  /*2a40*/  @!P1 S2R R6, SR_CgaCtaId ;  /* 0x0000000000069919 */ /* 0x000e660000008800 */
[----:B------:R-:W-:Y:S02]  /*2a50*/  @!P1 LOP3.LUT R4, R4, 0x7c, RZ, 0xc0, !PT ;  /* 0x0000007c04049812 */ /* 0x000fe400078ec0ff */
[----:B0-----:R-:W-:Y:S02]  /*2a60*/  SEL R0, R0, RZ, !P0 ;  /* 0x000000ff00007207 */ /* 0x001fe40004000000 */
[----:B------:R-:W-:-:S03]  /*2a70*/  ISETP.GT.AND P0, PT, R9, 0x1b, PT ;  /* 0x0000001b0900780c */ /* 0x000fc60003f04270 */
[----:B------:R-:W-:Y:S01]  /*2a80*/  IMAD.IADD R0, R5, 0x1, R0 ;  /* 0x0000000105007824 */ /* 0x000fe200078e0200 */
[----:B------:R-:W-:-:S04]  /*2a90*/  @!P1 MOV R5, 0x400 ;  /* 0x0000040000059802 */ /* 0x000fc80000000f00 */
[----:B------:R-:W0:Y:S01]  /*2aa0*/  SHFL.DOWN PT, R2, R0, 0x4, 0x1f ;  /* 0x08801f0000027f89 */ /* 0x000e2200000e0000 */
[----:B-1----:R-:W-:-:S05]  /*2ab0*/  @!P1 LEA R5, R6, R5, 0x18 ;  /* 0x0000000506059211 */ /* 0x002fca00078ec0ff */
[----:B------:R-:W-:Y:S01]  /*2ac0*/  @!P1 IMAD.IADD R4, R4, 0x1, R5 ;  /* 0x0000000104049824 */ /* 0x000fe200078e0205 */
[----:B0-----:R-:W-:Y:S02]  /*2ad0*/  SEL R7, R2, RZ, !P0 ;  /* 0x000000ff02077207 */ /* 0x001fe40004000000 */
[----:B------:R-:W-:-:S03]  /*2ae0*/  ISETP.GT.AND P0, PT, R9, 0x17, PT ;  /* 0x000000170900780c */ /* 0x000fc60003f04270 */
[----:B------:R-:W-:-:S05]  /*2af0*/  IMAD.IADD R7, R0, 0x1, R7 ;  /* 0x0000000100077824 */ /* 0x000fca00078e0207 */
[----:B------:R-:W0:Y:S02]  /*2b00*/  SHFL.DOWN PT, R2, R7, 0x8, 0x1f ;  /* 0x09001f0007027f89 */ /* 0x000e2400000e0000 */
        /* <DEDUP_REMOVED lines=14> */
[----:B--2---:R-:W0:Y:S04]  /*2bf0*/  LDS.128 R4, [UR4+0x10] ;  /* 0x00001004ff047984 */ /* 0x004e280008000c00 */
[----:B------:R-:W1:Y:S01]  /*2c00*/  LDS.64 R8, [UR4+0x20] ;  /* 0x00002004ff087984 */ /* 0x000e620008000a00 */
[----:B0-----:R-:W-:-:S04]  /*2c10*/  IADD3 R0, PT, PT, R4, R0, R11 ;  /* 0x0000000004007210 */ /* 0x001fc80007ffe00b */
[----:B------:R-:W-:-:S04]  /*2c20*/  IADD3 R0, PT, PT, R6, R0, R5 ;  /* 0x0000000006007210 */ /* 0x000fc80007ffe005 */
[----:B-1----:R-:W-:-:S05]  /*2c30*/  IADD3 R0, PT, PT, R8, R0, R7 ;  /* 0x0000000008007210 */ /* 0x002fca0007ffe007 */
[----:B------:R-:W-:-:S07]  /*2c40*/  IMAD.IADD R11, R0, 0x1, R9 ;  /* 0x00000001000b7824 */ /* 0x000fce00078e0209 */
.L_x_189:
[----:B------:R-:W-:Y:S05]  /*2c50*/  BSYNC.RECONVERGENT B0 ;  /* 0x0000000000007941 */ /* 0x000fea0003800200 */
.L_x_173:
[----:B------:R-:W-:Y:S05]  /*2c60*/  @P0 EXIT ;  /* 0x000000000000094d */ /* 0x000fea0003800000 */
[----:B--2---:R-:W2:Y:S02]  /*2c70*/  LDC.64 R4, c[0x0][0x388] ;  /* 0x0000e200ff047b82 */ /* 0x004ea40000000a00 */
[----:B--2---:R-:W-:-:S05]  /*2c80*/  IMAD.WIDE.U32 R2, R3, 0x4, R4 ;  /* 0x0000000403027825 */ /* 0x004fca00078e0004 */
[----:B------:R-:W-:Y:S01]  /*2c90*/  STG.E desc[UR6][R2.64], R11 ;  /* 0x0000000b02007986 */ /* 0x000fe2000c101906 */
[----:B------:R-:W-:Y:S05]  /*2ca0*/  EXIT ;  /* 0x000000000000794d */ /* 0x000fea0003800000 */
.L_x_203:
        /* <DEDUP_REMOVED lines=13> */
.L_x_639:


//--------------------- .text._ZN3cub18CUB_300001_SM_10006detail6reduce28DeviceReduceSingleTileKernelINS2_10policy_hubIijN4cuda3std3__44plusIiEEE10Policy1000EN6thrust24THRUST_300001_SM_1000_NS10device_ptrIiEEPijS9_ii11abs_functorEEvT0_T1_T2_T3_T4_T6_ --------------------------
	.section	.text._ZN3cub18CUB_300001_SM_10006detail6reduce28DeviceReduceSingleTileKernelINS2_10policy_hubIijN4cuda3std3__44plusIiEEE10Policy1000EN6thrust24THRUST_300001_SM_1000_NS10device_ptrIiEEPijS9_ii11abs_functorEEvT0_T1_T2_T3_T4_T6_,"ax",@progbits
	.align	128
        .global         _ZN3cub18CUB_300001_SM_10006detail6reduce28DeviceReduceSingleTileKernelINS2_10policy_hubIijN4cuda3std3__44plusIiEEE10Policy1000EN6thrust24THRUST_300001_SM_1000_NS10device_ptrIiEEPijS9_ii11abs_functorEEvT0_T1_T2_T3_T4_T6_
        .type           _ZN3cub18CUB_300001_SM_10006detail6reduce28DeviceReduceSingleTileKernelINS2_10policy_hubIijN4cuda3std3__44plusIiEEE10Policy1000EN6thrust24THRUST_300001_SM_1000_NS10device_ptrIiEEPijS9_ii11abs_functorEEvT0_T1_T2_T3_T4_T6_,@function
        .size           _ZN3cub18CUB_300001_SM_10006detail6reduce28DeviceReduceSingleTileKernelINS2_10policy_hubIijN4cuda3std3__44plusIiEEE10Policy1000EN6thrust24THRUST_300001_SM_1000_NS10device_ptrIiEEPijS9_ii11abs_functorEEvT0_T1_T2_T3_T4_T6_,(.L_x_640 - _ZN3cub18CUB_300001_SM_10006detail6reduce28DeviceReduceSingleTileKernelINS2_10policy_hubIijN4cuda3std3__44plusIiEEE10Policy1000EN6thrust24THRUST_300001_SM_1000_NS10device_ptrIiEEPijS9_ii11abs_functorEEvT0_T1_T2_T3_T4_T6_)
        .other          _ZN3cub18CUB_300001_SM_10006detail6reduce28DeviceReduceSingleTileKernelINS2_10policy_hubIijN4cuda3std3__44plusIiEEE10Policy1000EN6thrust24THRUST_300001_SM_1000_NS10device_ptrIiEEPijS9_ii11abs_functorEEvT0_T1_T2_T3_T4_T6_,@"STO_CUDA_ENTRY STV_DEFAULT"
_ZN3cub18CUB_300001_SM_10006detail6reduce28DeviceReduceSingleTileKernelINS2_10policy_hubIijN4cuda3std3__44plusIiEEE10Policy1000EN6thrust24THRUST_300001_SM_1000_NS10device_ptrIiEEPijS9_ii11abs_functorEEvT0_T1_T2_T3_T4_T6_:
.text._ZN3cub18CUB_300001_SM_10006detail6reduce28DeviceReduceSingleTileKernelINS2_10policy_hubIijN4cuda3std3__44plusIiEEE10Policy1000EN6thrust24THRUST_300001_SM_1000_NS10device_ptrIiEEPijS9_ii11abs_functorEEvT0_T1_T2_T3_T4_T6_:
        /* <DEDUP_REMOVED lines=13> */
.L_x_204:
[----:B------:R-:W-:Y:S01]  /*00d0*/  ISETP.GT.U32.AND P0, PT, R2, 0xfff, PT ;  /* 0x00000fff0200780c */ /* 0x000fe20003f04070 */
[----:B------:R-:W-:-:S12]  /*00e0*/  BSSY.RECONVERGENT B0, `(.L_x_205) ;  /* 0x0000273000007945 */ /* 0x000fd80003800200 */
        /* <DEDUP_REMOVED lines=12> */
.L_x_208:
[----:B------:R-:W-:Y:S05]  /*01b0*/  BSYNC.RECONVERGENT B1 ;  /* 0x0000000000017941 */ /* 0x000fea0003800200 */
.L_x_207:
        /* <DEDUP_REMOVED lines=17> */
.L_x_213:
        /* <DEDUP_REMOVED lines=52> */
[----:B------:R-:W-:Y:S01]  /*0610*/  IMAD.MOV.U32 R12, RZ, RZ, R15 ;  /* 0x000000ffff0c7224 */ /* 0x000fe200078e000f */
[----:B------:R-:W-:Y:S02]  /*0620*/  IABS R9, R9 ;  /* 0x0000000900097213 */ /* 0x000fe40000000000 */
[----:B------:R-:W-:Y:S02]  /*0630*/  IABS R10, R10 ;  /* 0x0000000a000a7213 */ /* 0x000fe40000000000 */
[----:B------:R-:W-:-:S04]  /*0640*/  IADD3 R0, PT, PT, R11, R12, R0 ;  /* 0x0000000c0b007210 */ /* 0x000fc80007ffe000 */
[----:B------:R-:W-:Y:S01]  /*0650*/  IADD3 R0, PT, PT, R9, R10, R0 ;  /* 0x0000000a09007210 */ /* 0x000fe20007ffe000 */
[----:B------:R-:W-:Y:S06]  /*0660*/  @P1 BRA `(.L_x_213) ;  /* 0xfffffffc00181947 */ /* 0x000fec000383ffff */
.L_x_212:
[----:B------:R-:W-:Y:S05]  /*0670*/  BSYNC.RECONVERGENT B2 ;  /* 0x0000000000027941 */ /* 0x000fea0003800200 */
.L_x_211:
[----:B------:R-:W-:Y:S05]  /*0680*/  @!P0 BRA `(.L_x_210) ;  /* 0x0000000400048947 */ /* 0x000fea0003800000 */
[----:B------:R-:W-:Y:S01]  /*0690*/  ISETP.GE.U32.AND P0, PT, R23, 0x8, PT ;  /* 0x000000081700780c */ /* 0x000fe20003f06070 */
[----:B------:R-:W-:Y:S01]  /*06a0*/  BSSY.RECONVERGENT B2, `(.L_x_214) ;  /* 0x000001d000027945 */ /* 0x000fe20003800200 */
[----:B------:R-:W-:-:S04]  /*06b0*/  LOP3.LUT R16, R6, 0x7, RZ, 0xc0, !PT ;  /* 0x0000000706107812 */ /* 0x000fc800078ec0ff */
[----:B------:R-:W-:-:S07]  /*06c0*/  ISETP.NE.AND P1, PT, R16, RZ, PT ;  /* 0x000000ff1000720c */ /* 0x000fce0003f25270 */
[----:B------:R-:W-:Y:S06]  /*06d0*/  @!P0 BRA `(.L_x_215) ;  /* 0x0000000000648947 */ /* 0x000fec0003800000 */
        /* <DEDUP_REMOVED lines=25> */
.L_x_215:
[----:B------:R-:W-:Y:S05]  /*0870*/  BSYNC.RECONVERGENT B2 ;  /* 0x0000000000027941 */ /* 0x000fea0003800200 */
.L_x_214:
        /* <DEDUP_REMOVED lines=19> */
.L_x_217:
[----:B------:R-:W-:Y:S05]  /*09b0*/  BSYNC.RECONVERGENT B2 ;  /* 0x0000000000027941 */ /* 0x000fea0003800200 */
.L_x_216:
[----:B------:R-:W-:Y:S05]  /*09c0*/  @!P1 BRA `(.L_x_210) ;  /* 0x0000000000349947 */ /* 0x000fea0003800000 */
[----:B------:R-:W0:Y:S01]  /*09d0*/  LDC.64 R4, c[0x0][0x380] ;  /* 0x0000e000ff047b82 */ /* 0x000e220000000a00 */
[----:B------:R-:W-:Y:S02]  /*09e0*/  IMAD.MOV R6, RZ, RZ, -R6 ;  /* 0x000000ffff067224 */ /* 0x000fe400078e0a06 */
[----:B0-----:R-:W-:-:S04]  /*09f0*/  IMAD.WIDE.U32 R4, R7, 0x4, R4 ;  /* 0x0000000407047825 */ /* 0x001fc800078e0004 */
[----:B------:R-:W-:-:S07]  /*0a00*/  IMAD.MOV.U32 R7, RZ, RZ, R4 ;  /* 0x000000ffff077224 */ /* 0x000fce00078e0004 */
.L_x_218:
[----:B------:R-:W-:-:S06]  /*0a10*/  IMAD.MOV.U32 R4, RZ, RZ, R7 ;  /* 0x000000ffff047224 */ /* 0x000fcc00078e0007 */
[----:B------:R0:W2:Y:S01]  /*0a20*/  LDG.E R4, desc[UR6][R4.64] ;  /* 0x0000000604047981 */ /* 0x0000a2000c1e1900 */
[----:B------:R-:W-:Y:S01]  /*0a30*/  VIADD R6, R6, 0x1 ;  /* 0x0000000106067836 */ /* 0x000fe20000000000 */
[----:B------:R-:W-:-:S04]  /*0a40*/  IADD3 R7, P1, PT, R7, 0x400, RZ ;  /* 0x0000040007077810 */ /* 0x000fc80007f3e0ff */
[----:B------:R-:W-:Y:S01]  /*0a50*/  ISETP.NE.AND P0, PT, R6, RZ, PT ;  /* 0x000000ff0600720c */ /* 0x000fe20003f05270 */
[----:B0-----:R-:W-:Y:S01]  /*0a60*/  IMAD.X R5, RZ, RZ, R5, P1 ;  /* 0x000000ffff057224 */ /* 0x001fe200008e0605 */
[----:B--2---:R-:W-:-:S05]  /*0a70*/  IABS R9, R4 ;  /* 0x0000000400097213 */ /* 0x004fca0000000000 */
[----:B------:R-:W-:-:S06]  /*0a80*/  IMAD.IADD R0, R0, 0x1, R9 ;  /* 0x0000000100007824 */ /* 0x000fcc00078e0209 */
[----:B------:R-:W-:Y:S05]  /*0a90*/  @P0 BRA `(.L_x_218) ;  /* 0xfffffffc00dc0947 */ /* 0x000fea000383ffff */
.L_x_210:
[----:B------:R-:W-:Y:S05]  /*0aa0*/  BSYNC.RECONVERGENT B1 ;  /* 0x0000000000017941 */ /* 0x000fea0003800200 */
.L_x_209:
        /* <DEDUP_REMOVED lines=39> */
[----:B-1----:R-:W1:Y:S01]  /*0d20*/  LDS.64 R2, [UR4+0x20] ;  /* 0x00002004ff027984 */ /* 0x002e620008000a00 */
[----:B0-----:R-:W-:-:S04]  /*0d30*/  IADD3 R0, PT, PT, R4, R0, R9 ;  /* 0x0000000004007210 */ /* 0x001fc80007ffe009 */
[----:B------:R-:W-:-:S04]  /*0d40*/  IADD3 R0, PT, PT, R6, R0, R5 ;  /* 0x0000000006007210 */ /* 0x000fc80007ffe005 */
[----:B-1----:R-:W-:-:S05]  /*0d50*/  IADD3 R0, PT, PT, R2, R0, R7 ;  /* 0x0000000002007210 */ /* 0x002fca0007ffe007 */
[----:B------:R-:W-:Y:S01]  /*0d60*/  IMAD.IADD R9, R0, 0x1, R3 ;  /* 0x0000000100097824 */ /* 0x000fe200078e0203 */
[----:B------:R-:W-:Y:S06]  /*0d70*/  BRA `(.L_x_220) ;  /* 0x0000001800a47947 */ /* 0x000fec0003800000 */
.L_x_219:
        /* <DEDUP_REMOVED lines=50> */
[----:B------:R-:W3:Y:S01]  /*10a0*/  LDS.64 R10, [UR4+0x20] ;  /* 0x00002004ff0a7984 */ /* 0x000ee20008000a00 */
        /* <DEDUP_REMOVED lines=11> */
[----:B---3--:R-:W-:Y:S02]  /*1160*/  SEL R10, R10, RZ, P2 ;  /* 0x000000ff0a0a7207 */ /* 0x008fe40001000000 */
[----:B------:R-:W-:Y:S02]  /*1170*/  SEL R11, R11, RZ, P3 ;  /* 0x000000ff0b0b7207 */ /* 0x000fe40001800000 */
[----:B------:R-:W-:-:S05]  /*1180*/  IADD3 R0, PT, PT, R10, R0, R7 ;  /* 0x000000000a007210 */ /* 0x000fca0007ffe007 */
[----:B0-----:R-:W-:Y:S01]  /*1190*/  IMAD.IADD R9, R0, 0x1, R11 ;  /* 0x0000000100097824 */ /* 0x001fe200078e020b */
[----:B------:R-:W-:Y:S06]  /*11a0*/  BRA `(.L_x_220) ;  /* 0x0000001400987947 */ /* 0x000fec0003800000 */
.L_x_206:
[----:B------:R-:W0:Y:S01]  /*11b0*/  S2R R0, SR_TID.X ;  /* 0x0000000000007919 */ /* 0x000e220000002100 */
[----:B------:R-:W1:Y:S02]  /*11c0*/  LDCU.64 UR4, c[0x0][0x380] ;  /* 0x00007000ff0477ac */ /* 0x000e640008000a00 */
[----:B-1----:R-:W-:Y:S02]  /*11d0*/  IMAD.U32 R12, RZ, RZ, UR4 ;  /* 0x00000004ff0c7e24 */ /* 0x002fe4000f8e00ff */
[----:B------:R-:W-:Y:S02]  /*11e0*/  IMAD.U32 R13, RZ, RZ, UR5 ;  /* 0x00000005ff0d7e24 */ /* 0x000fe4000f8e00ff */
        /* <DEDUP_REMOVED lines=17> */
[----:B------:R-:W-:Y:S01]  /*1300*/  UMOV UR4, 0x1000 ;  /* 0x0000100000047882 */ /* 0x000fe20000000000 */
[----:B--2---:R-:W-:-:S02]  /*1310*/  IABS R23, R18 ;  /* 0x0000001200177213 */ /* 0x004fc40000000000 */
        /* <DEDUP_REMOVED lines=22> */
[----:B------:R-:W-:Y:S02]  /*1480*/  IMAD.MOV.U32 R5, RZ, RZ, R10 ;  /* 0x000000ffff057224 */ /* 0x000fe400078e000a */
[----:B------:R-:W-:Y:S01]  /*1490*/  VIADD R22, R2, 0xfffff000 ;  /* 0xfffff00002167836 */ /* 0x000fe20000000000 */
[----:B------:R-:W-:Y:S02]  /*14a0*/  IABS R8, R8 ;  /* 0x0000000800087213 */ /* 0x000fe40000000000 */
[----:B------:R-:W-:Y:S01]  /*14b0*/  IADD3 R18, PT, PT, R5, R4, R18 ;  /* 0x0000000405127210 */ /* 0x000fe20007ffe012 */
[----:B------:R-:W-:Y:S01]  /*14c0*/  IMAD.MOV.U32 R4, RZ, RZ, R9 ;  /* 0x000000ffff047224 */ /* 0x000fe200078e0009 */
[----:B------:R-:W-:Y:S01]  /*14d0*/  ISETP.GE.U32.AND P0, PT, R22, 0x1000, PT ;  /* 0x000010001600780c */ /* 0x000fe20003f06070 */
[----:B------:R-:W-:-:S05]  /*14e0*/  IMAD.MOV.U32 R5, RZ, RZ, R8 ;  /* 0x000000ffff057224 */ /* 0x000fca00078e0008 */
[----:B------:R-:W-:Y:S02]  /*14f0*/  IADD3 R18, PT, PT, R5, R4, R18 ;  /* 0x0000000405127210 */ /* 0x000fe40007ffe012 */
[----:B------:R-:W-:Y:S02]  /*1500*/  IABS R4, R3 ;  /* 0x0000000300047213 */ /* 0x000fe40000000000 */
[----:B------:R-:W-:Y:S02]  /*1510*/  IABS R3, R6 ;  /* 0x0000000600037213 */ /* 0x000fe40000000000 */
[----:B------:R-:W-:Y:S02]  /*1520*/  IABS R9, R7 ;  /* 0x0000000700097213 */ /* 0x000fe40000000000 */
[----:B------:R-:W-:-:S05]  /*1530*/  IADD3 R18, PT, PT, R3, R4, R18 ;  /* 0x0000000403127210 */ /* 0x000fca0007ffe012 */
[----:B------:R-:W-:Y:S01]  /*1540*/  IMAD.IADD R9, R18, 0x1, R9 ;  /* 0x0000000112097824 */ /* 0x000fe200078e0209 */
[----:B------:R-:W-:Y:S06]  /*1550*/  @!P0 BRA `(.L_x_221) ;  /* 0x0000000000f08947 */ /* 0x000fec0003800000 */
[----:B------:R-:W0:Y:S01]  /*1560*/  LDC R5, c[0x0][0x390] ;  /* 0x0000e400ff057b82 */ /* 0x000e220000000800 */
[----:B------:R-:W-:-:S07]  /*1570*/  UMOV UR4, 0x1000 ;  /* 0x0000100000047882 */ /* 0x000fce0000000000 */
[----:B------:R-:W1:Y:S02]  /*1580*/  LDC.64 R12, c[0x0][0x380] ;  /* 0x0000e000ff0c7b82 */ /* 0x000e640000000a00 */
.L_x_223:
[----:B------:R-:W-:-:S04]  /*1590*/  VIADD R3, R0, UR4 ;  /* 0x0000000400037c36 */ /* 0x000fc80008000000 */
        /* <DEDUP_REMOVED lines=18> */
[----:B---3--:R-:W-:Y:S02]  /*16c0*/  IABS R24, R24 ;  /* 0x0000001800187213 */ /* 0x008fe40000000000 */
[----:B----4-:R-:W-:Y:S02]  /*16d0*/  IABS R21, R21 ;  /* 0x0000001500157213 */ /* 0x010fe40000000000 */
[----:B------:R-:W-:Y:S02]  /*16e0*/  IADD3 R9, PT, PT, R24, R23, R9 ;  /* 0x0000001718097210 */ /* 0x000fe40007ffe009 */
[----:B-----5:R-:W-:Y:S02]  /*16f0*/  IABS R20, R20 ;  /* 0x0000001400147213 */ /* 0x020fe40000000000 */
[----:B-1----:R-:W-:Y:S02]  /*1700*/  IABS R3, R19 ;  /* 0x0000001300037213 */ /* 0x002fe40000000000 */
[----:B------:R-:W-:-:S02]  /*1710*/  IADD3 R9, PT, PT, R20, R21, R9 ;  /* 0x0000001514097210 */ /* 0x000fc40007ffe009 */
[----:B------:R-:W-:Y:S02]  /*1720*/  IABS R2, R18 ;  /* 0x0000001200027213 */ /* 0x000fe40000000000 */
        /* <DEDUP_REMOVED lines=8> */
[----:B------:R-:W-:Y:S02]  /*17b0*/  IMAD.MOV.U32 R3, RZ, RZ, R15 ;  /* 0x000000ffff037224 */ /* 0x000fe400078e000f */
[----:B------:R-:W-:Y:S01]  /*17c0*/  IMAD.MOV.U32 R2, RZ, RZ, R14 ;  /* 0x000000ffff027224 */ /* 0x000fe200078e000e */
[----:B------:R-:W-:-:S04]  /*17d0*/  IABS R10, R10 ;  /* 0x0000000a000a7213 */ /* 0x000fc80000000000 */
[----:B------:R-:W-:Y:S01]  /*17e0*/  IADD3 R9, PT, PT, R2, R3, R9 ;  /* 0x0000000302097210 */ /* 0x000fe20007ffe009 */
[----:B0-----:R-:W-:Y:S02]  /*17f0*/  IMAD.MOV.U32 R2, RZ, RZ, R5 ;  /* 0x000000ffff027224 */ /* 0x001fe400078e0005 */
[----:B------:R-:W-:Y:S01]  /*1800*/  IMAD.MOV.U32 R3, RZ, RZ, R10 ;  /* 0x000000ffff037224 */ /* 0x000fe200078e000a */
[----:B------:R-:W-:Y:S02]  /*1810*/  IABS R10, R4 ;  /* 0x00000004000a7213 */ /* 0x000fe40000000000 */
[----:B------:R-:W-:Y:S01]  /*1820*/  IABS R4, R6 ;  /* 0x0000000600047213 */ /* 0x000fe20000000000 */
[----:B------:R-:W-:Y:S01]  /*1830*/  VIADD R6, R2, -UR4 ;  /* 0x8000000402067c36 */ /* 0x000fe20008000000 */
[----:B------:R-:W-:-:S04]  /*1840*/  IABS R8, R8 ;  /* 0x0000000800087213 */ /* 0x000fc80000000000 */
[----:B------:R-:W-:Y:S02]  /*1850*/  ISETP.GE.U32.AND P0, PT, R6, 0x1000, PT ;  /* 0x000010000600780c */ /* 0x000fe40003f06070 */
[----:B------:R-:W-:Y:S01]  /*1860*/  IADD3 R9, PT, PT, R8, R3, R9 ;  /* 0x0000000308097210 */ /* 0x000fe20007ffe009 */
[----:B------:R-:W-:Y:S01]  /*1870*/  IMAD.MOV.U32 R3, RZ, RZ, R10 ;  /* 0x000000ffff037224 */ /* 0x000fe200078e000a */
[----:B------:R-:W-:Y:S02]  /*1880*/  IABS R7, R7 ;  /* 0x0000000700077213 */ /* 0x000fe40000000000 */
[----:B------:R-:W-:Y:S02]  /*1890*/  IABS R11, R11 ;  /* 0x0000000b000b7213 */ /* 0x000fe40000000000 */
[----:B------:R-:W-:Y:S01]  /*18a0*/  IADD3 R9, PT, PT, R4, R3, R9 ;  /* 0x0000000304097210 */ /* 0x000fe20007ffe009 */
[----:B------:R-:W-:Y:S02]  /*18b0*/  IMAD.MOV.U32 R3, RZ, RZ, R7 ;  /* 0x000000ffff037224 */ /* 0x000fe400078e0007 */
[----:B------:R-:W-:-:S05]  /*18c0*/  IMAD.MOV.U32 R4, RZ, RZ, R11 ;  /* 0x000000ffff047224 */ /* 0x000fca00078e000b */
[----:B------:R-:W-:Y:S01]  /*18d0*/  IADD3 R9, PT, PT, R4, R3, R9 ;  /* 0x0000000304097210 */ /* 0x000fe20007ffe009 */
[----:B------:R-:W-:Y:S06]  /*18e0*/  @!P0 BRA `(.L_x_222) ;  /* 0x0000000c00208947 */ /* 0x000fec0003800000 */
[----:B------:R-:W-:-:S06]  /*18f0*/  UIADD3 UR4, UPT, UPT, UR4, 0x1000, URZ ;  /* 0x0000100004047890 */ /* 0x000fcc000fffe0ff */
[----:B------:R-:W-:-:S13]  /*1900*/  ISETP.LT.U32.AND P0, PT, R22, UR4, PT ;  /* 0x0000000416007c0c */ /* 0x000fda000bf01070 */
[----:B------:R-:W-:Y:S05]  /*1910*/  @!P0 BRA `(.L_x_223) ;  /* 0xfffffffc001c8947 */ /* 0x000fea000383ffff */
.L_x_221:
[----:B------:R-:W-:Y:S01]  /*1920*/  VIADD R3, R2, -UR4 ;  /* 0x8000000402037c36 */ /* 0x000fe20008000000 */
[----:B------:R-:W-:Y:S04]  /*1930*/  BSSY.RECONVERGENT B1, `(.L_x_222) ;  /* 0x00000c3000017945 */ /* 0x000fe80003800200 */
[----:B------:R-:W-:-:S04]  /*1940*/  ISETP.GE.AND P0, PT, R0, R3, PT ;  /* 0x000000030000720c */ /* 0x000fc80003f06270 */
[----:B------:R-:W-:-:S13]  /*1950*/  ISETP.LE.U32.OR P0, PT, R2, UR4, P0 ;  /* 0x0000000402007c0c */ /* 0x000fda0008703470 */
[----:B------:R-:W-:Y:S05]  /*1960*/  @P0 BRA `(.L_x_224) ;  /* 0x0000000800fc0947 */ /* 0x000fea0003800000 */
[----:B------:R-:W-:Y:S01]  /*1970*/  LOP3.LUT R3, RZ, R0, RZ, 0x33, !PT ;  /* 0x00000000ff037212 */ /* 0x000fe200078e33ff */
[----:B------:R-:W-:Y:S03]  /*1980*/  BSSY.RECONVERGENT B2, `(.L_x_225) ;  /* 0x0000068000027945 */ /* 0x000fe60003800200 */
[----:B------:R-:W-:Y:S01]  /*1990*/  IADD3 R3, PT, PT, R2, -UR4, R3 ;  /* 0x8000000402037c10 */ /* 0x000fe2000fffe003 */
[----:B------:R-:W-:-:S03]  /*19a0*/  IMAD.MOV.U32 R2, RZ, RZ, R0 ;  /* 0x000000ffff027224 */ /* 0x000fc600078e0000 */
[C---:B------:R-:W-:Y:S02]  /*19b0*/  ISETP.GE.U32.AND P0, PT, R3.reuse, 0xf00, PT ;  /* 0x00000f000300780c */ /* 0x040fe40003f06070 */
[----:B------:R-:W-:-:S04]  /*19c0*/  LEA.HI R3, R3, 0x1, RZ, 0x18 ;  /* 0x0000000103037811 */ /* 0x000fc800078fc0ff */
[----:B------:R-:W-:-:S07]  /*19d0*/  LOP3.LUT R4, R3, 0xf, RZ, 0xc0, !PT ;  /* 0x0000000f03047812 */ /* 0x000fce00078ec0ff */
[----:B------:R-:W-:Y:S05]  /*19e0*/  @!P0 BRA `(.L_x_226) ;  /* 0x0000000400848947 */ /* 0x000fea0003800000 */
[----:B------:R-:W-:Y:S01]  /*19f0*/  LOP3.LUT R8, R3, 0x1fffff0, RZ, 0xc0, !PT ;  /* 0x01fffff003087812 */ /* 0x000fe200078ec0ff */
[----:B------:R-:W-:Y:S01]  /*1a00*/  BSSY.RECONVERGENT B3, `(.L_x_227) ;  /* 0x000005e000037945 */ /* 0x000fe20003800200 */
[C---:B------:R-:W-:Y:S01]  /*1a10*/  LOP3.LUT R6, R0.reuse, 0x800, RZ, 0xfc, !PT ;  /* 0x0000080000067812 */ /* 0x040fe200078efcff */
[----:B------:R-:W-:Y:S02]  /*1a20*/  VIADD R2, R0, UR4 ;  /* 0x0000000400027c36 */ /* 0x000fe40008000000 */
[----:B------:R-:W-:-:S07]  /*1a30*/  IMAD.MOV R8, RZ, RZ, -R8 ;  /* 0x000000ffff087224 */ /* 0x000fce00078e0a08 */
.L_x_228:
[----:B------:R-:W-:-:S04]  /*1a40*/  IMAD.WIDE.U32 R18, R2, 0x4, R12 ;  /* 0x0000000402127825 */ /* 0x000fc800078e000c */
[C---:B------:R-:W-:Y:S01]  /*1a50*/  VIADD R17, R2.reuse, 0x100 ;  /* 0x0000010002117836 */ /* 0x040fe20000000000 */
[----:B------:R0:W2:Y:S01]  /*1a60*/  LDG.E R5, desc[UR6][R18.64] ;  /* 0x0000000612057981 */ /* 0x0000a2000c1e1900 */
[----:B------:R-:W-:Y:S02]  /*1a70*/  VIADD R11, R2, 0x200 ;  /* 0x00000200020b7836 */ /* 0x000fe40000000000 */
[----:B------:R-:W-:-:S04]  /*1a80*/  IMAD.WIDE.U32 R16, R17, 0x4, R12 ;  /* 0x0000000411107825 */ /* 0x000fc800078e000c */
[--C-:B------:R-:W-:Y:S01]  /*1a90*/  IMAD.WIDE.U32 R10, R11, 0x4, R12.reuse ;  /* 0x000000040b0a7825 */ /* 0x100fe200078e000c */
[----:B------:R1:W3:Y:S03]  /*1aa0*/  LDG.E R7, desc[UR6][R16.64] ;  /* 0x0000000610077981 */ /* 0x0002e6000c1e1900 */
[C---:B------:R-:W-:Y:S02]  /*1ab0*/  VIADD R27, R2.reuse, 0x300 ;  /* 0x00000300021b7836 */ /* 0x040fe40000000000 */
[C---:B------:R-:W-:Y:S01]  /*1ac0*/  VIADD R15, R2.reuse, 0x400 ;  /* 0x00000400020f7836 */ /* 0x040fe20000000000 */
[----:B------:R-:W4:Y:S01]  /*1ad0*/  LDG.E R10, desc[UR6][R10.64] ;  /* 0x000000060a0a7981 */ /* 0x000f22000c1e1900 */
[----:B------:R-:W-:Y:S02]  /*1ae0*/  VIADD R29, R2, 0x500 ;  /* 0x00000500021d7836 */ /* 0x000fe40000000000 */
[----:B------:R-:W-:-:S04]  /*1af0*/  IMAD.WIDE.U32 R26, R27, 0x4, R12 ;  /* 0x000000041b1a7825 */ /* 0x000fc800078e000c */
[--C-:B------:R-:W-:Y:S02]  /*1b00*/  IMAD.WIDE.U32 R14, R15, 0x4, R12.reuse ;  /* 0x000000040f0e7825 */ /* 0x100fe400078e000c */
[----:B------:R-:W5:Y:S02]  /*1b10*/  LDG.E R26, desc[UR6][R26.64] ;  /* 0x000000061a1a7981 */ /* 0x000f64000c1e1900 */
[----:B------:R-:W-:-:S04]  /*1b20*/  IMAD.WIDE.U32 R28, R29, 0x4, R12 ;  /* 0x000000041d1c7825 */ /* 0x000fc800078e000c */
[C---:B0-----:R-:W-:Y:S01]  /*1b30*/  VIADD R19, R2.reuse, 0x600 ;  /* 0x0000060002137836 */ /* 0x041fe20000000000 */
[----:B------:R-:W5:Y:S01]  /*1b40*/  LDG.E R24, desc[UR6][R28.64] ;  /* 0x000000061c187981 */ /* 0x000f62000c1e1900 */
[----:B------:R-:W-:-:S03]  /*1b50*/  VIADD R21, R2, 0x700 ;  /* 0x0000070002157836 */ /* 0x000fc60000000000 */
[----:B------:R0:W5:Y:S01]  /*1b60*/  LDG.E R27, desc[UR6][R14.64] ;  /* 0x000000060e1b7981 */ /* 0x000162000c1e1900 */
[----:B-1----:R-:W-:-:S04]  /*1b70*/  IMAD.WIDE.U32 R16, R21, 0x4, R12 ;  /* 0x0000000415107825 */ /* 0x002fc800078e000c */
[----:B------:R-:W-:Y:S01]  /*1b80*/  VIADD R21, R2, 0x800 ;  /* 0x0000080002157836 */ /* 0x000fe20000000000 */
[----:B------:R-:W5:Y:S01]  /*1b90*/  LDG.E R22, desc[UR6][R16.64] ;  /* 0x0000000610167981 */ /* 0x000f62000c1e1900 */
[----:B0-----:R-:W-:-:S04]  /*1ba0*/  IMAD.WIDE.U32 R14, R19, 0x4, R12 ;  /* 0x00000004130e7825 */ /* 0x001fc800078e000c */
[C---:B------:R-:W-:Y:S01]  /*1bb0*/  VIADD R19, R2.reuse, 0x900 ;  /* 0x0000090002137836 */ /* 0x040fe20000000000 */
[----:B------:R0:W5:Y:S01]  /*1bc0*/  LDG.E R25, desc[UR6][R14.64] ;  /* 0x000000060e197981 */ /* 0x000162000c1e1900 */
[----:B------:R-:W-:Y:S02]  /*1bd0*/  VIADD R29, R2, 0xa00 ;  /* 0x00000a00021d7836 */ /* 0x000fe40000000000 */
[----:B------:R-:W-:-:S04]  /*1be0*/  IMAD.WIDE.U32 R20, R21, 0x4, R12 ;  /* 0x0000000415147825 */ /* 0x000fc800078e000c */
[--C-:B------:R-:W-:Y:S01]  /*1bf0*/  IMAD.WIDE.U32 R18, R19, 0x4, R12.reuse ;  /* 0x0000000413127825 */ /* 0x100fe200078e000c */
[----:B------:R-:W5:Y:S03]  /*1c00*/  LDG.E R23, desc[UR6][R20.64] ;  /* 0x0000000614177981 */ /* 0x000f66000c1e1900 */
[----:B0-----:R-:W-:Y:S01]  /*1c10*/  VIADD R15, R2, 0xb00 ;  /* 0x00000b00020f7836 */ /* 0x001fe20000000000 */
[----:B------:R0:W5:Y:S01]  /*1c20*/  LDG.E R11, desc[UR6][R18.64] ;  /* 0x00000006120b7981 */ /* 0x000162000c1e1900 */
[----:B------:R-:W-:-:S04]  /*1c30*/  IMAD.WIDE.U32 R28, R29, 0x4, R12 ;  /* 0x000000041d1c7825 */ /* 0x000fc800078e000c */
[--C-:B------:R-:W-:Y:S02]  /*1c40*/  IMAD.WIDE.U32 R14, R15, 0x4, R12.reuse ;  /* 0x000000040f0e7825 */ /* 0x100fe400078e000c */
[----:B------:R-:W5:Y:S02]  /*1c50*/  LDG.E R28, desc[UR6][R28.64] ;  /* 0x000000061c1c7981 */ /* 0x000f64000c1e1900 */
[C---:B------:R-:W-:Y:S02]  /*1c60*/  VIADD R17, R2.reuse, 0xc00 ;  /* 0x00000c0002117836 */ /* 0x040fe40000000000 */
[C---:B0-----:R-:W-:Y:S02]  /*1c70*/  VIADD R19, R2.reuse, 0xd00 ;  /* 0x00000d0002137836 */ /* 0x041fe40000000000 */
[----:B------:R-:W-:Y:S01]  /*1c80*/  VIADD R21, R2, 0xf00 ;  /* 0x00000f0002157836 */ /* 0x000fe20000000000 */
[----:B------:R0:W5:Y:S03]  /*1c90*/  LDG.E R29, desc[UR6][R14.64] ;  /* 0x000000060e1d7981 */ /* 0x000166000c1e1900 */
[----:B------:R-:W-:-:S06]  /*1ca0*/  IMAD.WIDE.U32 R20, R21, 0x4, R12 ;  /* 0x0000000415147825 */ /* 0x000fcc00078e000c */
[----:B------:R-:W5:Y:S01]  /*1cb0*/  LDG.E R20, desc[UR6][R20.64] ;  /* 0x0000000614147981 */ /* 0x000f62000c1e1900 */
[----:B0-----:R-:W-:-:S04]  /*1cc0*/  IMAD.WIDE.U32 R14, R17, 0x4, R12 ;  /* 0x00000004110e7825 */ /* 0x001fc800078e000c */
[--C-:B------:R-:W-:Y:S02]  /*1cd0*/  IMAD.WIDE.U32 R16, R19, 0x4, R12.reuse ;  /* 0x0000000413107825 */ /* 0x100fe400078e000c */
[----:B------:R2:W5:Y:S02]  /*1ce0*/  LDG.E R14, desc[UR6][R14.64] ;  /* 0x000000060e0e7981 */ /* 0x000564000c1e1900 */
[----:B------:R-:W-:Y:S02]  /*1cf0*/  VIADD R19, R2, 0xe00 ;  /* 0x00000e0002137836 */ /* 0x000fe40000000000 */
[----:B------:R-:W5:Y:S02]  /*1d00*/  LDG.E R16, desc[UR6][R16.64] ;  /* 0x0000000610107981 */ /* 0x000f64000c1e1900 */
[----:B------:R-:W-:-:S06]  /*1d10*/  IMAD.WIDE.U32 R18, R19, 0x4, R12 ;  /* 0x0000000413127825 */ /* 0x000fcc00078e000c */
[----:B------:R-:W5:Y:S01]  /*1d20*/  LDG.E R18, desc[UR6][R18.64] ;  /* 0x0000000612127981 */ /* 0x000f62000c1e1900 */
[----:B------:R-:W-:-:S05]  /*1d30*/  VIADD R8, R8, 0x10 ;  /* 0x0000001008087836 */ /* 0x000fca0000000000 */
[----:B------:R-:W-:Y:S01]  /*1d40*/  ISETP.NE.AND P0, PT, R8, RZ, PT ;  /* 0x000000ff0800720c */ /* 0x000fe20003f05270 */
[----:B------:R-:W-:Y:S02]  /*1d50*/  VIADD R6, R6, 0x1000 ;  /* 0x0000100006067836 */ /* 0x000fe40000000000 */
        /* <DEDUP_REMOVED lines=8> */
[----:B------:R-:W-:Y:S02]  /*1de0*/  IABS R24, R24 ;  /* 0x0000001800187213 */ /* 0x000fe40000000000 */
[----:B------:R-:W-:Y:S02]  /*1df0*/  IABS R27, R27 ;  /* 0x0000001b001b7213 */ /* 0x000fe40000000000 */
[----:B------:R-:W-:Y:S01]  /*1e00*/  IADD3 R9, PT, PT, R10, R5, R9 ;  /* 0x000000050a097210 */ /* 0x000fe20007ffe009 */
[----:B------:R-:W-:Y:S02]  /*1e10*/  IMAD.MOV.U32 R10, RZ, RZ, R24 ;  /* 0x000000ffff0a7224 */ /* 0x000fe400078e0018 */
[----:B------:R-:W-:Y:S01]  /*1e20*/  IMAD.MOV.U32 R5, RZ, RZ, R27 ;  /* 0x000000ffff057224 */ /* 0x000fe200078e001b */
[----:B------:R-:W-:-:S04]  /*1e30*/  IABS R22, R22 ;  /* 0x0000001600167213 */ /* 0x000fc80000000000 */
[----:B------:R-:W-:Y:S02]  /*1e40*/  IADD3 R9, PT, PT, R10, R5, R9 ;  /* 0x000000050a097210 */ /* 0x000fe40007ffe009 */
[----:B------:R-:W-:Y:S01]  /*1e50*/  IABS R25, R25 ;  /* 0x0000001900197213 */ /* 0x000fe20000000000 */
[----:B------:R-:W-:-:S04]  /*1e60*/  IMAD.MOV.U32 R10, RZ, RZ, R22 ;  /* 0x000000ffff0a7224 */ /* 0x000fc800078e0016 */
[----:B------:R-:W-:Y:S01]  /*1e70*/  IMAD.MOV.U32 R5, RZ, RZ, R25 ;  /* 0x000000ffff057224 */ /* 0x000fe200078e0019 */
[----:B------:R-:W-:Y:S02]  /*1e80*/  IABS R23, R23 ;  /* 0x0000001700177213 */ /* 0x000fe40000000000 */
[----:B------:R-:W-:Y:S02]  /*1e90*/  IABS R11, R11 ;  /* 0x0000000b000b7213 */ /* 0x000fe40000000000 */
[----:B------:R-:W-:Y:S01]  /*1ea0*/  IADD3 R9, PT, PT, R10, R5, R9 ;  /* 0x000000050a097210 */ /* 0x000fe20007ffe009 */
[----:B------:R-:W-:Y:S02]  /*1eb0*/  IMAD.MOV.U32 R5, RZ, RZ, R23 ;  /* 0x000000ffff057224 */ /* 0x000fe400078e0017 */
[----:B------:R-:W-:Y:S01]  /*1ec0*/  IMAD.MOV.U32 R10, RZ, RZ, R11 ;  /* 0x000000ffff0a7224 */ /* 0x000fe200078e000b */
[----:B------:R-:W-:-:S04]  /*1ed0*/  IABS R28, R28 ;  /* 0x0000001c001c7213 */ /* 0x000fc80000000000 */
        /* <DEDUP_REMOVED lines=8> */
[----:B------:R-:W-:Y:S02]  /*1f60*/  IMAD.MOV.U32 R5, RZ, RZ, R14 ;  /* 0x000000ffff057224 */ /* 0x000fe400078e000e */
[----:B------:R-:W-:Y:S01]  /*1f70*/  IMAD.MOV.U32 R10, RZ, RZ, R16 ;  /* 0x000000ffff0a7224 */ /* 0x000fe200078e0010 */
[----:B------:R-:W-:-:S04]  /*1f80*/  IABS R18, R18 ;  /* 0x0000001200127213 */ /* 0x000fc80000000000 */
[----:B------:R-:W-:Y:S01]  /*1f90*/  IADD3 R9, PT, PT, R10, R5, R9 ;  /* 0x000000050a097210 */ /* 0x000fe20007ffe009 */
[----:B------:R-:W-:Y:S02]  /*1fa0*/  IMAD.MOV.U32 R10, RZ, RZ, R20 ;  /* 0x000000ffff0a7224 */ /* 0x000fe400078e0014 */
[----:B------:R-:W-:-:S05]  /*1fb0*/  IMAD.MOV.U32 R5, RZ, RZ, R18 ;  /* 0x000000ffff057224 */ /* 0x000fca00078e0012 */
[----:B------:R-:W-:Y:S01]  /*1fc0*/  IADD3 R9, PT, PT, R10, R5, R9 ;  /* 0x000000050a097210 */ /* 0x000fe20007ffe009 */
[----:B------:R-:W-:Y:S06]  /*1fd0*/  @P0 BRA `(.L_x_228) ;  /* 0xfffffff800980947 */ /* 0x000fec000383ffff */
[----:B------:R-:W-:Y:S05]  /*1fe0*/  BSYNC.RECONVERGENT B3 ;  /* 0x0000000000037941 */ /* 0x000fea0003800200 */
.L_x_227:
[----:B------:R-:W-:-:S07]  /*1ff0*/  VIADD R2, R6, 0xfffff800 ;  /* 0xfffff80006027836 */ /* 0x000fce0000000000 */
.L_x_226:
[----:B------:R-:W-:Y:S05]  /*2000*/  BSYNC.RECONVERGENT B2 ;  /* 0x0000000000027941 */ /* 0x000fea0003800200 */
.L_x_225:
[----:B------:R-:W-:-:S13]  /*2010*/  ISETP.NE.AND P0, PT, R4, RZ, PT ;  /* 0x000000ff0400720c */ /* 0x000fda0003f05270 */
[----:B------:R-:W-:Y:S05]  /*2020*/  @!P0 BRA `(.L_x_224) ;  /* 0x00000004004c8947 */ /* 0x000fea0003800000 */
[----:B------:R-:W-:Y:S01]  /*2030*/  ISETP.GE.U32.AND P0, PT, R4, 0x8, PT ;  /* 0x000000080400780c */ /* 0x000fe20003f06070 */
[----:B------:R-:W-:Y:S01]  /*2040*/  BSSY.RECONVERGENT B2, `(.L_x_229) ;  /* 0x000002c000027945 */ /* 0x000fe20003800200 */
[----:B------:R-:W-:-:S04]  /*2050*/  LOP3.LUT R19, R3, 0x7, RZ, 0xc0, !PT ;  /* 0x0000000703137812 */ /* 0x000fc800078ec0ff */
[----:B------:R-:W-:-:S07]  /*2060*/  ISETP.NE.AND P1, PT, R19, RZ, PT ;  /* 0x000000ff1300720c */ /* 0x000fce0003f25270 */
[----:B------:R-:W-:Y:S06]  /*2070*/  @!P0 BRA `(.L_x_230) ;  /* 0x0000000000a08947 */ /* 0x000fec0003800000 */
[----:B------:R-:W-:-:S04]  /*2080*/  VIADD R7, R2, UR4 ;  /* 0x0000000402077c36 */ /* 0x000fc80008000000 */
[C---:B------:R-:W-:Y:S02]  /*2090*/  VIADD R21, R7.reuse, 0x100 ;  /* 0x0000010007157836 */ /* 0x040fe40000000000 */
[----:B------:R-:W-:-:S04]  /*20a0*/  IMAD.WIDE.U32 R4, R7, 0x4, R12 ;  /* 0x0000000407047825 */ /* 0x000fc800078e000c */
[----:B------:R-:W-:Y:S01]  /*20b0*/  VIADD R25, R7, 0x300 ;  /* 0x0000030007197836 */ /* 0x000fe20000000000 */
[----:B------:R0:W2:Y:S01]  /*20c0*/  LDG.E R8, desc[UR6][R4.64] ;  /* 0x0000000604087981 */ /* 0x0000a2000c1e1900 */
[----:B------:R-:W-:-:S04]  /*20d0*/  IMAD.WIDE.U32 R20, R21, 0x4, R12 ;  /* 0x0000000415147825 */ /* 0x000fc800078e000c */
[----:B------:R-:W-:Y:S01]  /*20e0*/  VIADD R11, R7, 0x500 ;  /* 0x00000500070b7836 */ /* 0x000fe20000000000 */
[----:B------:R2:W3:Y:S01]  /*20f0*/  LDG.E R16, desc[UR6][R20.64] ;  /* 0x0000000614107981 */ /* 0x0004e2000c1e1900 */
[----:B------:R-:W-:-:S04]  /*2100*/  IMAD.WIDE.U32 R24, R25, 0x4, R12 ;  /* 0x0000000419187825 */ /* 0x000fc800078e000c */
[C---:B------:R-:W-:Y:S01]  /*2110*/  VIADD R23, R7.reuse, 0x200 ;  /* 0x0000020007177836 */ /* 0x040fe20000000000 */
[----:B------:R-:W4:Y:S01]  /*2120*/  LDG.E R18, desc[UR6][R24.64] ;  /* 0x0000000618127981 */ /* 0x000f22000c1e1900 */
[C---:B------:R-:W-:Y:S02]  /*2130*/  VIADD R27, R7.reuse, 0x600 ;  /* 0x00000600071b7836 */ /* 0x040fe40000000000 */
[----:B------:R-:W-:Y:S02]  /*2140*/  VIADD R29, R7, 0x700 ;  /* 0x00000700071d7836 */ /* 0x000fe40000000000 */
[----:B------:R-:W-:-:S04]  /*2150*/  IMAD.WIDE.U32 R10, R11, 0x4, R12 ;  /* 0x000000040b0a7825 */ /* 0x000fc800078e000c */
[----:B------:R-:W-:Y:S02]  /*2160*/  VIADD R15, R7, 0x400 ;  /* 0x00000400070f7836 */ /* 0x000fe40000000000 */
[--C-:B------:R-:W-:Y:S01]  /*2170*/  IMAD.WIDE.U32 R22, R23, 0x4, R12.reuse ;  /* 0x0000000417167825 */ /* 0x100fe200078e000c */
[----:B------:R-:W5:Y:S03]  /*2180*/  LDG.E R10, desc[UR6][R10.64] ;  /* 0x000000060a0a7981 */ /* 0x000f66000c1e1900 */
[--C-:B------:R-:W-:Y:S01]  /*2190*/  IMAD.WIDE.U32 R6, R27, 0x4, R12.reuse ;  /* 0x000000041b067825 */ /* 0x100fe200078e000c */
[----:B------:R-:W5:Y:S03]  /*21a0*/  LDG.E R17, desc[UR6][R22.64] ;  /* 0x0000000616117981 */ /* 0x000f66000c1e1900 */
[----:B0-----:R-:W-:-:S02]  /*21b0*/  IMAD.WIDE.U32 R4, R29, 0x4, R12 ;  /* 0x000000041d047825 */ /* 0x001fc400078e000c */
[----:B------:R-:W5:Y:S02]  /*21c0*/  LDG.E R6, desc[UR6][R6.64] ;  /* 0x0000000606067981 */ /* 0x000f64000c1e1900 */
[----:B------:R-:W-:Y:S02]  /*21d0*/  IMAD.WIDE.U32 R14, R15, 0x4, R12 ;  /* 0x000000040f0e7825 */ /* 0x000fe400078e000c */
[----:B------:R-:W5:Y:S04]  /*21e0*/  LDG.E R4, desc[UR6][R4.64] ;  /* 0x0000000604047981 */ /* 0x000f68000c1e1900 */
[----:B------:R0:W5:Y:S01]  /*21f0*/  LDG.E R14, desc[UR6][R14.64] ;  /* 0x000000060e0e7981 */ /* 0x000162000c1e1900 */
[----:B------:R-:W-:Y:S01]  /*2200*/  VIADD R2, R2, 0x800 ;  /* 0x0000080002027836 */ /* 0x000fe20000000000 */
[----:B--2---:R-:W-:-:S02]  /*2210*/  IABS R20, R8 ;  /* 0x0000000800147213 */ /* 0x004fc40000000000 */
[----:B---3--:R-:W-:-:S03]  /*2220*/  IABS R8, R16 ;  /* 0x0000001000087213 */ /* 0x008fc60000000000 */
[----:B------:R-:W-:Y:S01]  /*2230*/  IMAD.MOV.U32 R16, RZ, RZ, R20 ;  /* 0x000000ffff107224 */ /* 0x000fe200078e0014 */
[----:B----4-:R-:W-:-:S04]  /*2240*/  IABS R18, R18 ;  /* 0x0000001200127213 */ /* 0x010fc80000000000 */
[----:B------:R-:W-:Y:S01]  /*2250*/  IADD3 R9, PT, PT, R8, R16, R9 ;  /* 0x0000001008097210 */ /* 0x000fe20007ffe009 */
[----:B------:R-:W-:Y:S01]  /*2260*/  IMAD.MOV.U32 R8, RZ, RZ, R18 ;  /* 0x000000ffff087224 */ /* 0x000fe200078e0012 */
[----:B-----5:R-:W-:Y:S02]  /*2270*/  IABS R10, R10 ;  /* 0x0000000a000a7213 */ /* 0x020fe40000000000 */
[----:B0-----:R-:W-:Y:S02]  /*2280*/  IABS R15, R17 ;  /* 0x00000011000f7213 */ /* 0x001fe40000000000 */
[----:B------:R-:W-:Y:S02]  /*2290*/  IABS R7, R6 ;  /* 0x0000000600077213 */ /* 0x000fe40000000000 */
[----:B------:R-:W-:Y:S02]  /*22a0*/  IADD3 R9, PT, PT, R8, R15, R9 ;  /* 0x0000000f08097210 */ /* 0x000fe40007ffe009 */
[----:B------:R-:W-:Y:S01]  /*22b0*/  IABS R6, R4 ;  /* 0x0000000400067213 */ /* 0x000fe20000000000 */
[----:B------:R-:W-:Y:S01]  /*22c0*/  IMAD.MOV.U32 R4, RZ, RZ, R10 ;  /* 0x000000ffff047224 */ /* 0x000fe200078e000a */
[----:B------:R-:W-:-:S04]  /*22d0*/  IABS R5, R14 ;  /* 0x0000000e00057213 */ /* 0x000fc80000000000 */
[----:B------:R-:W-:-:S04]  /*22e0*/  IADD3 R9, PT, PT, R4, R5, R9 ;  /* 0x0000000504097210 */ /* 0x000fc80007ffe009 */
[----:B------:R-:W-:-:S07]  /*22f0*/  IADD3 R9, PT, PT, R6, R7, R9 ;  /* 0x0000000706097210 */ /* 0x000fce0007ffe009 */
.L_x_230:
[----:B------:R-:W-:Y:S05]  /*2300*/  BSYNC.RECONVERGENT B2 ;  /* 0x0000000000027941 */ /* 0x000fea0003800200 */
.L_x_229:
        /* <DEDUP_REMOVED lines=25> */
.L_x_232:
[----:B------:R-:W-:Y:S05]  /*24a0*/  BSYNC.RECONVERGENT B2 ;  /* 0x0000000000027941 */ /* 0x000fea0003800200 */
.L_x_231:
[----:B------:R-:W-:Y:S05]  /*24b0*/  @!P1 BRA `(.L_x_224) ;  /* 0x0000000000289947 */ /* 0x000fea0003800000 */
[----:B------:R-:W-:Y:S02]  /*24c0*/  VIADD R5, R2, UR4 ;  /* 0x0000000402057c36 */ /* 0x000fe40008000000 */
[----:B------:R-:W-:-:S07]  /*24d0*/  IMAD.MOV R4, RZ, RZ, -R3 ;  /* 0x000000ffff047224 */ /* 0x000fce00078e0a03 */
.L_x_233:
        /* <DEDUP_REMOVED lines=8> */
.L_x_224:
[----:B------:R-:W-:Y:S05]  /*2560*/  BSYNC.RECONVERGENT B1 ;  /* 0x0000000000017941 */ /* 0x000fea0003800200 */
.L_x_222:
        /* <DEDUP_REMOVED lines=42> */
.L_x_220:
[----:B------:R-:W-:Y:S05]  /*2810*/  BSYNC.RECONVERGENT B0 ;  /* 0x0000000000007941 */ /* 0x000fea0003800200 */
.L_x_205:
[----:B------:R-:W-:Y:S05]  /*2820*/  @P0 EXIT ;  /* 0x000000000000094d */ /* 0x000fea0003800000 */
[----:B-1----:R-:W1:Y:S01]  /*2830*/  LDC.64 R2, c[0x0][0x388] ;  /* 0x0000e200ff027b82 */ /* 0x002e620000000a00 */
[----:B------:R-:W0:Y:S02]  /*2840*/  LDCU UR4, c[0x0][0x398] ;  /* 0x00007300ff0477ac */ /* 0x000e240008000800 */
[----:B0-2---:R-:W-:-:S05]  /*2850*/  VIADD R9, R9, UR4 ;  /* 0x0000000409097c36 */ /* 0x005fca0008000000 */
[----:B-1----:R-:W-:Y:S01]  /*2860*/  STG.E desc[UR6][R2.64], R9 ;  /* 0x0000000902007986 */ /* 0x002fe2000c101906 */
[----:B------:R-:W-:Y:S05]  /*2870*/  EXIT ;  /* 0x000000000000794d */ /* 0x000fea0003800000 */
.L_x_234:
        /* <DEDUP_REMOVED lines=16> */
.L_x_640:


//--------------------- .text._ZN3cub18CUB_300001_SM_10006detail6reduce28DeviceReduceSingleTileKernelINS2_10policy_hubIxyN4cuda3std3__44plusIxEEE10Policy1000EPxSC_iS9_xxNS7_10__identityEEEvT0_T1_T2_T3_T4_T6_ --------------------------
	.section	.text._ZN3cub18CUB_300001_SM_10006detail6reduce28DeviceReduceSingleTileKernelINS2_10policy_hubIxyN4cuda3std3__44plusIxEEE10Policy1000EPxSC_iS9_xxNS7_10__identityEEEvT0_T1_T2_T3_T4_T6_,"ax",@progbits
	.align	128
        .global         _ZN3cub18CUB_300001_SM_10006detail6reduce28DeviceReduceSingleTileKernelINS2_10policy_hubIxyN4cuda3std3__44plusIxEEE10Policy1000EPxSC_iS9_xxNS7_10__identityEEEvT0_T1_T2_T3_T4_T6_
        .type           _ZN3cub18CUB_300001_SM_10006detail6reduce28DeviceReduceSingleTileKernelINS2_10policy_hubIxyN4cuda3std3__44plusIxEEE10Policy1000EPxSC_iS9_xxNS7_10__identityEEEvT0_T1_T2_T3_T4_T6_,@function
        .size           _ZN3cub18CUB_300001_SM_10006detail6reduce28DeviceReduceSingleTileKernelINS2_10policy_hubIxyN4cuda3std3__44plusIxEEE10Policy1000EPxSC_iS9_xxNS7_10__identityEEEvT0_T1_T2_T3_T4_T6_,(.L_x_641 - _ZN3cub18CUB_300001_SM_10006detail6reduce28DeviceReduceSingleTileKernelINS2_10policy_hubIxyN4cuda3std3__44plusIxEEE10Policy1000EPxSC_iS9_xxNS7_10__identityEEEvT0_T1_T2_T3_T4_T6_)
        .other          _ZN3cub18CUB_300001_SM_10006detail6reduce28DeviceReduceSingleTileKernelINS2_10policy_hubIxyN4cuda3std3__44plusIxEEE10Policy1000EPxSC_iS9_xxNS7_10__identityEEEvT0_T1_T2_T3_T4_T6_,@"STO_CUDA_ENTRY STV_DEFAULT"
_ZN3cub18CUB_300001_SM_10006detail6reduce28DeviceReduceSingleTileKernelINS2_10policy_hubIxyN4cuda3std3__44plusIxEEE10Policy1000EPxSC_iS9_xxNS7_10__identityEEEvT0_T1_T2_T3_T4_T6_:
.text._ZN3cub18CUB_300001_SM_10006detail6reduce28DeviceReduceSingleTileKernelINS2_10policy_hubIxyN4cuda3std3__44plusIxEEE10Policy1000EPxSC_iS9_xxNS7_10__identityEEEvT0_T1_T2_T3_T4_T6_:
        /* <DEDUP_REMOVED lines=9> */
[----:B------:R-:W0:Y:S08]  /*0090*/  LDC.64 R2, c[0x0][0x388] ;  /* 0x0000e200ff027b82 */ /* 0x000e300000000a00 */
[----:B------:R-:W0:Y:S02]  /*00a0*/  LDC.64 R4, c[0x0][0x398] ;  /* 0x0000e600ff047b82 */ /* 0x000e240000000a00 */
[----:B0-----:R-:W-:Y:S01]  /*00b0*/  STG.E.64 desc[UR6][R2.64], R4 ;  /* 0x0000000402007986 */ /* 0x001fe2000c101b06 */
[----:B------:R-:W-:Y:S05]  /*00c0*/  EXIT ;  /* 0x000000000000794d */ /* 0x000fea0003800000 */
.L_x_235:
[----:B------:R-:W-:Y:S01]  /*00d0*/  ISETP.GT.AND P0, PT, R4, 0xdff, PT ;  /* 0x00000dff0400780c */ /* 0x000fe20003f04270 */
[----:B------:R-:W-:-:S12]  /*00e0*/  BSSY.RECONVERGENT B0, `(.L_x_236) ;  /* 0x0000256000007945 */ /* 0x000fd80003800200 */
[----:B------:R-:W-:Y:S05]  /*00f0*/  @P0 BRA `(.L_x_237) ;  /* 0x00000014004c0947 */ /* 0x000fea0003800000 */
[----:B------:R-:W0:Y:S01]  /*0100*/  S2R R5, SR_TID.X ;  /* 0x0000000000057919 */ /* 0x000e220000002100 */
[----:B------:R-:W-:Y:S01]  /*0110*/  BSSY.RECONVERGENT B1, `(.L_x_238) ;  /* 0x0000009000017945 */ /* 0x000fe20003800200 */
[----:B------:R-:W-:Y:S02]  /*0120*/  CS2R R2, SRZ ;  /* 0x0000000000027805 */ /* 0x000fe4000001ff00 */
[----:B0-----:R-:W-:Y:S01]  /*0130*/  ISETP.GE.AND P0, PT, R5, R4, PT ;  /* 0x000000040500720c */ /* 0x001fe20003f06270 */
[----:B------:R-:W-:-:S12]  /*0140*/  IMAD.MOV.U32 R7, RZ, RZ, R5 ;  /* 0x000000ffff077224 */ /* 0x000fd800078e0005 */
[----:B------:R-:W-:Y:S05]  /*0150*/  @P0 BRA `(.L_x_239) ;  /* 0x0000000000100947 */ /* 0x000fea0003800000 */
[----:B------:R-:W0:Y:S02]  /*0160*/  LDC.64 R2, c[0x0][0x380] ;  /* 0x0000e000ff027b82 */ /* 0x000e240000000a00 */
[----:B0-----:R-:W-:-:S06]  /*0170*/  IMAD.WIDE.U32 R2, R5, 0x8, R2 ;  /* 0x0000000805027825 */ /* 0x001fcc00078e0002 */
[----:B------:R-:W5:Y:S01]  /*0180*/  LDG.E.64.CONSTANT R2, desc[UR6][R2.64] ;  /* 0x0000000602027981 */ /* 0x000f62000c1e9b00 */
[----:B------:R-:W-:-:S07]  /*0190*/  VIADD R7, R5, 0x200 ;  /* 0x0000020005077836 */ /* 0x000fce0000000000 */
.L_x_239:
[----:B------:R-:W-:Y:S05]  /*01a0*/  BSYNC.RECONVERGENT B1 ;  /* 0x0000000000017941 */ /* 0x000fea0003800200 */
.L_x_238:
[----:B------:R-:W-:Y:S01]  /*01b0*/  ISETP.GE.AND P0, PT, R7, R4, PT ;  /* 0x000000040700720c */ /* 0x000fe20003f06270 */
[----:B------:R-:W-:-:S12]  /*01c0*/  BSSY.RECONVERGENT B1, `(.L_x_240) ;  /* 0x0000077000017945 */ /* 0x000fd80003800200 */
[----:B------:R-:W-:Y:S05]  /*01d0*/  @P0 BRA `(.L_x_241) ;  /* 0x0000000400d40947 */ /* 0x000fea0003800000 */
[----:B------:R-:W-:Y:S01]  /*01e0*/  LOP3.LUT R9, RZ, R7, RZ, 0x33, !PT ;  /* 0x00000007ff097212 */ /* 0x000fe200078e33ff */
        /* <DEDUP_REMOVED lines=11> */
[----:B------:R-:W-:Y:S02]  /*02a0*/  IMAD.MOV.U32 R6, RZ, RZ, R8 ;  /* 0x000000ffff067224 */ /* 0x000fe400078e0008 */
[----:B------:R-:W-:-:S07]  /*02b0*/  IMAD.MOV.U32 R11, RZ, RZ, R9 ;  /* 0x000000ffff0b7224 */ /* 0x000fce00078e0009 */
.L_x_244:
[----:B------:R-:W-:Y:S02]  /*02c0*/  IMAD.MOV.U32 R8, RZ, RZ, R6 ;  /* 0x000000ffff087224 */ /* 0x000fe400078e0006 */
[----:B------:R-:W-:-:S06]  /*02d0*/  IMAD.MOV.U32 R9, RZ, RZ, R11 ;  /* 0x000000ffff097224 */ /* 0x000fcc00078e000b */
[----:B------:R-:W2:Y:S01]  /*02e0*/  LDG.E.64.CONSTANT R8, desc[UR6][R8.64] ;  /* 0x0000000608087981 */ /* 0x000ea2000c1e9b00 */
[----:B------:R-:W-:Y:S01]  /*02f0*/  VIADD R0, R0, 0x1 ;  /* 0x0000000100007836 */ /* 0x000fe20000000000 */
[----:B------:R-:W-:Y:S01]  /*0300*/  IADD3 R6, P3, PT, R6, 0x1000, RZ ;  /* 0x0000100006067810 */ /* 0x000fe20007f7e0ff */
[----:B------:R-:W-:-:S03]  /*0310*/  VIADD R7, R7, 0x200 ;  /* 0x0000020007077836 */ /* 0x000fc60000000000 */
[----:B------:R-:W-:Y:S01]  /*0320*/  ISETP.NE.AND P0, PT, R0, RZ, PT ;  /* 0x000000ff0000720c */ /* 0x000fe20003f05270 */
[----:B------:R-:W-:Y:S01]  /*0330*/  IMAD.X R11, RZ, RZ, R11, P3 ;  /* 0x000000ffff0b7224 */ /* 0x000fe200018e060b */
[----:B--2--5:R-:W-:-:S05]  /*0340*/  IADD3 R2, P2, PT, R8, R2, RZ ;  /* 0x0000000208027210 */ /* 0x024fca0007f5e0ff */
[----:B------:R-:W-:-:S06]  /*0350*/  IMAD.X R3, R9, 0x1, R3, P2 ;  /* 0x0000000109037824 */ /* 0x000fcc00010e0603 */
[----:B------:R-:W-:Y:S05]  /*0360*/  @P0 BRA `(.L_x_244) ;  /* 0xfffffffc00d40947 */ /* 0x000fea000383ffff */
.L_x_243:
[----:B------:R-:W-:Y:S05]  /*0370*/  BSYNC.RECONVERGENT B2 ;  /* 0x0000000000027941 */ /* 0x000fea0003800200 */
.L_x_242:
        /* <DEDUP_REMOVED lines=8> */
.L_x_247:
[----:B------:R-:W0:Y:S01]  /*0400*/  LDC.64 R44, c[0x0][0x380] ;  /* 0x0000e000ff2c7b82 */ /* 0x000e220000000a00 */
[C---:B------:R-:W-:Y:S02]  /*0410*/  VIADD R41, R7.reuse, 0x800 ;  /* 0x0000080007297836 */ /* 0x040fe40000000000 */
[C---:B------:R-:W-:Y:S02]  /*0420*/  VIADD R43, R7.reuse, 0x1000 ;  /* 0x00001000072b7836 */ /* 0x040fe40000000000 */
[----:B0-----:R-:W-:-:S05]  /*0430*/  IMAD.WIDE R28, R7, 0x8, R44 ;  /* 0x00000008071c7825 */ /* 0x001fca00078e022c */
[----:B------:R-:W2:Y:S01]  /*0440*/  LDG.E.64.CONSTANT R8, desc[UR6][R28.64] ;  /* 0x000000061c087981 */ /* 0x000ea2000c1e9b00 */
[----:B------:R-:W-:-:S03]  /*0450*/  IMAD.WIDE R40, R41, 0x8, R44 ;  /* 0x0000000829287825 */ /* 0x000fc600078e022c */
[----:B------:R-:W2:Y:S04]  /*0460*/  LDG.E.64.CONSTANT R10, desc[UR6][R28.64+0x1000] ;  /* 0x001000061c0a7981 */ /* 0x000ea8000c1e9b00 */
[----:B------:R-:W3:Y:S04]  /*0470*/  LDG.E.64.CONSTANT R12, desc[UR6][R28.64+0x2000] ;  /* 0x002000061c0c7981 */ /* 0x000ee8000c1e9b00 */
[----:B------:R-:W3:Y:S01]  /*0480*/  LDG.E.64.CONSTANT R14, desc[UR6][R28.64+0x3000] ;  /* 0x003000061c0e7981 */ /* 0x000ee2000c1e9b00 */
[----:B------:R-:W-:-:S03]  /*0490*/  IMAD.WIDE R42, R43, 0x8, R44 ;  /* 0x000000082b2a7825 */ /* 0x000fc600078e022c */
[----:B------:R-:W4:Y:S04]  /*04a0*/  LDG.E.64.CONSTANT R16, desc[UR6][R40.64] ;  /* 0x0000000628107981 */ /* 0x000f28000c1e9b00 */
[----:B------:R-:W4:Y:S04]  /*04b0*/  LDG.E.64.CONSTANT R18, desc[UR6][R40.64+0x1000] ;  /* 0x0010000628127981 */ /* 0x000f28000c1e9b00 */
[----:B------:R-:W4:Y:S04]  /*04c0*/  LDG.E.64.CONSTANT R20, desc[UR6][R40.64+0x2000] ;  /* 0x0020000628147981 */ /* 0x000f28000c1e9b00 */
[----:B------:R2:W4:Y:S01]  /*04d0*/  LDG.E.64.CONSTANT R26, desc[UR6][R40.64+0x3000] ;  /* 0x00300006281a7981 */ /* 0x000522000c1e9b00 */
[----:B------:R-:W-:-:S03]  /*04e0*/  VIADD R31, R7, 0x1800 ;  /* 0x00001800071f7836 */ /* 0x000fc60000000000 */
[----:B------:R-:W4:Y:S04]  /*04f0*/  LDG.E.64.CONSTANT R24, desc[UR6][R42.64] ;  /* 0x000000062a187981 */ /* 0x000f28000c1e9b00 */
[----:B------:R-:W4:Y:S01]  /*0500*/  LDG.E.64.CONSTANT R22, desc[UR6][R42.64+0x1000] ;  /* 0x001000062a167981 */ /* 0x000f22000c1e9b00 */
[----:B------:R-:W-:-:S03]  /*0510*/  IMAD.WIDE R44, R31, 0x8, R44 ;  /* 0x000000081f2c7825 */ /* 0x000fc600078e022c */
[----:B------:R-:W4:Y:S04]  /*0520*/  LDG.E.64.CONSTANT R28, desc[UR6][R42.64+0x2000] ;  /* 0x002000062a1c7981 */ /* 0x000f28000c1e9b00 */
[----:B------:R-:W4:Y:S04]  /*0530*/  LDG.E.64.CONSTANT R36, desc[UR6][R42.64+0x3000] ;  /* 0x003000062a247981 */ /* 0x000f28000c1e9b00 */
[----:B------:R-:W4:Y:S04]  /*0540*/  LDG.E.64.CONSTANT R34, desc[UR6][R44.64] ;  /* 0x000000062c227981 */ /* 0x000f28000c1e9b00 */
[----:B------:R-:W4:Y:S04]  /*0550*/  LDG.E.64.CONSTANT R32, desc[UR6][R44.64+0x1000] ;  /* 0x001000062c207981 */ /* 0x000f28000c1e9b00 */
[----:B------:R-:W4:Y:S04]  /*0560*/  LDG.E.64.CONSTANT R30, desc[UR6][R44.64+0x2000] ;  /* 0x002000062c1e7981 */ /* 0x000f28000c1e9b00 */
[----:B------:R-:W4:Y:S01]  /*0570*/  LDG.E.64.CONSTANT R38, desc[UR6][R44.64+0x3000] ;  /* 0x003000062c267981 */ /* 0x000f22000c1e9b00 */
[----:B------:R-:W-:Y:S01]  /*0580*/  VIADD R7, R7, 0x2000 ;  /* 0x0000200007077836 */ /* 0x000fe20000000000 */
[----:B--2--5:R-:W-:-:S04]  /*0590*/  IADD3 R41, P1, P2, R10, R8, R2 ;  /* 0x000000080a297210 */ /* 0x024fc80007a3e002 */
[----:B------:R-:W-:Y:S02]  /*05a0*/  IADD3.X R9, PT, PT, R11, R9, R3, P1, P2 ;  /* 0x000000090b097210 */ /* 0x000fe40000fe4403 */
[----:B---3--:R-:W-:-:S04]  /*05b0*/  IADD3 R41, P3, P4, R14, R12, R41 ;  /* 0x0000000c0e297210 */ /* 0x008fc80007c7e029 */
[----:B------:R-:W-:Y:S02]  /*05c0*/  IADD3.X R13, PT, PT, R15, R13, R9, P3, P4 ;  /* 0x0000000d0f0d7210 */ /* 0x000fe40001fe8409 */
[----:B----4-:R-:W-:-:S04]  /*05d0*/  IADD3 R3, P1, P2, R18, R16, R41 ;  /* 0x0000001012037210 */ /* 0x010fc80007a3e029 */
[----:B------:R-:W-:Y:S02]  /*05e0*/  IADD3.X R17, PT, PT, R19, R17, R13, P1, P2 ;  /* 0x0000001113117210 */ /* 0x000fe40000fe440d */
[----:B------:R-:W-:-:S04]  /*05f0*/  IADD3 R3, P3, P4, R26, R20, R3 ;  /* 0x000000141a037210 */ /* 0x000fc80007c7e003 */
[----:B------:R-:W-:Y:S02]  /*0600*/  IADD3.X R21, PT, PT, R27, R21, R17, P3, P4 ;  /* 0x000000151b157210 */ /* 0x000fe40001fe8411 */
[----:B------:R-:W-:-:S04]  /*0610*/  IADD3 R3, P1, P2, R22, R24, R3 ;  /* 0x0000001816037210 */ /* 0x000fc80007a3e003 */
[----:B------:R-:W-:Y:S02]  /*0620*/  IADD3.X R23, PT, PT, R23, R25, R21, P1, P2 ;  /* 0x0000001917177210 */ /* 0x000fe40000fe4415 */
[----:B------:R-:W-:-:S04]  /*0630*/  IADD3 R3, P3, P4, R36, R28, R3 ;  /* 0x0000001c24037210 */ /* 0x000fc80007c7e003 */
[----:B------:R-:W-:Y:S02]  /*0640*/  IADD3.X R29, PT, PT, R37, R29, R23, P3, P4 ;  /* 0x0000001d251d7210 */ /* 0x000fe40001fe8417 */
[----:B------:R-:W-:Y:S02]  /*0650*/  ISETP.GE.AND P3, PT, R7, R0, PT ;  /* 0x000000000700720c */ /* 0x000fe40003f66270 */
[----:B------:R-:W-:-:S04]  /*0660*/  IADD3 R3, P2, P1, R32, R34, R3 ;  /* 0x0000002220037210 */ /* 0x000fc8000795e003 */
[----:B------:R-:W-:Y:S02]  /*0670*/  IADD3 R2, P4, P5, R38, R30, R3 ;  /* 0x0000001e26027210 */ /* 0x000fe40007d9e003 */
[----:B------:R-:W-:-:S04]  /*0680*/  IADD3.X R3, PT, PT, R33, R35, R29, P2, P1 ;  /* 0x0000002321037210 */ /* 0x000fc800017e241d */
[----:B------:R-:W-:Y:S01]  /*0690*/  IADD3.X R3, PT, PT, R39, R31, R3, P4, P5 ;  /* 0x0000001f27037210 */ /* 0x000fe200027ea403 */
[----:B------:R-:W-:Y:S06]  /*06a0*/  @!P3 BRA `(.L_x_247) ;  /* 0xfffffffc0054b947 */ /* 0x000fec000383ffff */
.L_x_246:
[----:B------:R-:W-:Y:S05]  /*06b0*/  BSYNC.RECONVERGENT B2 ;  /* 0x0000000000027941 */ /* 0x000fea0003800200 */
.L_x_245:
[----:B------:R-:W-:Y:S01]  /*06c0*/  IMAD.IADD R0, R4, 0x1, -R7 ;  /* 0x0000000104007824 */ /* 0x000fe200078e0a07 */
[----:B------:R-:W-:Y:S04]  /*06d0*/  BSSY.RECONVERGENT B2, `(.L_x_248) ;  /* 0x0000019000027945 */ /* 0x000fe80003800200 */
[----:B------:R-:W-:-:S13]  /*06e0*/  ISETP.GT.AND P1, PT, R0, 0x800, PT ;  /* 0x000008000000780c */ /* 0x000fda0003f24270 */
[----:B------:R-:W-:Y:S05]  /*06f0*/  @!P1 BRA `(.L_x_249) ;  /* 0x0000000000589947 */ /* 0x000fea0003800000 */
[----:B------:R-:W0:Y:S01]  /*0700*/  LDC.64 R18, c[0x0][0x380] ;  /* 0x0000e000ff127b82 */ /* 0x000e220000000a00 */
[C---:B------:R-:W-:Y:S02]  /*0710*/  VIADD R15, R7.reuse, 0x800 ;  /* 0x00000800070f7836 */ /* 0x040fe40000000000 */
[----:B0-----:R-:W-:-:S05]  /*0720*/  IMAD.WIDE R8, R7, 0x8, R18 ;  /* 0x0000000807087825 */ /* 0x001fca00078e0212 */
[----:B------:R-:W2:Y:S01]  /*0730*/  LDG.E.64.CONSTANT R10, desc[UR6][R8.64] ;  /* 0x00000006080a7981 */ /* 0x000ea2000c1e9b00 */
[----:B------:R-:W-:-:S03]  /*0740*/  IMAD.WIDE R18, R15, 0x8, R18 ;  /* 0x000000080f127825 */ /* 0x000fc600078e0212 */
[----:B------:R-:W2:Y:S04]  /*0750*/  LDG.E.64.CONSTANT R12, desc[UR6][R8.64+0x1000] ;  /* 0x00100006080c7981 */ /* 0x000ea8000c1e9b00 */
[----:B------:R-:W3:Y:S04]  /*0760*/  LDG.E.64.CONSTANT R14, desc[UR6][R8.64+0x2000] ;  /* 0x00200006080e7981 */ /* 0x000ee8000c1e9b00 */
[----:B------:R-:W3:Y:S04]  /*0770*/  LDG.E.64.CONSTANT R16, desc[UR6][R8.64+0x3000] ;  /* 0x0030000608107981 */ /* 0x000ee8000c1e9b00 */
[----:B------:R-:W4:Y:S04]  /*0780*/  LDG.E.64.CONSTANT R20, desc[UR6][R18.64] ;  /* 0x0000000612147981 */ /* 0x000f28000c1e9b00 */
[----:B------:R-:W4:Y:S04]  /*0790*/  LDG.E.64.CONSTANT R22, desc[UR6][R18.64+0x1000] ;  /* 0x0010000612167981 */ /* 0x000f28000c1e9b00 */
[----:B------:R-:W4:Y:S04]  /*07a0*/  LDG.E.64.CONSTANT R24, desc[UR6][R18.64+0x2000] ;  /* 0x0020000612187981 */ /* 0x000f28000c1e9b00 */
[----:B------:R-:W4:Y:S01]  /*07b0*/  LDG.E.64.CONSTANT R26, desc[UR6][R18.64+0x3000] ;  /* 0x00300006121a7981 */ /* 0x000f22000c1e9b00 */
[----:B------:R-:W-:Y:S01]  /*07c0*/  VIADD R7, R7, 0x1000 ;  /* 0x0000100007077836 */ /* 0x000fe20000000000 */
[----:B--2--5:R-:W-:-:S04]  /*07d0*/  IADD3 R29, P0, P1, R12, R10, R2 ;  /* 0x0000000a0c1d7210 */ /* 0x024fc8000791e002 */
[----:B------:R-:W-:Y:S02]  /*07e0*/  IADD3.X R11, PT, PT, R13, R11, R3, P0, P1 ;  /* 0x0000000b0d0b7210 */ /* 0x000fe400007e2403 */
[----:B------:R-:W-:Y:S02]  /*07f0*/  PLOP3.LUT P0, PT, PT, PT, PT, 0x8, 0x80 ;  /* 0x000000000080781c */ /* 0x000fe40003f0e170 */
[----:B---3--:R-:W-:-:S04]  /*0800*/  IADD3 R29, P2, P3, R16, R14, R29 ;  /* 0x0000000e101d7210 */ /* 0x008fc80007b5e01d */
[----:B------:R-:W-:Y:S02]  /*0810*/  IADD3.X R15, PT, PT, R17, R15, R11, P2, P3 ;  /* 0x0000000f110f7210 */ /* 0x000fe400017e640b */
[----:B----4-:R-:W-:-:S04]  /*0820*/  IADD3 R3, P1, P4, R22, R20, R29 ;  /* 0x0000001416037210 */ /* 0x010fc80007c3e01d */
[----:B------:R-:W-:Y:S02]  /*0830*/  IADD3 R2, P2, P3, R26, R24, R3 ;  /* 0x000000181a027210 */ /* 0x000fe40007b5e003 */
[----:B------:R-:W-:-:S04]  /*0840*/  IADD3.X R3, PT, PT, R23, R21, R15, P1, P4 ;  /* 0x0000001517037210 */ /* 0x000fc80000fe840f */
[----:B------:R-:W-:-:S07]  /*0850*/  IADD3.X R3, PT, PT, R27, R25, R3, P2, P3 ;  /* 0x000000191b037210 */ /* 0x000fce00017e6403 */
.L_x_249:
[----:B------:R-:W-:Y:S05]  /*0860*/  BSYNC.RECONVERGENT B2 ;  /* 0x0000000000027941 */ /* 0x000fea0003800200 */
.L_x_248:
[----:B------:R-:W-:-:S13]  /*0870*/  ISETP.LT.OR P0, PT, R7, R4, P0 ;  /* 0x000000040700720c */ /* 0x000fda0000701670 */
[----:B------:R-:W-:Y:S05]  /*0880*/  @!P0 BRA `(.L_x_241) ;  /* 0x0000000000288947 */ /* 0x000fea0003800000 */
[----:B------:R-:W0:Y:S02]  /*0890*/  LDC.64 R8, c[0x0][0x380] ;  /* 0x0000e000ff087b82 */ /* 0x000e240000000a00 */
[----:B0-----:R-:W-:-:S05]  /*08a0*/  IMAD.WIDE R6, R7, 0x8, R8 ;  /* 0x0000000807067825 */ /* 0x001fca00078e0208 */
[----:B------:R-:W2:Y:S04]  /*08b0*/  LDG.E.64.CONSTANT R8, desc[UR6][R6.64] ;  /* 0x0000000606087981 */ /* 0x000ea8000c1e9b00 */
[----:B------:R-:W2:Y:S04]  /*08c0*/  LDG.E.64.CONSTANT R10, desc[UR6][R6.64+0x1000] ;  /* 0x00100006060a7981 */ /* 0x000ea8000c1e9b00 */
[----:B------:R-:W3:Y:S04]  /*08d0*/  LDG.E.64.CONSTANT R12, desc[UR6][R6.64+0x2000] ;  /* 0x00200006060c7981 */ /* 0x000ee8000c1e9b00 */
[----:B------:R-:W3:Y:S01]  /*08e0*/  LDG.E.64.CONSTANT R14, desc[UR6][R6.64+0x3000] ;  /* 0x00300006060e7981 */ /* 0x000ee2000c1e9b00 */
[----:B--2--5:R-:W-:-:S04]  /*08f0*/  IADD3 R17, P0, P1, R10, R8, R2 ;  /* 0x000000080a117210 */ /* 0x024fc8000791e002 */
[----:B------:R-:W-:Y:S02]  /*0900*/  IADD3.X R3, PT, PT, R11, R9, R3, P0, P1 ;  /* 0x000000090b037210 */ /* 0x000fe400007e2403 */
[----:B---3--:R-:W-:-:S04]  /*0910*/  IADD3 R2, P2, P3, R14, R12, R17 ;  /* 0x0000000c0e027210 */ /* 0x008fc80007b5e011 */
[----:B------:R-:W-:-:S09]  /*0920*/  IADD3.X R3, PT, PT, R15, R13, R3, P2, P3 ;  /* 0x0000000d0f037210 */ /* 0x000fd200017e6403 */
.L_x_241:
[----:B------:R-:W-:Y:S05]  /*0930*/  BSYNC.RECONVERGENT B1 ;  /* 0x0000000000017941 */ /* 0x000fea0003800200 */
.L_x_240:
[----:B------:R-:W-:-:S13]  /*0940*/  ISETP.GE.AND P0, PT, R4, 0x200, PT ;  /* 0x000002000400780c */ /* 0x000fda0003f06270 */
[----:B------:R-:W-:Y:S05]  /*0950*/  @!P0 BRA `(.L_x_250) ;  /* 0x00000004002c8947 */ /* 0x000fea0003800000 */
[----:B------:R-:W0:Y:S01]  /*0960*/  S2R R8, SR_LANEID ;  /* 0x0000000000087919 */ /* 0x000e220000000000 */
[----:B-----5:R-:W1:Y:S04]  /*0970*/  SHFL.DOWN PT, R0, R2, 0x1, 0x1f ;  /* 0x08201f0002007f89 */ /* 0x020e6800000e0000 */
[----:B------:R-:W2:Y:S01]  /*0980*/  SHFL.DOWN PT, R4, R3, 0x1, 0x1f ;  /* 0x08201f0003047f89 */ /* 0x000ea200000e0000 */
[----:B0-----:R-:W-:-:S04]  /*0990*/  ISETP.GT.AND P0, PT, R8, 0x1e, PT ;  /* 0x0000001e0800780c */ /* 0x001fc80003f04270 */
[----:B-1----:R-:W-:Y:S02]  /*09a0*/  SEL R9, R0, RZ, !P0 ;  /* 0x000000ff00097207 */ /* 0x002fe40004000000 */
[----:B--2---:R-:W-:Y:S02]  /*09b0*/  SEL R4, R4, RZ, !P0 ;  /* 0x000000ff04047207 */ /* 0x004fe40004000000 */
[----:B------:R-:W-:-:S05]  /*09c0*/  IADD3 R9, P0, PT, R2, R9, RZ ;  /* 0x0000000902097210 */ /* 0x000fca0007f1e0ff */
[----:B------:R-:W-:Y:S01]  /*09d0*/  IMAD.X R6, R3, 0x1, R4, P0 ;  /* 0x0000000103067824 */ /* 0x000fe200000e0604 */
[----:B------:R-:W0:Y:S01]  /*09e0*/  SHFL.DOWN PT, R0, R9, 0x2, 0x1f ;  /* 0x08401f0009007f89 */ /* 0x000e2200000e0000 */
[----:B------:R-:W-:-:S03]  /*09f0*/  ISETP.GT.AND P0, PT, R8, 0x1d, PT ;  /* 0x0000001d0800780c */ /* 0x000fc60003f04270 */
[----:B------:R-:W1:Y:S01]  /*0a00*/  SHFL.DOWN PT, R4, R6, 0x2, 0x1f ;  /* 0x08401f0006047f89 */ /* 0x000e6200000e0000 */
[----:B0-----:R-:W-:-:S04]  /*0a10*/  SEL R0, R0, RZ, !P0 ;  /* 0x000000ff00007207 */ /* 0x001fc80004000000 */
[----:B------:R-:W-:Y:S02]  /*0a20*/  IADD3 R7, P1, PT, R0, R9, RZ ;  /* 0x0000000900077210 */ /* 0x000fe40007f3e0ff */
[----:B-1----:R-:W-:Y:S02]  /*0a30*/  SEL R3, R4, RZ, !P0 ;  /* 0x000000ff04037207 */ /* 0x002fe40004000000 */
[----:B------:R-:W-:Y:S01]  /*0a40*/  ISETP.GT.AND P0, PT, R8, 0x1b, PT ;  /* 0x0000001b0800780c */ /* 0x000fe20003f04270 */
[----:B------:R-:W0:Y:S02]  /*0a50*/  SHFL.DOWN PT, R0, R7, 0x4, 0x1f ;  /* 0x08801f0007007f89 */ /* 0x000e2400000e0000 */
[----:B------:R-:W-:-:S05]  /*0a60*/  IMAD.X R3, R3, 0x1, R6, P1 ;  /* 0x0000000103037824 */ /* 0x000fca00008e0606 */
[----:B------:R-:W1:Y:S01]  /*0a70*/  SHFL.DOWN PT, R2, R3, 0x4, 0x1f ;  /* 0x08801f0003027f89 */ /* 0x000e6200000e0000 */
[----:B0-----:R-:W-:-:S04]  /*0a80*/  SEL R0, R0, RZ, !P0 ;  /* 0x000000ff00007207 */ /* 0x001fc80004000000 */
[----:B------:R-:W-:Y:S02]  /*0a90*/  IADD3 R11, P1, PT, R0, R7, RZ ;  /* 0x00000007000b7210 */ /* 0x000fe40007f3e0ff */
[----:B-1----:R-:W-:-:S03]  /*0aa0*/  SEL R2, R2, RZ, !P0 ;  /* 0x000000ff02027207 */ /* 0x002fc60004000000 */
[----:B------:R-:W0:Y:S01]  /*0ab0*/  SHFL.DOWN PT, R0, R11, 0x8, 0x1f ;  /* 0x09001f000b007f89 */ /* 0x000e2200000e0000 */
[----:B------:R-:W-:Y:S01]  /*0ac0*/  ISETP.GT.AND P0, PT, R8, 0x17, PT ;  /* 0x000000170800780c */ /* 0x000fe20003f04270 */
[----:B------:R-:W-:Y:S01]  /*0ad0*/  IMAD.X R13, R2, 0x1, R3, P1 ;  /* 0x00000001020d7824 */ /* 0x000fe200008e0603 */
[----:B------:R-:W-:-:S04]  /*0ae0*/  ISETP.NE.AND P1, PT, R8, RZ, PT ;  /* 0x000000ff0800720c */ /* 0x000fc80003f25270 */
[----:B------:R-:W1:Y:S09]  /*0af0*/  SHFL.DOWN PT, R2, R13, 0x8, 0x1f ;  /* 0x09001f000d027f89 */ /* 0x000e7200000e0000 */
[----:B------:R-:W2:Y:S01]  /*0b00*/  @!P1 S2R R7, SR_CgaCtaId ;  /* 0x0000000000079919 */ /* 0x000ea20000008800 */
[----:B0-----:R-:W-:-:S04]  /*0b10*/  SEL R0, R0, RZ, !P0 ;  /* 0x000000ff00007207 */ /* 0x001fc80004000000 */
[----:B------:R-:W-:Y:S02]  /*0b20*/  IADD3 R9, P2, PT, R0, R11, RZ ;  /* 0x0000000b00097210 */ /* 0x000fe40007f5e0ff */
[----:B-1----:R-:W-:-:S03]  /*0b30*/  SEL R2, R2, RZ, !P0 ;  /* 0x000000ff02027207 */ /* 0x002fc60004000000 */
[----:B------:R-:W0:Y:S01]  /*0b40*/  SHFL.DOWN PT, R0, R9, 0x10, 0x1f ;  /* 0x0a001f0009007f89 */ /* 0x000e2200000e0000 */
[----:B------:R-:W-:Y:S01]  /*0b50*/  ISETP.GT.AND P0, PT, R8, 0xf, PT ;  /* 0x0000000f0800780c */ /* 0x000fe20003f04270 */
[----:B------:R-:W-:Y:S01]  /*0b60*/  IMAD.X R6, R2, 0x1, R13, P2 ;  /* 0x0000000102067824 */ /* 0x000fe200010e060d */
[----:B------:R-:W-:-:S04]  /*0b70*/  @!P1 MOV R2, 0x400 ;  /* 0x0000040000029802 */ /* 0x000fc80000000f00 */
[----:B------:R-:W1:Y:S01]  /*0b80*/  SHFL.DOWN PT, R3, R6, 0x10, 0x1f ;  /* 0x0a001f0006037f89 */ /* 0x000e6200000e0000 */
[----:B--2---:R-:W-:Y:S02]  /*0b90*/  @!P1 LEA R7, R7, R2, 0x18 ;  /* 0x0000000207079211 */ /* 0x004fe400078ec0ff */
[----:B0-----:R-:W-:Y:S02]  /*0ba0*/  SEL R4, R0, RZ, !P0 ;  /* 0x000000ff00047207 */ /* 0x001fe40004000000 */
[----:B------:R-:W-:Y:S02]  /*0bb0*/  @!P1 SHF.R.U32.HI R0, RZ, 0x2, R5 ;  /* 0x00000002ff009819 */ /* 0x000fe40000011605 */
[----:B------:R-:W-:Y:S02]  /*0bc0*/  IADD3 R2, P2, PT, R4, R9, RZ ;  /* 0x0000000904027210 */ /* 0x000fe40007f5e0ff */
[----:B------:R-:W-:Y:S02]  /*0bd0*/  @!P1 LOP3.LUT R0, R0, 0xf8, RZ, 0xc0, !PT ;  /* 0x000000f800009812 */ /* 0x000fe400078ec0ff */
[----:B-1----:R-:W-:-:S02]  /*0be0*/  SEL R3, R3, RZ, !P0 ;  /* 0x000000ff03037207 */ /* 0x002fc40004000000 */
[----:B------:R-:W-:Y:S01]  /*0bf0*/  ISETP.NE.AND P0, PT, R5, RZ, PT ;  /* 0x000000ff0500720c */ /* 0x000fe20003f05270 */
[----:B------:R-:W-:Y:S02]  /*0c00*/  @!P1 IMAD.IADD R7, R0, 0x1, R7 ;  /* 0x0000000100079824 */ /* 0x000fe400078e0207 */
[----:B------:R-:W-:-:S05]  /*0c10*/  IMAD.X R3, R3, 0x1, R6, P2 ;  /* 0x0000000103037824 */ /* 0x000fca00010e0606 */
[----:B------:R2:W-:Y:S01]  /*0c20*/  @!P1 STS.64 [R7+0x10], R2 ;  /* 0x0000100207009388 */ /* 0x0005e20000000a00 */
[----:B------:R-:W-:Y:S06]  /*0c30*/  BAR.SYNC.DEFER_BLOCKING 0x0 ;  /* 0x0000000000007b1d */ /* 0x000fec0000010000 */
[----:B------:R-:W-:Y:S05]  /*0c40*/  @P0 BRA `(.L_x_251) ;  /* 0x00000018007c0947 */ /* 0x000fea0003800000 */
[----:B------:R-:W0:Y:S01]  /*0c50*/  S2UR UR5, SR_CgaCtaId ;  /* 0x00000000000579c3 */ /* 0x000e220000008800 */
[----:B------:R-:W-:Y:S02]  /*0c60*/  UMOV UR4, 0x400 ;  /* 0x0000040000047882 */ /* 0x000fe40000000000 */
[----:B0-----:R-:W-:-:S09]  /*0c70*/  ULEA UR4, UR5, UR4, 0x18 ;  /* 0x0000000405047291 */ /* 0x001fd2000f8ec0ff */
[----:B------:R-:W-:Y:S04]  /*0c80*/  LDS.64 R32, [UR4+0x18] ;  /* 0x00001804ff207984 */ /* 0x000fe80008000a00 */
[----:B------:R-:W0:Y:S04]  /*0c90*/  LDS.128 R28, [UR4+0x20] ;  /* 0x00002004ff1c7984 */ /* 0x000e280008000c00 */
[----:B------:R-:W1:Y:S04]  /*0ca0*/  LDS.128 R24, [UR4+0x30] ;  /* 0x00003004ff187984 */ /* 0x000e680008000c00 */
[----:B------:R-:W3:Y:S04]  /*0cb0*/  LDS.128 R20, [UR4+0x40] ;  /* 0x00004004ff147984 */ /* 0x000ee80008000c00 */
[----:B------:R-:W4:Y:S04]  /*0cc0*/  LDS.128 R16, [UR4+0x50] ;  /* 0x00005004ff107984 */ /* 0x000f280008000c00 */
[----:B------:R-:W5:Y:S04]  /*0cd0*/  LDS.128 R12, [UR4+0x60] ;  /* 0x00006004ff0c7984 */ /* 0x000f680008000c00 */
[----:B------:R-:W5:Y:S04]  /*0ce0*/  LDS.128 R8, [UR4+0x70] ;  /* 0x00007004ff087984 */ /* 0x000f680008000c00 */
[----:B--2---:R-:W2:Y:S01]  /*0cf0*/  LDS.128 R4, [UR4+0x80] ;  /* 0x00008004ff047984 */ /* 0x004ea20008000c00 */
[----:B0-----:R-:W-:-:S04]  /*0d00*/  IADD3 R35, P1, P2, R28, R32, R2 ;  /* 0x000000201c237210 */ /* 0x001fc80007a3e002 */
[----:B-1----:R-:W-:Y:S02]  /*0d10*/  IADD3 R35, P3, P4, R24, R35, R30 ;  /* 0x0000002318237210 */ /* 0x002fe40007c7e01e */
[----:B------:R-:W-:Y:S02]  /*0d20*/  IADD3.X R29, PT, PT, R29, R33, R3, P1, P2 ;  /* 0x000000211d1d7210 */ /* 0x000fe40000fe4403 */
[----:B---3--:R-:W-:Y:S02]  /*0d30*/  IADD3 R3, P1, P2, R20, R35, R26 ;  /* 0x0000002314037210 */ /* 0x008fe40007a3e01a */
[----:B------:R-:W-:Y:S02]  /*0d40*/  IADD3.X R25, PT, PT, R25, R29, R31, P3, P4 ;  /* 0x0000001d19197210 */ /* 0x000fe40001fe841f */
[----:B----4-:R-:W-:Y:S02]  /*0d50*/  IADD3 R3, P3, P4, R16, R3, R22 ;  /* 0x0000000310037210 */ /* 0x010fe40007c7e016 */
[----:B------:R-:W-:-:S02]  /*0d60*/  IADD3.X R21, PT, PT, R21, R25, R27, P1, P2 ;  /* 0x0000001915157210 */ /* 0x000fc40000fe441b */
[----:B-----5:R-:W-:Y:S02]  /*0d70*/  IADD3 R3, P1, P2, R12, R3, R18 ;  /* 0x000000030c037210 */ /* 0x020fe40007a3e012 */
[----:B------:R-:W-:Y:S02]  /*0d80*/  IADD3.X R17, PT, PT, R17, R21, R23, P3, P4 ;  /* 0x0000001511117210 */ /* 0x000fe40001fe8417 */
[----:B------:R-:W-:Y:S02]  /*0d90*/  IADD3 R3, P3, P4, R8, R3, R14 ;  /* 0x0000000308037210 */ /* 0x000fe40007c7e00e */
[----:B------:R-:W-:Y:S02]  /*0da0*/  IADD3.X R13, PT, PT, R13, R17, R19, P1, P2 ;  /* 0x000000110d0d7210 */ /* 0x000fe40000fe4413 */
[----:B--2---:R-:W-:Y:S02]  /*0db0*/  IADD3 R3, P1, P2, R4, R3, R10 ;  /* 0x0000000304037210 */ /* 0x004fe40007a3e00a */
[----:B------:R-:W-:-:S02]  /*0dc0*/  IADD3.X R9, PT, PT, R9, R13, R15, P3, P4 ;  /* 0x0000000d09097210 */ /* 0x000fc40001fe840f */
[----:B------:R-:W-:Y:S02]  /*0dd0*/  IADD3 R2, P3, PT, R3, R6, RZ ;  /* 0x0000000603027210 */ /* 0x000fe40007f7e0ff */
[----:B------:R-:W-:-:S05]  /*0de0*/  IADD3.X R3, PT, PT, R5, R9, R11, P1, P2 ;  /* 0x0000000905037210 */ /* 0x000fca0000fe440b */
[----:B------:R-:W-:Y:S01]  /*0df0*/  IMAD.X R3, R3, 0x1, R7, P3 ;  /* 0x0000000103037824 */ /* 0x000fe200018e0607 */
[----:B------:R-:W-:Y:S06]  /*0e00*/  BRA `(.L_x_251) ;  /* 0x00000018000c7947 */ /* 0x000fec0003800000 */
.L_x_250:
[----:B------:R-:W-:Y:S01]  /*0e10*/  LOP3.LUT R0, R5, 0x3e0, RZ, 0xc0, !PT ;  /* 0x000003e005007812 */ /* 0x000fe200078ec0ff */
[----:B------:R-:W0:Y:S03]  /*0e20*/  S2R R12, SR_LANEID ;  /* 0x00000000000c7919 */ /* 0x000e260000000000 */
[----:B------:R-:W-:Y:S01]  /*0e30*/  LOP3.LUT R9, RZ, R0, RZ, 0x33, !PT ;  /* 0x00000000ff097212 */ /* 0x000fe200078e33ff */
[----:B------:R-:W-:-:S04]  /*0e40*/  VIADD R7, R0, 0x20 ;  /* 0x0000002000077836 */ /* 0x000fc80000000000 */
[----:B------:R-:W-:Y:S01]  /*0e50*/  IMAD.IADD R9, R9, 0x1, R4 ;  /* 0x0000000109097824 */ /* 0x000fe200078e0204 */
[----:B------:R-:W-:-:S04]  /*0e60*/  ISETP.GT.AND P0, PT, R7, R4, PT ;  /* 0x000000040700720c */ /* 0x000fc80003f04270 */
[----:B------:R-:W-:-:S05]  /*0e70*/  SEL R9, R9, 0x1f, P0 ;  /* 0x0000001f09097807 */ /* 0x000fca0000000000 */
[----:B-----5:R-:W1:Y:S04]  /*0e80*/  SHFL.DOWN PT, R0, R2, 0x1, R9 ;  /* 0x0820000002007989 */ /* 0x020e6800000e0009 */
[----:B------:R-:W2:Y:S01]  /*0e90*/  SHFL.DOWN PT, R6, R3, 0x1, R9 ;  /* 0x0820000003067989 */ /* 0x000ea200000e0009 */
[C---:B0-----:R-:W-:Y:S01]  /*0ea0*/  ISETP.GE.AND P0, PT, R12.reuse, R9, PT ;  /* 0x000000090c00720c */ /* 0x041fe20003f06270 */
[C---:B------:R-:W-:Y:S01]  /*0eb0*/  VIADD R8, R12.reuse, 0x2 ;  /* 0x000000020c087836 */ /* 0x040fe20000000000 */
[----:B------:R-:W-:Y:S02]  /*0ec0*/  ISETP.NE.AND P2, PT, R12, RZ, PT ;  /* 0x000000ff0c00720c */ /* 0x000fe40003f45270 */
[----:B-1----:R-:W-:Y:S02]  /*0ed0*/  SEL R7, R0, RZ, !P0 ;  /* 0x000000ff00077207 */ /* 0x002fe40004000000 */
[----:B--2---:R-:W-:-:S02]  /*0ee0*/  SEL R6, R6, RZ, !P0 ;  /* 0x000000ff06067207 */ /* 0x004fc40004000000 */
[----:B------:R-:W-:-:S05]  /*0ef0*/  IADD3 R7, P0, PT, R2, R7, RZ ;  /* 0x0000000702077210 */ /* 0x000fca0007f1e0ff */
[----:B------:R-:W-:Y:S01]  /*0f00*/  IMAD.X R11, R3, 0x1, R6, P0 ;  /* 0x00000001030b7824 */ /* 0x000fe200000e0606 */
[----:B------:R-:W0:Y:S01]  /*0f10*/  SHFL.DOWN PT, R0, R7, 0x2, R9 ;  /* 0x0840000007007989 */ /* 0x000e2200000e0009 */
[----:B------:R-:W-:-:S03]  /*0f20*/  ISETP.GT.AND P0, PT, R8, R9, PT ;  /* 0x000000090800720c */ /* 0x000fc60003f04270 */
[----:B------:R-:W1:Y:S01]  /*0f30*/  SHFL.DOWN PT, R6, R11, 0x2, R9 ;  /* 0x084000000b067989 */ /* 0x000e6200000e0009 */
[----:B0-----:R-:W-:-:S04]  /*0f40*/  SEL R0, R0, RZ, !P0 ;  /* 0x000000ff00007207 */ /* 0x001fc80004000000 */
[----:B------:R-:W-:Y:S02]  /*0f50*/  IADD3 R8, P1, PT, R0, R7, RZ ;  /* 0x0000000700087210 */ /* 0x000fe40007f3e0ff */
[----:B-1----:R-:W-:-:S03]  /*0f60*/  SEL R6, R6, RZ, !P0 ;  /* 0x000000ff06067207 */ /* 0x002fc60004000000 */
[----:B------:R-:W0:Y:S02]  /*0f70*/  SHFL.DOWN PT, R0, R8, 0x4, R9 ;  /* 0x0880000008007989 */ /* 0x000e2400000e0009 */
[----:B------:R-:W-:Y:S02]  /*0f80*/  IMAD.X R10, R6, 0x1, R11, P1 ;  /* 0x00000001060a7824 */ /* 0x000fe400008e060b */
[----:B------:R-:W-:Y:S01]  /*0f90*/  VIADD R6, R12, 0x4 ;  /* 0x000000040c067836 */ /* 0x000fe20000000000 */
[----:B------:R-:W1:Y:S02]  /*0fa0*/  @!P2 S2R R11, SR_CgaCtaId ;  /* 0x00000000000ba919 */ /* 0x000e640000008800 */
[----:B------:R-:W2:Y:S02]  /*0fb0*/  SHFL.DOWN PT, R2, R10, 0x4, R9 ;  /* 0x088000000a027989 */ /* 0x000ea400000e0009 */
[----:B------:R-:W-:Y:S01]  /*0fc0*/  ISETP.GT.AND P0, PT, R6, R9, PT ;  /* 0x000000090600720c */ /* 0x000fe20003f04270 */
[----:B------:R-:W-:-:S03]  /*0fd0*/  VIADD R6, R12, 0x8 ;  /* 0x000000080c067836 */ /* 0x000fc60000000000 */
[----:B0-----:R-:W-:-:S04]  /*0fe0*/  SEL R0, R0, RZ, !P0 ;  /* 0x000000ff00007207 */ /* 0x001fc80004000000 */
[----:B------:R-:W-:Y:S02]  /*0ff0*/  IADD3 R3, P1, PT, R0, R8, RZ ;  /* 0x0000000800037210 */ /* 0x000fe40007f3e0ff */
[----:B--2---:R-:W-:-:S03]  /*1000*/  SEL R2, R2, RZ, !P0 ;  /* 0x000000ff02027207 */ /* 0x004fc60004000000 */
[----:B------:R-:W0:Y:S01]  /*1010*/  SHFL.DOWN PT, R0, R3, 0x8, R9 ;  /* 0x0900000003007989 */ /* 0x000e2200000e0009 */
[----:B------:R-:W-:Y:S01]  /*1020*/  ISETP.GT.AND P0, PT, R6, R9, PT ;  /* 0x000000090600720c */ /* 0x000fe20003f04270 */
[----:B------:R-:W-:-:S05]  /*1030*/  IMAD.X R7, R2, 0x1, R10, P1 ;  /* 0x0000000102077824 */ /* 0x000fca00008e060a */
[----:B------:R-:W2:Y:S01]  /*1040*/  SHFL.DOWN PT, R2, R7, 0x8, R9 ;  /* 0x0900000007027989 */ /* 0x000ea200000e0009 */
[----:B0-----:R-:W-:-:S04]  /*1050*/  SEL R0, R0, RZ, !P0 ;  /* 0x000000ff00007207 */ /* 0x001fc80004000000 */
[----:B------:R-:W-:Y:S02]  /*1060*/  IADD3 R6, P1, PT, R0, R3, RZ ;  /* 0x0000000300067210 */ /* 0x000fe40007f3e0ff */
[----:B--2---:R-:W-:-:S03]  /*1070*/  SEL R2, R2, RZ, !P0 ;  /* 0x000000ff02027207 */ /* 0x004fc60004000000 */
[----:B------:R-:W0:Y:S02]  /*1080*/  SHFL.DOWN PT, R0, R6, 0x10, R9 ;  /* 0x0a00000006007989 */ /* 0x000e2400000e0009 */
[----:B------:R-:W-:Y:S01]  /*1090*/  IMAD.X R8, R2, 0x1, R7, P1 ;  /* 0x0000000102087824 */ /* 0x000fe200008e0607 */
[----:B------:R-:W-:Y:S01]  /*10a0*/  @!P2 SHF.R.U32.HI R7, RZ, 0x2, R5 ;  /* 0x00000002ff07a819 */ /* 0x000fe20000011605 */
[----:B------:R-:W-:-:S03]  /*10b0*/  VIADD R2, R12, 0x10 ;  /* 0x000000100c027836 */ /* 0x000fc60000000000 */
[----:B------:R-:W2:Y:S01]  /*10c0*/  SHFL.DOWN PT, R3, R8, 0x10, R9 ;  /* 0x0a00000008037989 */ /* 0x000ea200000e0009 */
[----:B------:R-:W-:Y:S02]  /*10d0*/  @!P2 LOP3.LUT R7, R7, 0xf8, RZ, 0xc0, !PT ;  /* 0x000000f80707a812 */ /* 0x000fe400078ec0ff */
[----:B------:R-:W-:Y:S02]  /*10e0*/  ISETP.GT.AND P0, PT, R2, R9, PT ;  /* 0x000000090200720c */ /* 0x000fe40003f04270 */
[----:B------:R-:W-:-:S04]  /*10f0*/  @!P2 MOV R2, 0x400 ;  /* 0x000004000002a802 */ /* 0x000fc80000000f00 */
[----:B-1----:R-:W-:-:S05]  /*1100*/  @!P2 LEA R10, R11, R2, 0x18 ;  /* 0x000000020b0aa211 */ /* 0x002fca00078ec0ff */
[----:B------:R-:W-:Y:S01]  /*1110*/  @!P2 IMAD.IADD R7, R7, 0x1, R10 ;  /* 0x000000010707a824 */ /* 0x000fe200078e020a */
[----:B0-----:R-:W-:-:S04]  /*1120*/  SEL R0, R0, RZ, !P0 ;  /* 0x000000ff00007207 */ /* 0x001fc80004000000 */
[----:B------:R-:W-:Y:S02]  /*1130*/  IADD3 R2, P1, PT, R0, R6, RZ ;  /* 0x0000000600027210 */ /* 0x000fe40007f3e0ff */
[----:B--2---:R-:W-:Y:S02]  /*1140*/  SEL R3, R3, RZ, !P0 ;  /* 0x000000ff03037207 */ /* 0x004fe40004000000 */
[----:B------:R-:W-:-:S03]  /*1150*/  ISETP.NE.AND P0, PT, R5, RZ, PT ;  /* 0x000000ff0500720c */ /* 0x000fc60003f05270 */
[----:B------:R-:W-:-:S05]  /*1160*/  IMAD.X R3, R3, 0x1, R8, P1 ;  /* 0x0000000103037824 */ /* 0x000fca00008e0608 */
[----:B------:R1:W-:Y:S01]  /*1170*/  @!P2 STS.64 [R7+0x10], R2 ;  /* 0x000010020700a388 */ /* 0x0003e20000000a00 */
[----:B------:R-:W-:Y:S06]  /*1180*/  BAR.SYNC.DEFER_BLOCKING 0x0 ;  /* 0x0000000000007b1d */ /* 0x000fec0000010000 */
[----:B------:R-:W-:Y:S05]  /*1190*/  @P0 BRA `(.L_x_251) ;  /* 0x0000001400280947 */ /* 0x000fea0003800000 */
[----:B------:R-:W0:Y:S01]  /*11a0*/  S2UR UR5, SR_CgaCtaId ;  /* 0x00000000000579c3 */ /* 0x000e220000008800 */
[----:B------:R-:W-:Y:S01]  /*11b0*/  UMOV UR4, 0x400 ;  /* 0x0000040000047882 */ /* 0x000fe20000000000 */
[C---:B------:R-:W-:Y:S02]  /*11c0*/  ISETP.GT.AND P2, PT, R4.reuse, 0x40, PT ;  /* 0x000000400400780c */ /* 0x040fe40003f44270 */
[C---:B------:R-:W-:Y:S02]  /*11d0*/  ISETP.GT.AND P1, PT, R4.reuse, 0x20, PT ;  /* 0x000000200400780c */ /* 0x040fe40003f24270 */
[C---:B------:R-:W-:Y:S02]  /*11e0*/  ISETP.GT.AND P5, PT, R4.reuse, 0x180, PT ;  /* 0x000001800400780c */ /* 0x040fe40003fa4270 */
[----:B------:R-:W-:Y:S01]  /*11f0*/  ISETP.GT.AND P6, PT, R4, 0x1a0, PT ;  /* 0x000001a00400780c */ /* 0x000fe20003fc4270 */
[----:B0-----:R-:W-:-:S09]  /*1200*/  ULEA UR4, UR5, UR4, 0x18 ;  /* 0x0000000405047291 */ /* 0x001fd2000f8ec0ff */
[----:B------:R-:W0:Y:S04]  /*1210*/  LDS.128 R8, [UR4+0x20] ;  /* 0x00002004ff087984 */ /* 0x000e280008000c00 */
[----:B-1----:R-:W1:Y:S04]  /*1220*/  LDS.64 R6, [UR4+0x18] ;  /* 0x00001804ff067984 */ /* 0x002e680008000a00 */
[----:B------:R-:W2:Y:S04]  /*1230*/  LDS.128 R12, [UR4+0x30] ;  /* 0x00003004ff0c7984 */ /* 0x000ea80008000c00 */
[----:B------:R-:W3:Y:S04]  /*1240*/  LDS.128 R16, [UR4+0x40] ;  /* 0x00004004ff107984 */ /* 0x000ee80008000c00 */
[----:B------:R-:W4:Y:S04]  /*1250*/  LDS.128 R20, [UR4+0x50] ;  /* 0x00005004ff147984 */ /* 0x000f280008000c00 */
[----:B------:R-:W5:Y:S04]  /*1260*/  LDS.128 R24, [UR4+0x60] ;  /* 0x00006004ff187984 */ /* 0x000f680008000c00 */
[----:B------:R-:W5:Y:S04]  /*1270*/  LDS.128 R32, [UR4+0x70] ;  /* 0x00007004ff207984 */ /* 0x000f680008000c00 */
[----:B------:R-:W5:Y:S01]  /*1280*/  LDS.128 R28, [UR4+0x80] ;  /* 0x00008004ff1c7984 */ /* 0x000f620008000c00 */
[----:B0-----:R-:W-:-:S02]  /*1290*/  SEL R5, R8, RZ, P2 ;  /* 0x000000ff08057207 */ /* 0x001fc40001000000 */
[----:B------:R-:W-:Y:S02]  /*12a0*/  SEL R8, R9, RZ, P2 ;  /* 0x000000ff09087207 */ /* 0x000fe40001000000 */
[----:B-1----:R-:W-:Y:S02]  /*12b0*/  SEL R0, R6, RZ, P1 ;  /* 0x000000ff06007207 */ /* 0x002fe40000800000 */
[----:B------:R-:W-:Y:S02]  /*12c0*/  SEL R7, R7, RZ, P1 ;  /* 0x000000ff07077207 */ /* 0x000fe40000800000 */
[C---:B------:R-:W-:Y:S02]  /*12d0*/  ISETP.GT.AND P1, PT, R4.reuse, 0x60, PT ;  /* 0x000000600400780c */ /* 0x040fe40003f24270 */
[----:B------:R-:W-:Y:S02]  /*12e0*/  ISETP.GT.AND P2, PT, R4, 0x80, PT ;  /* 0x000000800400780c */ /* 0x000fe40003f44270 */
[----:B------:R-:W-:-:S02]  /*12f0*/  IADD3 R0, P3, P4, R5, R0, R2 ;  /* 0x0000000005007210 */ /* 0x000fc40007c7e002 */
[----:B------:R-:W-:Y:S02]  /*1300*/  SEL R5, R10, RZ, P1 ;  /* 0x000000ff0a057207 */ /* 0x000fe40000800000 */
[----:B------:R-:W-:Y:S02]  /*1310*/  SEL R11, R11, RZ, P1 ;  /* 0x000000ff0b0b7207 */ /* 0x000fe40000800000 */
[----:B--2---:R-:W-:Y:S02]  /*1320*/  SEL R2, R12, RZ, P2 ;  /* 0x000000ff0c027207 */ /* 0x004fe40001000000 */
[----:B------:R-:W-:Y:S02]  /*1330*/  SEL R6, R13, RZ, P2 ;  /* 0x000000ff0d067207 */ /* 0x000fe40001000000 */
[C---:B------:R-:W-:Y:S02]  /*1340*/  ISETP.GT.AND P1, PT, R4.reuse, 0xa0, PT ;  /* 0x000000a00400780c */ /* 0x040fe40003f24270 */
[----:B------:R-:W-:-:S02]  /*1350*/  ISETP.GT.AND P2, PT, R4, 0xc0, PT ;  /* 0x000000c00400780c */ /* 0x000fc40003f44270 */
[----:B------:R-:W-:Y:S02]  /*1360*/  IADD3.X R7, PT, PT, R8, R7, R3, P3, P4 ;  /* 0x0000000708077210 */ /* 0x000fe40001fe8403 */
[----:B------:R-:W-:Y:S02]  /*1370*/  IADD3 R2, P3, P4, R2, R0, R5 ;  /* 0x0000000002027210 */ /* 0x000fe40007c7e005 */
[----:B------:R-:W-:Y:S02]  /*1380*/  SEL R3, R14, RZ, P1 ;  /* 0x000000ff0e037207 */ /* 0x000fe40000800000 */
[----:B---3--:R-:W-:Y:S02]  /*1390*/  SEL R0, R16, RZ, P2 ;  /* 0x000000ff10007207 */ /* 0x008fe40001000000 */
[----:B------:R-:W-:Y:S02]  /*13a0*/  SEL R14, R15, RZ, P1 ;  /* 0x000000ff0f0e7207 */ /* 0x000fe40000800000 */
[----:B------:R-:W-:-:S02]  /*13b0*/  ISETP.GT.AND P1, PT, R4, 0xe0, PT ;  /* 0x000000e00400780c */ /* 0x000fc40003f24270 */
[----:B------:R-:W-:Y:S02]  /*13c0*/  IADD3.X R6, PT, PT, R6, R7, R11, P3, P4 ;  /* 0x0000000706067210 */ /* 0x000fe40001fe840b */
[----:B------:R-:W-:Y:S02]  /*13d0*/  SEL R5, R17, RZ, P2 ;  /* 0x000000ff11057207 */ /* 0x000fe40001000000 */
[----:B------:R-:W-:Y:S02]  /*13e0*/  IADD3 R0, P3, P4, R0, R2, R3 ;  /* 0x0000000200007210 */ /* 0x000fe40007c7e003 */
[----:B------:R-:W-:Y:S02]  /*13f0*/  ISETP.GT.AND P2, PT, R4, 0x100, PT ;  /* 0x000001000400780c */ /* 0x000fe40003f44270 */
[----:B------:R-:W-:Y:S02]  /*1400*/  SEL R3, R18, RZ, P1 ;  /* 0x000000ff12037207 */ /* 0x000fe40000800000 */
[----:B------:R-:W-:-:S02]  /*1410*/  SEL R19, R19, RZ, P1 ;  /* 0x000000ff13137207 */ /* 0x000fc40000800000 */
[----:B------:R-:W-:Y:S02]  /*1420*/  ISETP.GT.AND P1, PT, R4, 0x120, PT ;  /* 0x000001200400780c */ /* 0x000fe40003f24270 */
[----:B------:R-:W-:Y:S02]  /*1430*/  IADD3.X R5, PT, PT, R5, R6, R14, P3, P4 ;  /* 0x0000000605057210 */ /* 0x000fe40001fe840e */
[----:B----4-:R-:W-:Y:S02]  /*1440*/  SEL R2, R20, RZ, P2 ;  /* 0x000000ff14027207 */ /* 0x010fe40001000000 */
[----:B------:R-:W-:Y:S02]  /*1450*/  SEL R6, R21, RZ, P2 ;  /* 0x000000ff15067207 */ /* 0x000fe40001000000 */
[----:B------:R-:W-:Y:S02]  /*1460*/  ISETP.GT.AND P2, PT, R4, 0x140, PT ;  /* 0x000001400400780c */ /* 0x000fe40003f44270 */
[----:B------:R-:W-:-:S02]  /*1470*/  SEL R7, R22, RZ, P1 ;  /* 0x000000ff16077207 */ /* 0x000fc40000800000 */
[----:B------:R-:W-:Y:S02]  /*1480*/  SEL R22, R23, RZ, P1 ;  /* 0x000000ff17167207 */ /* 0x000fe40000800000 */
[----:B------:R-:W-:Y:S02]  /*1490*/  IADD3 R2, P3, P4, R2, R0, R3 ;  /* 0x0000000002027210 */ /* 0x000fe40007c7e003 */
[----:B------:R-:W-:Y:S02]  /*14a0*/  ISETP.GT.AND P1, PT, R4, 0x160, PT ;  /* 0x000001600400780c */ /* 0x000fe40003f24270 */
[----:B-----5:R-:W-:Y:S02]  /*14b0*/  SEL R0, R24, RZ, P2 ;  /* 0x000000ff18007207 */ /* 0x020fe40001000000 */
[----:B------:R-:W-:Y:S02]  /*14c0*/  IADD3.X R6, PT, PT, R6, R5, R19, P3, P4 ;  /* 0x0000000506067210 */ /* 0x000fe40001fe8413 */
[----:B------:R-:W-:-:S02]  /*14d0*/  SEL R3, R26, RZ, P1 ;  /* 0x000000ff1a037207 */ /* 0x000fc40000800000 */
[----:B------:R-:W-:Y:S02]  /*14e0*/  SEL R27, R27, RZ, P1 ;  /* 0x000000ff1b1b7207 */ /* 0x000fe40000800000 */
[----:B------:R-:W-:Y:S02]  /*14f0*/  SEL R5, R25, RZ, P2 ;  /* 0x000000ff19057207 */ /* 0x000fe40001000000 */
[----:B------:R-:W-:Y:S02]  /*1500*/  IADD3 R0, P1, P3, R0, R2, R7 ;  /* 0x0000000200007210 */ /* 0x000fe40007b3e007 */
[----:B------:R-:W-:Y:S02]  /*1510*/  SEL R2, R32, RZ, P5 ;  /* 0x000000ff20027207 */ /* 0x000fe40002800000 */
[----:B------:R-:W-:Y:S02]  /*1520*/  ISETP.GT.AND P2, PT, R4, 0x1c0, PT ;  /* 0x000001c00400780c */ /* 0x000fe40003f44270 */
[----:B------:R-:W-:-:S02]  /*1530*/  IADD3.X R5, PT, PT, R5, R6, R22, P1, P3 ;  /* 0x0000000605057210 */ /* 0x000fc40000fe6416 */
[----:B------:R-:W-:Y:S02]  /*1540*/  IADD3 R2, P3, P4, R2, R0, R3 ;  /* 0x0000000002027210 */ /* 0x000fe40007c7e003 */
[----:B------:R-:W-:Y:S02]  /*1550*/  SEL R0, R34, RZ, P6 ;  /* 0x000000ff22007207 */ /* 0x000fe40003000000 */
[----:B------:R-:W-:Y:S02]  /*1560*/  SEL R3, R28, RZ, P2 ;  /* 0x000000ff1c037207 */ /* 0x000fe40001000000 */
[----:B------:R-:W-:Y:S02]  /*1570*/  ISETP.GT.AND P1, PT, R4, 0x1e0, PT ;  /* 0x000001e00400780c */ /* 0x000fe40003f24270 */
[----:B------:R-:W-:Y:S02]  /*1580*/  SEL R4, R33, RZ, P5 ;  /* 0x000000ff21047207 */ /* 0x000fe40002800000 */
[----:B------:R-:W-:-:S02]  /*1590*/  SEL R35, R35, RZ, P6 ;  /* 0x000000ff23237207 */ /* 0x000fc40003000000 */
[----:B------:R-:W-:Y:S02]  /*15a0*/  IADD3 R3, P5, P6, R3, R2, R0 ;  /* 0x0000000203037210 */ /* 0x000fe40007ebe000 */
[----:B------:R-:W-:Y:S02]  /*15b0*/  SEL R2, R30, RZ, P1 ;  /* 0x000000ff1e027207 */ /* 0x000fe40000800000 */
[----:B------:R-:W-:Y:S02]  /*15c0*/  IADD3.X R4, PT, PT, R4, R5, R27, P3, P4 ;  /* 0x0000000504047210 */ /* 0x000fe40001fe841b */
[----:B------:R-:W-:Y:S02]  /*15d0*/  SEL R0, R29, RZ, P2 ;  /* 0x000000ff1d007207 */ /* 0x000fe40001000000 */
[----:B------:R-:W-:Y:S02]  /*15e0*/  IADD3 R2, P2, PT, R2, R3, RZ ;  /* 0x0000000302027210 */ /* 0x000fe40007f5e0ff */
[----:B------:R-:W-:-:S02]  /*15f0*/  SEL R3, R31, RZ, P1 ;  /* 0x000000ff1f037207 */ /* 0x000fc40000800000 */
[----:B------:R-:W-:-:S05]  /*1600*/  IADD3.X R0, PT, PT, R0, R4, R35, P5, P6 ;  /* 0x0000000400007210 */ /* 0x000fca0002fec423 */
[----:B------:R-:W-:Y:S01]  /*1610*/  IMAD.X R3, R3, 0x1, R0, P2 ;  /* 0x0000000103037824 */ /* 0x000fe200010e0600 */
[----:B------:R-:W-:Y:S06]  /*1620*/  BRA `(.L_x_251) ;  /* 0x0000001000047947 */ /* 0x000fec0003800000 */
.L_x_237:
[----:B------:R-:W0:Y:S01]  /*1630*/  S2R R39, SR_TID.X ;  /* 0x0000000000277919 */ /* 0x000e220000002100 */
[----:B------:R-:W1:Y:S02]  /*1640*/  LDCU.64 UR4, c[0x0][0x380] ;  /* 0x00007000ff0477ac */ /* 0x000e640008000a00 */
[----:B-1----:R-:W-:Y:S02]  /*1650*/  IMAD.U32 R2, RZ, RZ, UR4 ;  /* 0x00000004ff027e24 */ /* 0x002fe4000f8e00ff */
[----:B------:R-:W-:Y:S02]  /*1660*/  IMAD.U32 R3, RZ, RZ, UR5 ;  /* 0x00000005ff037e24 */ /* 0x000fe4000f8e00ff */
[----:B0-----:R-:W-:-:S05]  /*1670*/  IMAD.WIDE.U32 R18, R39, 0x8, R2 ;  /* 0x0000000827127825 */ /* 0x001fca00078e0002 */
[----:B------:R-:W2:Y:S04]  /*1680*/  LDG.E.64.CONSTANT R20, desc[UR6][R18.64] ;  /* 0x0000000612147981 */ /* 0x000ea8000c1e9b00 */
[----:B------:R-:W2:Y:S04]  /*1690*/  LDG.E.64.CONSTANT R6, desc[UR6][R18.64+0x1000] ;  /* 0x0010000612067981 */ /* 0x000ea8000c1e9b00 */
[----:B------:R-:W2:Y:S04]  /*16a0*/  LDG.E.64.CONSTANT R8, desc[UR6][R18.64+0x2000] ;  /* 0x0020000612087981 */ /* 0x000ea8000c1e9b00 */
[----:B------:R-:W3:Y:S04]  /*16b0*/  LDG.E.64.CONSTANT R10, desc[UR6][R18.64+0x3000] ;  /* 0x00300006120a7981 */ /* 0x000ee8000c1e9b00 */
[----:B------:R-:W3:Y:S04]  /*16c0*/  LDG.E.64.CONSTANT R12, desc[UR6][R18.64+0x4000] ;  /* 0x00400006120c7981 */ /* 0x000ee8000c1e9b00 */
[----:B------:R-:W4:Y:S04]  /*16d0*/  LDG.E.64.CONSTANT R14, desc[UR6][R18.64+0x5000] ;  /* 0x00500006120e7981 */ /* 0x000f28000c1e9b00 */
[----:B------:R-:W4:Y:S01]  /*16e0*/  LDG.E.64.CONSTANT R16, desc[UR6][R18.64+0x6000] ;  /* 0x0060000612107981 */ /* 0x000f22000c1e9b00 */
[----:B------:R-:W-:Y:S01]  /*16f0*/  UMOV UR4, 0xe00 ;  /* 0x00000e0000047882 */ /* 0x000fe20000000000 */
[----:B--2---:R-:W-:-:S04]  /*1700*/  IADD3 R43, P0, P1, R8, R6, R20 ;  /* 0x00000006082b7210 */ /* 0x004fc8000791e014 */
[----:B------:R-:W-:Y:S02]  /*1710*/  IADD3.X R7, PT, PT, R9, R7, R21, P0, P1 ;  /* 0x0000000709077210 */ /* 0x000fe400007e2415 */
[----:B------:R-:W-:Y:S02]  /*1720*/  ISETP.GE.U32.AND P0, PT, R4, 0x1c00, PT ;  /* 0x00001c000400780c */ /* 0x000fe40003f06070 */
[----:B---3--:R-:W-:-:S04]  /*1730*/  IADD3 R43, P2, P3, R12, R10, R43 ;  /* 0x0000000a0c2b7210 */ /* 0x008fc80007b5e02b */
[----:B------:R-:W-:Y:S02]  /*1740*/  IADD3.X R11, PT, PT, R13, R11, R7, P2, P3 ;  /* 0x0000000b0d0b7210 */ /* 0x000fe400017e6407 */
[----:B----4-:R-:W-:-:S04]  /*1750*/  IADD3 R43, P1, P4, R16, R14, R43 ;  /* 0x0000000e102b7210 */ /* 0x010fc80007c3e02b */
[----:B------:R-:W-:Y:S01]  /*1760*/  IADD3.X R41, PT, PT, R17, R15, R11, P1, P4 ;  /* 0x0000000f11297210 */ /* 0x000fe20000fe840b */
[----:B------:R-:W-:Y:S08]  /*1770*/  @!P0 BRA `(.L_x_252) ;  /* 0x0000000000708947 */ /* 0x000ff00003800000 */
[----:B------:R-:W0:Y:S01]  /*1780*/  LDC R20, c[0x0][0x390] ;  /* 0x0000e400ff147b82 */ /* 0x000e220000000800 */
[----:B------:R-:W-:Y:S01]  /*1790*/  VIADD R21, R4, 0xfffff200 ;  /* 0xfffff20004157836 */ /* 0x000fe20000000000 */
[----:B------:R-:W-:-:S06]  /*17a0*/  UMOV UR4, 0xe00 ;  /* 0x00000e0000047882 */ /* 0x000fcc0000000000 */
[----:B------:R-:W1:Y:S02]  /*17b0*/  LDC.64 R2, c[0x0][0x380] ;  /* 0x0000e000ff027b82 */ /* 0x000e640000000a00 */
.L_x_254:
[----:B------:R-:W-:-:S04]  /*17c0*/  VIADD R7, R39, UR4 ;  /* 0x0000000427077c36 */ /* 0x000fc80008000000 */
[----:B-1----:R-:W-:-:S05]  /*17d0*/  IMAD.WIDE.U32 R6, R7, 0x8, R2 ;  /* 0x0000000807067825 */ /* 0x002fca00078e0002 */
[----:B------:R-:W2:Y:S04]  /*17e0*/  LDG.E.64.CONSTANT R4, desc[UR6][R6.64] ;  /* 0x0000000606047981 */ /* 0x000ea8000c1e9b00 */
[----:B------:R-:W2:Y:S04]  /*17f0*/  LDG.E.64.CONSTANT R8, desc[UR6][R6.64+0x1000] ;  /* 0x0010000606087981 */ /* 0x000ea8000c1e9b00 */
[----:B------:R-:W3:Y:S04]  /*1800*/  LDG.E.64.CONSTANT R10, desc[UR6][R6.64+0x2000] ;  /* 0x00200006060a7981 */ /* 0x000ee8000c1e9b00 */
[----:B------:R-:W3:Y:S04]  /*1810*/  LDG.E.64.CONSTANT R12, desc[UR6][R6.64+0x3000] ;  /* 0x00300006060c7981 */ /* 0x000ee8000c1e9b00 */
[----:B------:R-:W4:Y:S04]  /*1820*/  LDG.E.64.CONSTANT R14, desc[UR6][R6.64+0x4000] ;  /* 0x00400006060e7981 */ /* 0x000f28000c1e9b00 */
[----:B------:R-:W4:Y:S04]  /*1830*/  LDG.E.64.CONSTANT R16, desc[UR6][R6.64+0x5000] ;  /* 0x0050000606107981 */ /* 0x000f28000c1e9b00 */
[----:B------:R-:W5:Y:S01]  /*1840*/  LDG.E.64.CONSTANT R18, desc[UR6][R6.64+0x6000] ;  /* 0x0060000606127981 */ /* 0x000f62000c1e9b00 */
[----:B--2---:R-:W-:Y:S01]  /*1850*/  IADD3 R43, P0, P1, R8, R4, R43 ;  /* 0x00000004082b7210 */ /* 0x004fe2000791e02b */
[----:B0-----:R-:W-:-:S03]  /*1860*/  IMAD.MOV.U32 R4, RZ, RZ, R20 ;  /* 0x000000ffff047224 */ /* 0x001fc600078e0014 */
[----:B------:R-:W-:Y:S01]  /*1870*/  IADD3.X R5, PT, PT, R9, R5, R41, P0, P1 ;  /* 0x0000000509057210 */ /* 0x000fe200007e2429 */
[----:B------:R-:W-:Y:S01]  /*1880*/  VIADD R0, R4, -UR4 ;  /* 0x8000000404007c36 */ /* 0x000fe20008000000 */
[----:B---3--:R-:W-:-:S04]  /*1890*/  IADD3 R43, P2, P3, R12, R10, R43 ;  /* 0x0000000a0c2b7210 */ /* 0x008fc80007b5e02b */
[----:B------:R-:W-:Y:S02]  /*18a0*/  ISETP.GE.AND P0, PT, R0, 0xe00, PT ;  /* 0x00000e000000780c */ /* 0x000fe40003f06270 */
[----:B------:R-:W-:Y:S02]  /*18b0*/  IADD3.X R11, PT, PT, R13, R11, R5, P2, P3 ;  /* 0x0000000b0d0b7210 */ /* 0x000fe400017e6405 */
[----:B----4-:R-:W-:-:S04]  /*18c0*/  IADD3 R43, P1, P4, R16, R14, R43 ;  /* 0x0000000e102b7210 */ /* 0x010fc80007c3e02b */
[----:B-----5:R-:W-:Y:S02]  /*18d0*/  IADD3 R43, P2, PT, R18, R43, RZ ;  /* 0x0000002b122b7210 */ /* 0x020fe40007f5e0ff */
[----:B------:R-:W-:-:S05]  /*18e0*/  IADD3.X R15, PT, PT, R17, R15, R11, P1, P4 ;  /* 0x0000000f110f7210 */ /* 0x000fca0000fe840b */
[----:B------:R-:W-:Y:S01]  /*18f0*/  IMAD.X R41, R19, 0x1, R15, P2 ;  /* 0x0000000113297824 */ /* 0x000fe200010e060f */
[----:B------:R-:W-:Y:S06]  /*1900*/  @!P0 BRA `(.L_x_253) ;  /* 0x0000000800248947 */ /* 0x000fec0003800000 */
[----:B------:R-:W-:-:S06]  /*1910*/  UIADD3 UR4, UPT, UPT, UR4, 0xe00, URZ ;  /* 0x00000e0004047890 */ /* 0x000fcc000fffe0ff */
[----:B------:R-:W-:-:S13]  /*1920*/  ISETP.LT.AND P0, PT, R21, UR4, PT ;  /* 0x0000000415007c0c */ /* 0x000fda000bf01270 */
[----:B------:R-:W-:Y:S05]  /*1930*/  @!P0 BRA `(.L_x_254) ;  /* 0xfffffffc00a08947 */ /* 0x000fea000383ffff */
.L_x_252:
[----:B------:R-:W-:-:S13]  /*1940*/  ISETP.LE.AND P0, PT, R4, UR4, PT ;  /* 0x0000000404007c0c */ /* 0x000fda000bf03270 */
[----:B------:R-:W-:Y:S05]  /*1950*/  @P0 BRA `(.L_x_253) ;  /* 0x0000000800100947 */ /* 0x000fea0003800000 */
[----:B------:R-:W-:Y:S01]  /*1960*/  VIADD R0, R4, -UR4 ;  /* 0x8000000404007c36 */ /* 0x000fe20008000000 */
[----:B------:R-:W-:Y:S04]  /*1970*/  BSSY.RECONVERGENT B1, `(.L_x_253) ;  /* 0x0000082000017945 */ /* 0x000fe80003800200 */
[----:B------:R-:W-:-:S13]  /*1980*/  ISETP.GE.AND P0, PT, R39, R0, PT ;  /* 0x000000002700720c */ /* 0x000fda0003f06270 */
[----:B------:R-:W-:Y:S05]  /*1990*/  @P0 BRA `(.L_x_255) ;  /* 0x0000000400fc0947 */ /* 0x000fea0003800000 */
[----:B------:R-:W-:Y:S01]  /*19a0*/  LOP3.LUT R5, RZ, R39, RZ, 0x33, !PT ;  /* 0x00000027ff057212 */ /* 0x000fe200078e33ff */
[----:B------:R-:W-:Y:S01]  /*19b0*/  BSSY.RECONVERGENT B2, `(.L_x_256) ;  /* 0x0000015000027945 */ /* 0x000fe20003800200 */
[----:B------:R-:W-:Y:S02]  /*19c0*/  IMAD.MOV.U32 R45, RZ, RZ, R39 ;  /* 0x000000ffff2d7224 */ /* 0x000fe400078e0027 */
[----:B------:R-:W-:-:S04]  /*19d0*/  IADD3 R4, PT, PT, R4, -UR4, R5 ;  /* 0x8000000404047c10 */ /* 0x000fc8000fffe005 */
[C---:B------:R-:W-:Y:S02]  /*19e0*/  LOP3.LUT R5, R4.reuse, 0x600, RZ, 0xc0, !PT ;  /* 0x0000060004057812 */ /* 0x040fe400078ec0ff */
[----:B------:R-:W-:Y:S02]  /*19f0*/  ISETP.GE.U32.AND P1, PT, R4, 0x600, PT ;  /* 0x000006000400780c */ /* 0x000fe40003f26070 */
[----:B------:R-:W-:-:S13]  /*1a00*/  ISETP.NE.AND P0, PT, R5, 0x600, PT ;  /* 0x000006000500780c */ /* 0x000fda0003f05270 */
[----:B------:R-:W-:Y:S05]  /*1a10*/  @!P0 BRA `(.L_x_257) ;  /* 0x0000000000388947 */ /* 0x000fea0003800000 */
[----:B------:R-:W-:Y:S01]  /*1a20*/  LEA.HI R4, R4, 0x1, RZ, 0x17 ;  /* 0x0000000104047811 */ /* 0x000fe200078fb8ff */
[----:B------:R-:W-:Y:S02]  /*1a30*/  VIADD R7, R39, UR4 ;  /* 0x0000000427077c36 */ /* 0x000fe40008000000 */
[----:B------:R-:W-:Y:S01]  /*1a40*/  IMAD.MOV.U32 R45, RZ, RZ, R39 ;  /* 0x000000ffff2d7224 */ /* 0x000fe200078e0027 */
[----:B------:R-:W-:-:S05]  /*1a50*/  LOP3.LUT R4, R4, 0x3, RZ, 0xc0, !PT ;  /* 0x0000000304047812 */ /* 0x000fca00078ec0ff */
[----:B------:R-:W-:-:S07]  /*1a60*/  IMAD.MOV R6, RZ, RZ, -R4 ;  /* 0x000000ffff067224 */ /* 0x000fce00078e0a04 */
.L_x_258:
[----:B------:R-:W-:-:S06]  /*1a70*/  IMAD.WIDE.U32 R4, R7, 0x8, R2 ;  /* 0x0000000807047825 */ /* 0x000fcc00078e0002 */
[----:B------:R-:W2:Y:S01]  /*1a80*/  LDG.E.64.CONSTANT R4, desc[UR6][R4.64] ;  /* 0x0000000604047981 */ /* 0x000ea2000c1e9b00 */
[----:B------:R-:W-:Y:S02]  /*1a90*/  VIADD R6, R6, 0x1 ;  /* 0x0000000106067836 */ /* 0x000fe40000000000 */
[----:B------:R-:W-:Y:S02]  /*1aa0*/  VIADD R45, R45, 0x200 ;  /* 0x000002002d2d7836 */ /* 0x000fe40000000000 */
[----:B------:R-:W-:Y:S01]  /*1ab0*/  VIADD R7, R7, 0x200 ;  /* 0x0000020007077836 */ /* 0x000fe20000000000 */
[----:B------:R-:W-:Y:S02]  /*1ac0*/  ISETP.NE.AND P0, PT, R6, RZ, PT ;  /* 0x000000ff0600720c */ /* 0x000fe40003f05270 */
[----:B--2---:R-:W-:-:S05]  /*1ad0*/  IADD3 R43, P2, PT, R4, R43, RZ ;  /* 0x0000002b042b7210 */ /* 0x004fca0007f5e0ff */
[----:B------:R-:W-:-:S06]  /*1ae0*/  IMAD.X R41, R5, 0x1, R41, P2 ;  /* 0x0000000105297824 */ /* 0x000fcc00010e0629 */
[----:B------:R-:W-:Y:S05]  /*1af0*/  @P0 BRA `(.L_x_258) ;  /* 0xfffffffc00dc0947 */ /* 0x000fea000383ffff */
.L_x_257:
[----:B------:R-:W-:Y:S05]  /*1b00*/  BSYNC.RECONVERGENT B2 ;  /* 0x0000000000027941 */ /* 0x000fea0003800200 */
.L_x_256:
[----:B------:R-:W-:Y:S05]  /*1b10*/  @!P1 BRA `(.L_x_255) ;  /* 0x00000004009c9947 */ /* 0x000fea0003800000 */
[----:B------:R-:W0:Y:S01]  /*1b20*/  LDCU.64 UR8, c[0x0][0x380] ;  /* 0x00007000ff0877ac */ /* 0x000e220008000a00 */
[----:B------:R-:W-:Y:S01]  /*1b30*/  IMAD.IADD R7, R0, 0x1, -R45 ;  /* 0x0000000100077824 */ /* 0x000fe200078e0a2d */
[C---:B------:R-:W-:Y:S01]  /*1b40*/  IADD3 R4, P0, PT, R45.reuse, UR4, RZ ;  /* 0x000000042d047c10 */ /* 0x040fe2000ff1e0ff */
[----:B------:R-:W-:Y:S01]  /*1b50*/  BSSY.RECONVERGENT B2, `(.L_x_259) ;  /* 0x0000039000027945 */ /* 0x000fe20003800200 */
[----:B------:R-:W-:Y:S02]  /*1b60*/  VIADD R38, R45, UR4 ;  /* 0x000000042d267c36 */ /* 0x000fe40008000000 */
        /* <DEDUP_REMOVED lines=10> */
.L_x_261:
[C-C-:B------:R-:W-:Y:S01]  /*1c10*/  IMAD.WIDE.U32 R8, R38.reuse, 0x8, R2.reuse ;  /* 0x0000000826087825 */ /* 0x140fe200078e0002 */
[----:B------:R-:W2:Y:S03]  /*1c20*/  LDG.E.64.CONSTANT R4, desc[UR6][R6.64+-0x1000] ;  /* 0xfff0000606047981 */ /* 0x000ea6000c1e9b00 */
[----:B------:R-:W-:Y:S01]  /*1c30*/  VIADD R25, R38, 0x800 ;  /* 0x0000080026197836 */ /* 0x000fe20000000000 */
[----:B------:R-:W3:Y:S04]  /*1c40*/  LDG.E.64.CONSTANT R10, desc[UR6][R6.64] ;  /* 0x00000006060a7981 */ /* 0x000ee8000c1e9b00 */
[----:B------:R-:W2:Y:S01]  /*1c50*/  LDG.E.64.CONSTANT R8, desc[UR6][R8.64] ;  /* 0x0000000608087981 */ /* 0x000ea2000c1e9b00 */
[----:B------:R-:W-:-:S03]  /*1c60*/  IMAD.WIDE.U32 R24, R25, 0x8, R2 ;  /* 0x0000000819187825 */ /* 0x000fc600078e0002 */
[----:B------:R-:W3:Y:S01]  /*1c70*/  LDG.E.64.CONSTANT R26, desc[UR6][R6.64+0x1000] ;  /* 0x00100006061a7981 */ /* 0x000ee2000c1e9b00 */
[----:B------:R-:W-:-:S03]  /*1c80*/  VIADD R17, R38, 0x1000 ;  /* 0x0000100026117836 */ /* 0x000fc60000000000 */
[----:B------:R-:W4:Y:S01]  /*1c90*/  LDG.E.64.CONSTANT R22, desc[UR6][R6.64+0x3000] ;  /* 0x0030000606167981 */ /* 0x000f22000c1e9b00 */
[----:B------:R-:W-:-:S03]  /*1ca0*/  IMAD.WIDE.U32 R16, R17, 0x8, R2 ;  /* 0x0000000811107825 */ /* 0x000fc600078e0002 */
[----:B------:R-:W4:Y:S04]  /*1cb0*/  LDG.E.64.CONSTANT R24, desc[UR6][R24.64] ;  /* 0x0000000618187981 */ /* 0x000f28000c1e9b00 */
[----:B------:R-:W5:Y:S04]  /*1cc0*/  LDG.E.64.CONSTANT R20, desc[UR6][R6.64+0x4000] ;  /* 0x0040000606147981 */ /* 0x000f68000c1e9b00 */
[----:B------:R-:W5:Y:S04]  /*1cd0*/  LDG.E.64.CONSTANT R18, desc[UR6][R6.64+0x5000] ;  /* 0x0050000606127981 */ /* 0x000f68000c1e9b00 */
[----:B------:R-:W5:Y:S04]  /*1ce0*/  LDG.E.64.CONSTANT R14, desc[UR6][R6.64+0x7000] ;  /* 0x00700006060e7981 */ /* 0x000f68000c1e9b00 */
[----:B------:R-:W5:Y:S01]  /*1cf0*/  LDG.E.64.CONSTANT R16, desc[UR6][R16.64] ;  /* 0x0000000610107981 */ /* 0x000f62000c1e9b00 */
[----:B------:R-:W-:-:S03]  /*1d00*/  VIADD R33, R38, 0x1800 ;  /* 0x0000180026217836 */ /* 0x000fc60000000000 */
[----:B------:R-:W5:Y:S04]  /*1d10*/  LDG.E.64.CONSTANT R12, desc[UR6][R6.64+0x8000] ;  /* 0x00800006060c7981 */ /* 0x000f68000c1e9b00 */
[----:B------:R-:W5:Y:S01]  /*1d20*/  LDG.E.64.CONSTANT R28, desc[UR6][R6.64+0x9000] ;  /* 0x00900006061c7981 */ /* 0x000f62000c1e9b00 */
[----:B------:R-:W-:-:S03]  /*1d30*/  IMAD.WIDE.U32 R32, R33, 0x8, R2 ;  /* 0x0000000821207825 */ /* 0x000fc600078e0002 */
[----:B------:R-:W5:Y:S04]  /*1d40*/  LDG.E.64.CONSTANT R30, desc[UR6][R6.64+0xb000] ;  /* 0x00b00006061e7981 */ /* 0x000f68000c1e9b00 */
[----:B------:R-:W5:Y:S04]  /*1d50*/  LDG.E.64.CONSTANT R32, desc[UR6][R32.64] ;  /* 0x0000000620207981 */ /* 0x000f68000c1e9b00 */
[----:B------:R-:W5:Y:S04]  /*1d60*/  LDG.E.64.CONSTANT R34, desc[UR6][R6.64+0xc000] ;  /* 0x00c0000606227981 */ /* 0x000f68000c1e9b00 */
[----:B------:R0:W5:Y:S01]  /*1d70*/  LDG.E.64.CONSTANT R36, desc[UR6][R6.64+0xd000] ;  /* 0x00d0000606247981 */ /* 0x000162000c1e9b00 */
[----:B------:R-:W-:-:S02]  /*1d80*/  VIADD R45, R45, 0x2000 ;  /* 0x000020002d2d7836 */ /* 0x000fc40000000000 */
[----:B------:R-:W-:Y:S01]  /*1d90*/  VIADD R38, R38, 0x2000 ;  /* 0x0000200026267836 */ /* 0x000fe20000000000 */
[----:B0-----:R-:W-:-:S05]  /*1da0*/  IADD3 R6, P6, PT, R6, 0x10000, RZ ;  /* 0x0001000006067810 */ /* 0x001fca0007fde0ff */
[----:B------:R-:W-:Y:S01]  /*1db0*/  IMAD.X R7, RZ, RZ, R7, P6 ;  /* 0x000000ffff077224 */ /* 0x000fe200030e0607 */
[----:B--2---:R-:W-:-:S04]  /*1dc0*/  IADD3 R43, P1, P2, R4, R8, R43 ;  /* 0x00000008042b7210 */ /* 0x004fc80007a3e02b */
[----:B---3--:R-:W-:Y:S02]  /*1dd0*/  IADD3 R43, P3, P4, R26, R10, R43 ;  /* 0x0000000a1a2b7210 */ /* 0x008fe40007c7e02b */
[----:B------:R-:W-:-:S04]  /*1de0*/  IADD3.X R5, PT, PT, R5, R9, R41, P1, P2 ;  /* 0x0000000905057210 */ /* 0x000fc80000fe4429 */
[----:B------:R-:W-:Y:S02]  /*1df0*/  IADD3.X R11, PT, PT, R27, R11, R5, P3, P4 ;  /* 0x0000000b1b0b7210 */ /* 0x000fe40001fe8405 */
[----:B----4-:R-:W-:-:S04]  /*1e00*/  IADD3 R43, P1, P2, R22, R24, R43 ;  /* 0x00000018162b7210 */ /* 0x010fc80007a3e02b */
[----:B------:R-:W-:Y:S02]  /*1e10*/  IADD3.X R23, PT, PT, R23, R25, R11, P1, P2 ;  /* 0x0000001917177210 */ /* 0x000fe40000fe440b */
[----:B-----5:R-:W-:-:S04]  /*1e20*/  IADD3 R43, P3, P4, R18, R20, R43 ;  /* 0x00000014122b7210 */ /* 0x020fc80007c7e02b */
[----:B------:R-:W-:Y:S02]  /*1e30*/  IADD3.X R19, PT, PT, R19, R21, R23, P3, P4 ;  /* 0x0000001513137210 */ /* 0x000fe40001fe8417 */
[----:B------:R-:W-:-:S04]  /*1e40*/  IADD3 R43, P1, P2, R14, R16, R43 ;  /* 0x000000100e2b7210 */ /* 0x000fc80007a3e02b */
[----:B------:R-:W-:Y:S02]  /*1e50*/  IADD3.X R15, PT, PT, R15, R17, R19, P1, P2 ;  /* 0x000000110f0f7210 */ /* 0x000fe40000fe4413 */
[----:B------:R-:W-:-:S04]  /*1e60*/  IADD3 R43, P3, P4, R28, R12, R43 ;  /* 0x0000000c1c2b7210 */ /* 0x000fc80007c7e02b */
[----:B------:R-:W-:Y:S02]  /*1e70*/  IADD3.X R13, PT, PT, R29, R13, R15, P3, P4 ;  /* 0x0000000d1d0d7210 */ /* 0x000fe40001fe840f */
[----:B------:R-:W-:Y:S02]  /*1e80*/  ISETP.GE.AND P3, PT, R45, R40, PT ;  /* 0x000000282d00720c */ /* 0x000fe40003f66270 */
[----:B------:R-:W-:-:S04]  /*1e90*/  IADD3 R43, P2, P1, R30, R32, R43 ;  /* 0x000000201e2b7210 */ /* 0x000fc8000795e02b */
[----:B------:R-:W-:Y:S02]  /*1ea0*/  IADD3.X R31, PT, PT, R31, R33, R13, P2, P1 ;  /* 0x000000211f1f7210 */ /* 0x000fe400017e240d */
[----:B------:R-:W-:-:S04]  /*1eb0*/  IADD3 R43, P4, P5, R36, R34, R43 ;  /* 0x00000022242b7210 */ /* 0x000fc80007d9e02b */
[----:B------:R-:W-:Y:S01]  /*1ec0*/  IADD3.X R41, PT, PT, R37, R35, R31, P4, P5 ;  /* 0x0000002325297210 */ /* 0x000fe200027ea41f */
[----:B------:R-:W-:Y:S08]  /*1ed0*/  @!P3 BRA `(.L_x_261) ;  /* 0xfffffffc004cb947 */ /* 0x000ff0000383ffff */
.L_x_260:
[----:B------:R-:W-:Y:S05]  /*1ee0*/  BSYNC.RECONVERGENT B2 ;  /* 0x0000000000027941 */ /* 0x000fea0003800200 */
.L_x_259:
[----:B------:R-:W-:Y:S01]  /*1ef0*/  IMAD.IADD R4, R0, 0x1, -R45 ;  /* 0x0000000100047824 */ /* 0x000fe200078e0a2d */
[----:B------:R-:W-:Y:S04]  /*1f00*/  BSSY.RECONVERGENT B2, `(.L_x_262) ;  /* 0x000001d000027945 */ /* 0x000fe80003800200 */
[----:B------:R-:W-:-:S13]  /*1f10*/  ISETP.GT.AND P1, PT, R4, 0x800, PT ;  /* 0x000008000400780c */ /* 0x000fda0003f24270 */
[----:B------:R-:W-:Y:S05]  /*1f20*/  @!P1 BRA `(.L_x_263) ;  /* 0x0000000000689947 */ /* 0x000fea0003800000 */
[C-C-:B------:R-:W-:Y:S01]  /*1f30*/  IMAD.WIDE.U32 R10, R38.reuse, 0x8, R2.reuse ;  /* 0x00000008260a7825 */ /* 0x140fe200078e0002 */
[----:B------:R-:W2:Y:S03]  /*1f40*/  LDG.E.64.CONSTANT R12, desc[UR6][R6.64+-0x1000] ;  /* 0xfff00006060c7981 */ /* 0x000ea6000c1e9b00 */
[----:B------:R-:W-:Y:S01]  /*1f50*/  VIADD R19, R38, 0x800 ;  /* 0x0000080026137836 */ /* 0x000fe20000000000 */
[----:B------:R-:W3:Y:S04]  /*1f60*/  LDG.E.64.CONSTANT R14, desc[UR6][R6.64] ;  /* 0x00000006060e7981 */ /* 0x000ee8000c1e9b00 */
[----:B------:R-:W2:Y:S01]  /*1f70*/  LDG.E.64.CONSTANT R10, desc[UR6][R10.64] ;  /* 0x000000060a0a7981 */ /* 0x000ea2000c1e9b00 */
[----:B------:R-:W-:-:S03]  /*1f80*/  IMAD.WIDE.U32 R18, R19, 0x8, R2 ;  /* 0x0000000813127825 */ /* 0x000fc600078e0002 */
[----:B------:R-:W3:Y:S04]  /*1f90*/  LDG.E.64.CONSTANT R16, desc[UR6][R6.64+0x1000] ;  /* 0x0010000606107981 */ /* 0x000ee8000c1e9b00 */
[----:B------:R-:W4:Y:S04]  /*1fa0*/  LDG.E.64.CONSTANT R20, desc[UR6][R6.64+0x3000] ;  /* 0x0030000606147981 */ /* 0x000f28000c1e9b00 */
[----:B------:R-:W4:Y:S04]  /*1fb0*/  LDG.E.64.CONSTANT R18, desc[UR6][R18.64] ;  /* 0x0000000612127981 */ /* 0x000f28000c1e9b00 */
[----:B------:R-:W5:Y:S04]  /*1fc0*/  LDG.E.64.CONSTANT R4, desc[UR6][R6.64+0x4000] ;  /* 0x0040000606047981 */ /* 0x000f68000c1e9b00 */
[----:B------:R-:W5:Y:S01]  /*1fd0*/  LDG.E.64.CONSTANT R8, desc[UR6][R6.64+0x5000] ;  /* 0x0050000606087981 */ /* 0x000f62000c1e9b00 */
[----:B------:R-:W-:-:S02]  /*1fe0*/  VIADD R45, R45, 0x1000 ;  /* 0x000010002d2d7836 */ /* 0x000fc40000000000 */
[----:B------:R-:W-:Y:S01]  /*1ff0*/  VIADD R38, R38, 0x1000 ;  /* 0x0000100026267836 */ /* 0x000fe20000000000 */
[----:B--2---:R-:W-:-:S04]  /*2000*/  IADD3 R43, P0, P1, R12, R10, R43 ;  /* 0x0000000a0c2b7210 */ /* 0x004fc8000791e02b */
[----:B------:R-:W-:Y:S02]  /*2010*/  IADD3.X R13, PT, PT, R13, R11, R41, P0, P1 ;  /* 0x0000000b0d0d7210 */ /* 0x000fe400007e2429 */
[----:B---3--:R-:W-:Y:S02]  /*2020*/  IADD3 R43, P0, P1, R16, R14, R43 ;  /* 0x0000000e102b7210 */ /* 0x008fe4000791e02b */
[----:B------:R-:W-:Y:S02]  /*2030*/  IADD3 R10, P3, PT, R6, 0x8000, RZ ;  /* 0x00008000060a7810 */ /* 0x000fe40007f7e0ff */
[----:B------:R-:W-:Y:S02]  /*2040*/  IADD3.X R15, PT, PT, R17, R15, R13, P0, P1 ;  /* 0x0000000f110f7210 */ /* 0x000fe400007e240d */
[----:B----4-:R-:W-:Y:S01]  /*2050*/  IADD3 R43, P0, P1, R20, R18, R43 ;  /* 0x00000012142b7210 */ /* 0x010fe2000791e02b */
[----:B------:R-:W-:-:S03]  /*2060*/  IMAD.X R11, RZ, RZ, R7, P3 ;  /* 0x000000ffff0b7224 */ /* 0x000fc600018e0607 */
[----:B------:R-:W-:Y:S02]  /*2070*/  IADD3.X R21, PT, PT, R21, R19, R15, P0, P1 ;  /* 0x0000001315157210 */ /* 0x000fe400007e240f */
[----:B-----5:R-:W-:Y:S01]  /*2080*/  IADD3 R43, P1, P2, R8, R4, R43 ;  /* 0x00000004082b7210 */ /* 0x020fe20007a3e02b */
[----:B------:R-:W-:Y:S01]  /*2090*/  IMAD.MOV.U32 R6, RZ, RZ, R10 ;  /* 0x000000ffff067224 */ /* 0x000fe200078e000a */
[----:B------:R-:W-:Y:S01]  /*20a0*/  PLOP3.LUT P0, PT, PT, PT, PT, 0x8, 0x80 ;  /* 0x000000000080781c */ /* 0x000fe20003f0e170 */
[----:B------:R-:W-:Y:S01]  /*20b0*/  IMAD.MOV.U32 R7, RZ, RZ, R11 ;  /* 0x000000ffff077224 */ /* 0x000fe200078e000b */
[----:B------:R-:W-:-:S11]  /*20c0*/  IADD3.X R41, PT, PT, R9, R5, R21, P1, P2 ;  /* 0x0000000509297210 */ /* 0x000fd60000fe4415 */
.L_x_263:
[----:B------:R-:W-:Y:S05]  /*20d0*/  BSYNC.RECONVERGENT B2 ;  /* 0x0000000000027941 */ /* 0x000fea0003800200 */
.L_x_262:
[----:B------:R-:W-:-:S13]  /*20e0*/  ISETP.LT.OR P0, PT, R45, R0, P0 ;  /* 0x000000002d00720c */ /* 0x000fda0000701670 */
[----:B------:R-:W-:Y:S05]  /*20f0*/  @!P0 BRA `(.L_x_255) ;  /* 0x0000000000248947 */ /* 0x000fea0003800000 */
[----:B------:R-:W-:Y:S01]  /*2100*/  IMAD.WIDE.U32 R2, R38, 0x8, R2 ;  /* 0x0000000826027825 */ /* 0x000fe200078e0002 */
[----:B------:R-:W2:Y:S04]  /*2110*/  LDG.E.64.CONSTANT R4, desc[UR6][R6.64+-0x1000] ;  /* 0xfff0000606047981 */ /* 0x000ea8000c1e9b00 */
[----:B------:R-:W3:Y:S04]  /*2120*/  LDG.E.64.CONSTANT R8, desc[UR6][R6.64] ;  /* 0x0000000606087981 */ /* 0x000ee8000c1e9b00 */
[----:B------:R-:W2:Y:S04]  /*2130*/  LDG.E.64.CONSTANT R2, desc[UR6][R2.64] ;  /* 0x0000000602027981 */ /* 0x000ea8000c1e9b00 */
[----:B------:R-:W3:Y:S01]  /*2140*/  LDG.E.64.CONSTANT R10, desc[UR6][R6.64+0x1000] ;  /* 0x00100006060a7981 */ /* 0x000ee2000c1e9b00 */
[----:B--2---:R-:W-:-:S04]  /*2150*/  IADD3 R43, P0, P1, R4, R2, R43 ;  /* 0x00000002042b7210 */ /* 0x004fc8000791e02b */
[----:B---3--:R-:W-:Y:S02]  /*2160*/  IADD3 R43, P2, P3, R10, R8, R43 ;  /* 0x000000080a2b7210 */ /* 0x008fe40007b5e02b */
[----:B------:R-:W-:-:S04]  /*2170*/  IADD3.X R41, PT, PT, R5, R3, R41, P0, P1 ;  /* 0x0000000305297210 */ /* 0x000fc800007e2429 */
[----:B------:R-:W-:-:S07]  /*2180*/  IADD3.X R41, PT, PT, R11, R9, R41, P2, P3 ;  /* 0x000000090b297210 */ /* 0x000fce00017e6429 */
.L_x_255:
[----:B------:R-:W-:Y:S05]  /*2190*/  BSYNC.RECONVERGENT B1 ;  /* 0x0000000000017941 */ /* 0x000fea0003800200 */
.L_x_253:
[----:B------:R-:W0:Y:S01]  /*21a0*/  S2R R6, SR_LANEID ;  /* 0x0000000000067919 */ /* 0x000e220000000000 */
[----:B------:R-:W1:Y:S04]  /*21b0*/  SHFL.DOWN PT, R0, R43, 0x1, 0x1f ;  /* 0x08201f002b007f89 */ /* 0x000e6800000e0000 */
[----:B------:R-:W2:Y:S01]  /*21c0*/  SHFL.DOWN PT, R2, R41, 0x1, 0x1f ;  /* 0x08201f0029027f89 */ /* 0x000ea200000e0000 */
[C---:B0-----:R-:W-:Y:S02]  /*21d0*/  ISETP.GT.AND P0, PT, R6.reuse, 0x1e, PT ;  /* 0x0000001e0600780c */ /* 0x041fe40003f04270 */
[----:B------:R-:W-:Y:S02]  /*21e0*/  ISETP.GT.AND P1, PT, R6, 0x1d, PT ;  /* 0x0000001d0600780c */ /* 0x000fe40003f24270 */
[----:B-1----:R-:W-:-:S02]  /*21f0*/  SEL R0, R0, RZ, !P0 ;  /* 0x000000ff00007207 */ /* 0x002fc40004000000 */
[----:B--2---:R-:W-:Y:S02]  /*2200*/  SEL R2, R2, RZ, !P0 ;  /* 0x000000ff02027207 */ /* 0x004fe40004000000 */
[----:B------:R-:W-:Y:S02]  /*2210*/  IADD3 R7, P0, PT, R43, R0, RZ ;  /* 0x000000002b077210 */ /* 0x000fe40007f1e0ff */
[----:B------:R-:W-:-:S03]  /*2220*/  ISETP.NE.AND P2, PT, R6, RZ, PT ;  /* 0x000000ff0600720c */ /* 0x000fc60003f45270 */
[----:B------:R-:W-:Y:S01]  /*2230*/  IMAD.X R9, R41, 0x1, R2, P0 ;  /* 0x0000000129097824 */ /* 0x000fe200000e0602 */
[----:B------:R-:W0:Y:S04]  /*2240*/  SHFL.DOWN PT, R0, R7, 0x2, 0x1f ;  /* 0x08401f0007007f89 */ /* 0x000e2800000e0000 */
[----:B------:R-:W1:Y:S05]  /*2250*/  SHFL.DOWN PT, R2, R9, 0x2, 0x1f ;  /* 0x08401f0009027f89 */ /* 0x000e6a00000e0000 */
[----:B------:R-:W2:Y:S01]  /*2260*/  @!P2 S2R R11, SR_CgaCtaId ;  /* 0x00000000000ba919 */ /* 0x000ea20000008800 */
        /* <DEDUP_REMOVED lines=12> */
[----:B------:R-:W-:-:S05]  /*2330*/  IMAD.X R9, R2, 0x1, R5, P0 ;  /* 0x0000000102097824 */ /* 0x000fca00000e0605 */
[----:B------:R-:W1:Y:S01]  /*2340*/  SHFL.DOWN PT, R2, R9, 0x8, 0x1f ;  /* 0x09001f0009027f89 */ /* 0x000e6200000e0000 */
[----:B0-----:R-:W-:-:S04]  /*2350*/  SEL R0, R0, RZ, !P1 ;  /* 0x000000ff00007207 */ /* 0x001fc80004800000 */
[----:B------:R-:W-:Y:S02]  /*2360*/  IADD3 R5, P0, PT, R0, R7, RZ ;  /* 0x0000000700057210 */ /* 0x000fe40007f1e0ff */
[----:B-1----:R-:W-:-:S03]  /*2370*/  SEL R2, R2, RZ, !P1 ;  /* 0x000000ff02027207 */ /* 0x002fc60004800000 */
[----:B------:R-:W0:Y:S01]  /*2380*/  SHFL.DOWN PT, R0, R5, 0x10, 0x1f ;  /* 0x0a001f0005007f89 */ /* 0x000e2200000e0000 */
[----:B------:R-:W-:Y:S02]  /*2390*/  ISETP.GT.AND P1, PT, R6, 0xf, PT ;  /* 0x0000000f0600780c */ /* 0x000fe40003f24270 */
[----:B------:R-:W-:Y:S01]  /*23a0*/  @!P2 SHF.R.U32.HI R6, RZ, 0x2, R39 ;  /* 0x00000002ff06a819 */ /* 0x000fe20000011627 */
[----:B------:R-:W-:Y:S01]  /*23b0*/  IMAD.X R4, R2, 0x1, R9, P0 ;  /* 0x0000000102047824 */ /* 0x000fe200000e0609 */
[----:B------:R-:W-:Y:S02]  /*23c0*/  @!P2 MOV R2, 0x400 ;  /* 0x000004000002a802 */ /* 0x000fe40000000f00 */
[----:B------:R-:W-:Y:S02]  /*23d0*/  @!P2 LOP3.LUT R6, R6, 0xf8, RZ, 0xc0, !PT ;  /* 0x000000f80606a812 */ /* 0x000fe400078ec0ff */
[----:B------:R-:W1:Y:S01]  /*23e0*/  SHFL.DOWN PT, R3, R4, 0x10, 0x1f ;  /* 0x0a001f0004037f89 */ /* 0x000e6200000e0000 */
[----:B--2---:R-:W-:-:S05]  /*23f0*/  @!P2 LEA R11, R11, R2, 0x18 ;  /* 0x000000020b0ba211 */ /* 0x004fca00078ec0ff */
[----:B------:R-:W-:Y:S01]  /*2400*/  @!P2 IMAD.IADD R11, R6, 0x1, R11 ;  /* 0x00000001060ba824 */ /* 0x000fe200078e020b */
[----:B0-----:R-:W-:-:S04]  /*2410*/  SEL R0, R0, RZ, !P1 ;  /* 0x000000ff00007207 */ /* 0x001fc80004800000 */
[----:B------:R-:W-:Y:S02]  /*2420*/  IADD3 R2, P0, PT, R0, R5, RZ ;  /* 0x0000000500027210 */ /* 0x000fe40007f1e0ff */
[----:B-1----:R-:W-:-:S05]  /*2430*/  SEL R3, R3, RZ, !P1 ;  /* 0x000000ff03037207 */ /* 0x002fca0004800000 */
[----:B------:R-:W-:Y:S01]  /*2440*/  IMAD.X R3, R3, 0x1, R4, P0 ;  /* 0x0000000103037824 */ /* 0x000fe200000e0604 */
[----:B------:R-:W-:-:S04]  /*2450*/  ISETP.NE.AND P0, PT, R39, RZ, PT ;  /* 0x000000ff2700720c */ /* 0x000fc80003f05270 */
[----:B------:R0:W-:Y:S01]  /*2460*/  @!P2 STS.64 [R11+0x10], R2 ;  /* 0x000010020b00a388 */ /* 0x0001e20000000a00 */
[----:B------:R-:W-:Y:S08]  /*2470*/  BAR.SYNC.DEFER_BLOCKING 0x0 ;  /* 0x0000000000007b1d */ /* 0x000ff00000010000 */
[----:B------:R-:W-:Y:S05]  /*2480*/  @P0 BRA `(.L_x_251) ;  /* 0x00000000006c0947 */ /* 0x000fea0003800000 */
[----:B------:R-:W1:Y:S01]  /*2490*/  S2UR UR5, SR_CgaCtaId ;  /* 0x00000000000579c3 */ /* 0x000e620000008800 */
[----:B------:R-:W-:Y:S02]  /*24a0*/  UMOV UR4, 0x400 ;  /* 0x0000040000047882 */ /* 0x000fe40000000000 */
[----:B-1----:R-:W-:-:S09]  /*24b0*/  ULEA UR4, UR5, UR4, 0x18 ;  /* 0x0000000405047291 */ /* 0x002fd2000f8ec0ff */
[----:B------:R-:W-:Y:S04]  /*24c0*/  LDS.64 R32, [UR4+0x18] ;  /* 0x00001804ff207984 */ /* 0x000fe80008000a00 */
[----:B------:R-:W1:Y:S04]  /*24d0*/  LDS.128 R28, [UR4+0x20] ;  /* 0x00002004ff1c7984 */ /* 0x000e680008000c00 */
[----:B------:R-:W2:Y:S04]  /*24e0*/  LDS.128 R24, [UR4+0x30] ;  /* 0x00003004ff187984 */ /* 0x000ea80008000c00 */
[----:B------:R-:W3:Y:S04]  /*24f0*/  LDS.128 R20, [UR4+0x40] ;  /* 0x00004004ff147984 */ /* 0x000ee80008000c00 */
[----:B------:R-:W4:Y:S04]  /*2500*/  LDS.128 R16, [UR4+0x50] ;  /* 0x00005004ff107984 */ /* 0x000f280008000c00 */
[----:B------:R-:W5:Y:S04]  /*2510*/  LDS.128 R12, [UR4+0x60] ;  /* 0x00006004ff0c7984 */ /* 0x000f680008000c00 */
[----:B0-----:R-:W0:Y:S04]  /*2520*/  LDS.128 R8, [UR4+0x70] ;  /* 0x00007004ff087984 */ /* 0x001e280008000c00 */
[----:B------:R-:W0:Y:S01]  /*2530*/  LDS.128 R4, [UR4+0x80] ;  /* 0x00008004ff047984 */ /* 0x000e220008000c00 */
[----:B-1----:R-:W-:-:S04]  /*2540*/  IADD3 R35, P1, P2, R28, R32, R2 ;  /* 0x000000201c237210 */ /* 0x002fc80007a3e002 */
[----:B--2---:R-:W-:Y:S02]  /*2550*/  IADD3 R35, P3, P4, R24, R35, R30 ;  /* 0x0000002318237210 */ /* 0x004fe40007c7e01e */
[----:B------:R-:W-:Y:S02]  /*2560*/  IADD3.X R29, PT, PT, R29, R33, R3, P1, P2 ;  /* 0x000000211d1d7210 */ /* 0x000fe40000fe4403 */
[----:B---3--:R-:W-:Y:S02]  /*2570*/  IADD3 R3, P1, P2, R20, R35, R26 ;  /* 0x0000002314037210 */ /* 0x008fe40007a3e01a */
[----:B------:R-:W-:Y:S02]  /*2580*/  IADD3.X R25, PT, PT, R25, R29, R31, P3, P4 ;  /* 0x0000001d19197210 */ /* 0x000fe40001fe841f */
[----:B----4-:R-:W-:Y:S02]  /*2590*/  IADD3 R3, P3, P4, R16, R3, R22 ;  /* 0x0000000310037210 */ /* 0x010fe40007c7e016 */
[----:B------:R-:W-:-:S02]  /*25a0*/  IADD3.X R21, PT, PT, R21, R25, R27, P1, P2 ;  /* 0x0000001915157210 */ /* 0x000fc40000fe441b */
[----:B-----5:R-:W-:Y:S02]  /*25b0*/  IADD3 R3, P1, P2, R12, R3, R18 ;  /* 0x000000030c037210 */ /* 0x020fe40007a3e012 */
[----:B------:R-:W-:Y:S02]  /*25c0*/  IADD3.X R17, PT, PT, R17, R21, R23, P3, P4 ;  /* 0x0000001511117210 */ /* 0x000fe40001fe8417 */
[----:B0-----:R-:W-:Y:S02]  /*25d0*/  IADD3 R3, P3, P4, R8, R3, R14 ;  /* 0x0000000308037210 */ /* 0x001fe40007c7e00e */
[----:B------:R-:W-:Y:S02]  /*25e0*/  IADD3.X R13, PT, PT, R13, R17, R19, P1, P2 ;  /* 0x000000110d0d7210 */ /* 0x000fe40000fe4413 */
[----:B------:R-:W-:Y:S02]  /*25f0*/  IADD3 R3, P1, P2, R4, R3, R10 ;  /* 0x0000000304037210 */ /* 0x000fe40007a3e00a */
[----:B------:R-:W-:-:S02]  /*2600*/  IADD3.X R9, PT, PT, R9, R13, R15, P3, P4 ;  /* 0x0000000d09097210 */ /* 0x000fc40001fe840f */
[----:B------:R-:W-:Y:S02]  /*2610*/  IADD3 R2, P3, PT, R3, R6, RZ ;  /* 0x0000000603027210 */ /* 0x000fe40007f7e0ff */
[----:B------:R-:W-:-:S05]  /*2620*/  IADD3.X R3, PT, PT, R5, R9, R11, P1, P2 ;  /* 0x0000000905037210 */ /* 0x000fca0000fe440b */
[----:B------:R-:W-:-:S07]  /*2630*/  IMAD.X R3, R3, 0x1, R7, P3 ;  /* 0x0000000103037824 */ /* 0x000fce00018e0607 */
.L_x_251:
[----:B------:R-:W-:Y:S05]  /*2640*/  BSYNC.RECONVERGENT B0 ;  /* 0x0000000000007941 */ /* 0x000fea0003800200 */
.L_x_236:
[----:B------:R-:W-:Y:S05]  /*2650*/  @P0 EXIT ;  /* 0x000000000000094d */ /* 0x000fea0003800000 */
[----:B------:R-:W0:Y:S01]  /*2660*/  LDCU.64 UR4, c[0x0][0x398] ;  /* 0x00007300ff0477ac */ /* 0x000e220008000a00 */
[----:B------:R-:W3:Y:S01]  /*2670*/  LDC.64 R4, c[0x0][0x388] ;  /* 0x0000e200ff047b82 */ /* 0x000ee20000000a00 */
[----:B012---:R-:W-:-:S04]  /*2680*/  IADD3 R2, P0, PT, R2, UR4, RZ ;  /* 0x0000000402027c10 */ /* 0x007fc8000ff1e0ff */
[----:B------:R-:W-:-:S05]  /*2690*/  IADD3.X R3, PT, PT, R3, UR5, RZ, P0, !PT ;  /* 0x0000000503037c10 */ /* 0x000fca00087fe4ff */
[----:B---3--:R-:W-:Y:S01]  /*26a0*/  STG.E.64 desc[UR6][R4.64], R2 ;  /* 0x0000000204007986 */ /* 0x008fe2000c101b06 */
[----:B------:R-:W-:Y:S05]  /*26b0*/  EXIT ;  /* 0x000000000000794d */ /* 0x000fea0003800000 */
.L_x_264:
        /* <DEDUP_REMOVED lines=12> */
.L_x_641:


//--------------------- .text._ZN3cub18CUB_300001_SM_10006detail6reduce18DeviceReduceKernelINS2_10policy_hubIxyN4cuda3std3__44plusIxEEE10Policy1000EN6thrust24THRUST_300001_SM_1000_NS10device_ptrIiEEyS9_xNS7_10__identityEEEvT0_PT3_T1_NS0_13GridEvenShareISK_EET2_T4_ --------------------------
	.section	.text._ZN3cub18CUB_300001_SM_10006detail6reduce18DeviceReduceKernelINS2_10policy_hubIxyN4cuda3std3__44plusIxEEE10Policy1000EN6thrust24THRUST_300001_SM_1000_NS10device_ptrIiEEyS9_xNS7_10__identityEEEvT0_PT3_T1_NS0_13GridEvenShareISK_EET2_T4_,"ax",@progbits
	.align	128
        .global         _ZN3cub18CUB_300001_SM_10006detail6reduce18DeviceReduceKernelINS2_10policy_hubIxyN4cuda3std3__44plusIxEEE10Policy1000EN6thrust24THRUST_300001_SM_1000_NS10device_ptrIiEEyS9_xNS7_10__identityEEEvT0_PT3_T1_NS0_13GridEvenShareISK_EET2_T4_
        .type           _ZN3cub18CUB_300001_SM_10006detail6reduce18DeviceReduceKernelINS2_10policy_hubIxyN4cuda3std3__44plusIxEEE10Policy1000EN6thrust24THRUST_300001_SM_1000_NS10device_ptrIiEEyS9_xNS7_10__identityEEEvT0_PT3_T1_NS0_13GridEvenShareISK_EET2_T4_,@function
        .size           _ZN3cub18CUB_300001_SM_10006detail6reduce18DeviceReduceKernelINS2_10policy_hubIxyN4cuda3std3__44plusIxEEE10Policy1000EN6thrust24THRUST_300001_SM_1000_NS10device_ptrIiEEyS9_xNS7_10__identityEEEvT0_PT3_T1_NS0_13GridEvenShareISK_EET2_T4_,(.L_x_642 - _ZN3cub18CUB_300001_SM_10006detail6reduce18DeviceReduceKernelINS2_10policy_hubIxyN4cuda3std3__44plusIxEEE10Policy1000EN6thrust24THRUST_300001_SM_1000_NS10device_ptrIiEEyS9_xNS7_10__identityEEEvT0_PT3_T1_NS0_13GridEvenShareISK_EET2_T4_)
        .other          _ZN3cub18CUB_300001_SM_10006detail6reduce18DeviceReduceKernelINS2_10policy_hubIxyN4cuda3std3__44plusIxEEE10Policy1000EN6thrust24THRUST_300001_SM_1000_NS10device_ptrIiEEyS9_xNS7_10__identityEEEvT0_PT3_T1_NS0_13GridEvenShareISK_EET2_T4_,@"STO_CUDA_ENTRY STV_DEFAULT"
_ZN3cub18CUB_300001_SM_10006detail6reduce18DeviceReduceKernelINS2_10policy_hubIxyN4cuda3std3__44plusIxEEE10Policy1000EN6thrust24THRUST_300001_SM_1000_NS10device_ptrIiEEyS9_xNS7_10__identityEEEvT0_PT3_T1_NS0_13GridEvenShareISK_EET2_T4_:
.text._ZN3cub18CUB_300001_SM_10006detail6reduce18DeviceReduceKernelINS2_10policy_hubIxyN4cuda3std3__44plusIxEEE10Policy1000EN6thrust24THRUST_300001_SM_1000_NS10device_ptrIiEEyS9_xNS7_10__identityEEEvT0_PT3_T1_NS0_13GridEvenShareISK_EET2_T4_:
        /* <DEDUP_REMOVED lines=8> */
[----:B--2---:R-:W-:Y:S02]  /*0080*/  UIMAD UR5, UR11, 0xe00, URZ ;  /* 0x00000e000b0578a4 */ /* 0x004fe4000f8e02ff */
[----:B0-----:R-:W-:Y:S02]  /*0090*/  UIMAD UR9, UR18, 0xe00, URZ ;  /* 0x00000e00120978a4 */ /* 0x001fe4000f8e02ff */
        /* <DEDUP_REMOVED lines=9> */
[----:B------:R-:W-:Y:S02]  /*0130*/  IMAD.MOV.U32 R0, RZ, RZ, RZ ;  /* 0x000000ffff007224 */ /* 0x000fe400078e00ff */
[----:B------:R-:W-:Y:S01]  /*0140*/  IMAD.MOV.U32 R3, RZ, RZ, RZ ;  /* 0x000000ffff037224 */ /* 0x000fe200078e00ff */
[----:B0-----:R-:W-:Y:S01]  /*0150*/  ISETP.GE.AND P0, PT, R7, R2, PT ;  /* 0x000000020700720c */ /* 0x001fe20003f06270 */
[----:B------:R-:W-:-:S12]  /*0160*/  IMAD.MOV.U32 R9, RZ, RZ, R7 ;  /* 0x000000ffff097224 */ /* 0x000fd800078e0007 */
[----:B------:R-:W-:Y:S05]  /*0170*/  @P0 BRA `(.L_x_268) ;  /* 0x0000000000180947 */ /* 0x000fea0003800000 */
[----:B------:R-:W0:Y:S01]  /*0180*/  LDC.64 R4, c[0x0][0x380] ;  /* 0x0000e000ff047b82 */ /* 0x000e220000000a00 */
[----:B------:R-:W-:-:S04]  /*0190*/  VIADD R3, R7, UR9 ;  /* 0x0000000907037c36 */ /* 0x000fc80008000000 */
[----:B0-----:R-:W-:-:S05]  /*01a0*/  IMAD.WIDE.U32 R4, R3, 0x4, R4 ;  /* 0x0000000403047825 */ /* 0x001fca00078e0004 */
[----:B------:R-:W2:Y:S01]  /*01b0*/  LDG.E R0, desc[UR16][R4.64] ;  /* 0x0000001004007981 */ /* 0x000ea2000c1e1900 */
[----:B------:R-:W-:Y:S01]  /*01c0*/  VIADD R9, R7, 0x200 ;  /* 0x0000020007097836 */ /* 0x000fe20000000000 */
[----:B--2---:R-:W-:-:S07]  /*01d0*/  SHF.R.S32.HI R3, RZ, 0x1f, R0 ;  /* 0x0000001fff037819 */ /* 0x004fce0000011400 */
.L_x_268:
[----:B------:R-:W-:Y:S05]  /*01e0*/  BSYNC.RECONVERGENT B1 ;  /* 0x0000000000017941 */ /* 0x000fea0003800200 */
.L_x_267:
        /* <DEDUP_REMOVED lines=13> */
[----:B------:R-:W-:-:S03]  /*02c0*/  LOP3.LUT R8, R6, 0xfffff0, RZ, 0xc0, !PT ;  /* 0x00fffff006087812 */ /* 0x000fc600078ec0ff */
[----:B------:R-:W-:Y:S02]  /*02d0*/  IMAD.U32 R11, RZ, RZ, UR18 ;  /* 0x00000012ff0b7e24 */ /* 0x000fe4000f8e00ff */
[----:B------:R-:W-:Y:S02]  /*02e0*/  IMAD.MOV R8, RZ, RZ, -R8 ;  /* 0x000000ffff087224 */ /* 0x000fe400078e0a08 */
[----:B------:R-:W-:-:S03]  /*02f0*/  IMAD.WIDE.U32 R4, R11, 0x3800, R4 ;  /* 0x000038000b047825 */ /* 0x000fc600078e0004 */
[----:B0-----:R-:W-:-:S04]  /*0300*/  IADD3 R13, P1, PT, R4, UR4, RZ ;  /* 0x00000004040d7c10 */ /* 0x001fc8000ff3e0ff */
[----:B------:R-:W-:-:S04]  /*0310*/  IADD3 R13, P2, PT, R13, 0x4000, RZ ;  /* 0x000040000d0d7810 */ /* 0x000fc80007f5e0ff */
[----:B------:R-:W-:-:S09]  /*0320*/  IADD3.X R5, PT, PT, RZ, UR5, R5, P2, P1 ;  /* 0x00000005ff057c10 */ /* 0x000fd200097e2405 */
.L_x_273:
[----:B------:R-:W-:-:S05]  /*0330*/  IMAD.MOV.U32 R4, RZ, RZ, R13 ;  /* 0x000000ffff047224 */ /* 0x000fca00078e000d */
[----:B------:R-:W2:Y:S04]  /*0340*/  LDG.E R25, desc[UR16][R4.64+-0x4000] ;  /* 0xffc0001004197981 */ /* 0x000ea8000c1e1900 */
[----:B------:R-:W2:Y:S04]  /*0350*/  LDG.E R26, desc[UR16][R4.64+-0x3800] ;  /* 0xffc80010041a7981 */ /* 0x000ea8000c1e1900 */
[----:B------:R-:W3:Y:S04]  /*0360*/  LDG.E R23, desc[UR16][R4.64+-0x3000] ;  /* 0xffd0001004177981 */ /* 0x000ee8000c1e1900 */
[----:B------:R-:W3:Y:S04]  /*0370*/  LDG.E R22, desc[UR16][R4.64+-0x2800] ;  /* 0xffd8001004167981 */ /* 0x000ee8000c1e1900 */
[----:B------:R-:W4:Y:S04]  /*0380*/  LDG.E R20, desc[UR16][R4.64+-0x2000] ;  /* 0xffe0001004147981 */ /* 0x000f28000c1e1900 */
        /* <DEDUP_REMOVED lines=11> */
[----:B------:R-:W-:-:S02]  /*0440*/  VIADD R8, R8, 0x10 ;  /* 0x0000001008087836 */ /* 0x000fc40000000000 */
[----:B------:R-:W-:Y:S01]  /*0450*/  VIADD R9, R9, 0x2000 ;  /* 0x0000200009097836 */ /* 0x000fe20000000000 */
[--C-:B--2---:R-:W-:Y:S02]  /*0460*/  IADD3 R27, P1, P2, R26, R0, R25.reuse ;  /* 0x000000001a1b7210 */ /* 0x104fe40007a3e019 */
[----:B------:R-:W-:Y:S02]  /*0470*/  SHF.R.S32.HI R0, RZ, 0x1f, R25 ;  /* 0x0000001fff007819 */ /* 0x000fe40000011419 */
[----:B------:R-:W-:-:S04]  /*0480*/  SHF.R.S32.HI R26, RZ, 0x1f, R26 ;  /* 0x0000001fff1a7819 */ /* 0x000fc8000001141a */
[----:B------:R-:W-:Y:S02]  /*0490*/  IADD3.X R26, PT, PT, R26, R3, R0, P1, P2 ;  /* 0x000000031a1a7210 */ /* 0x000fe40000fe4400 */
[--C-:B---3--:R-:W-:Y:S02]  /*04a0*/  IADD3 R0, P1, P2, R22, R27, R23.reuse ;  /* 0x0000001b16007210 */ /* 0x108fe40007a3e017 */
[----:B------:R-:W-:Y:S02]  /*04b0*/  SHF.R.S32.HI R23, RZ, 0x1f, R23 ;  /* 0x0000001fff177819 */ /* 0x000fe40000011417 */
[----:B------:R-:W-:-:S04]  /*04c0*/  SHF.R.S32.HI R22, RZ, 0x1f, R22 ;  /* 0x0000001fff167819 */ /* 0x000fc80000011416 */
[----:B------:R-:W-:Y:S02]  /*04d0*/  IADD3.X R22, PT, PT, R22, R26, R23, P1, P2 ;  /* 0x0000001a16167210 */ /* 0x000fe40000fe4417 */
[--C-:B----4-:R-:W-:Y:S02]  /*04e0*/  IADD3 R0, P1, P2, R21, R0, R20.reuse ;  /* 0x0000000015007210 */ /* 0x110fe40007a3e014 */
[----:B------:R-:W-:Y:S02]  /*04f0*/  SHF.R.S32.HI R20, RZ, 0x1f, R20 ;  /* 0x0000001fff147819 */ /* 0x000fe40000011414 */
[----:B------:R-:W-:-:S04]  /*0500*/  SHF.R.S32.HI R21, RZ, 0x1f, R21 ;  /* 0x0000001fff157819 */ /* 0x000fc80000011415 */
[----:B------:R-:W-:Y:S02]  /*0510*/  IADD3.X R20, PT, PT, R21, R22, R20, P1, P2 ;  /* 0x0000001615147210 */ /* 0x000fe40000fe4414 */
[--C-:B-----5:R-:W-:Y:S02]  /*0520*/  IADD3 R0, P1, P2, R19, R0, R18.reuse ;  /* 0x0000000013007210 */ /* 0x120fe40007a3e012 */
[----:B------:R-:W-:Y:S02]  /*0530*/  SHF.R.S32.HI R18, RZ, 0x1f, R18 ;  /* 0x0000001fff127819 */ /* 0x000fe40000011412 */
[----:B------:R-:W-:-:S04]  /*0540*/  SHF.R.S32.HI R19, RZ, 0x1f, R19 ;  /* 0x0000001fff137819 */ /* 0x000fc80000011413 */
[----:B------:R-:W-:Y:S02]  /*0550*/  IADD3.X R18, PT, PT, R19, R20, R18, P1, P2 ;  /* 0x0000001413127210 */ /* 0x000fe40000fe4412 */
[--C-:B------:R-:W-:Y:S02]  /*0560*/  IADD3 R0, P1, P2, R17, R0, R16.reuse ;  /* 0x0000000011007210 */ /* 0x100fe40007a3e010 */
[----:B------:R-:W-:Y:S02]  /*0570*/  SHF.R.S32.HI R16, RZ, 0x1f, R16 ;  /* 0x0000001fff107819 */ /* 0x000fe40000011410 */
[----:B------:R-:W-:-:S04]  /*0580*/  SHF.R.S32.HI R17, RZ, 0x1f, R17 ;  /* 0x0000001fff117819 */ /* 0x000fc80000011411 */
[----:B------:R-:W-:Y:S02]  /*0590*/  IADD3.X R16, PT, PT, R17, R18, R16, P1, P2 ;  /* 0x0000001211107210 */ /* 0x000fe40000fe4410 */
[--C-:B------:R-:W-:Y:S02]  /*05a0*/  IADD3 R0, P1, P2, R15, R0, R14.reuse ;  /* 0x000000000f007210 */ /* 0x100fe40007a3e00e */
[----:B------:R-:W-:Y:S02]  /*05b0*/  SHF.R.S32.HI R14, RZ, 0x1f, R14 ;  /* 0x0000001fff0e7819 */ /* 0x000fe4000001140e */
[----:B------:R-:W-:Y:S02]  /*05c0*/  SHF.R.S32.HI R15, RZ, 0x1f, R15 ;  /* 0x0000001fff0f7819 */ /* 0x000fe4000001140f */
[----:B------:R-:W-:Y:S02]  /*05d0*/  SHF.R.S32.HI R3, RZ, 0x1f, R10 ;  /* 0x0000001fff037819 */ /* 0x000fe4000001140a */
[----:B------:R-:W-:-:S02]  /*05e0*/  IADD3.X R14, PT, PT, R15, R16, R14, P1, P2 ;  /* 0x000000100f0e7210 */ /* 0x000fc40000fe440e */
[--C-:B------:R-:W-:Y:S02]  /*05f0*/  IADD3 R0, P1, P2, R13, R0, R12.reuse ;  /* 0x000000000d007210 */ /* 0x100fe40007a3e00c */
[----:B------:R-:W-:Y:S02]  /*0600*/  SHF.R.S32.HI R12, RZ, 0x1f, R12 ;  /* 0x0000001fff0c7819 */ /* 0x000fe4000001140c */
[----:B------:R-:W-:-:S04]  /*0610*/  SHF.R.S32.HI R13, RZ, 0x1f, R13 ;  /* 0x0000001fff0d7819 */ /* 0x000fc8000001140d */
[----:B------:R-:W-:Y:S02]  /*0620*/  IADD3.X R12, PT, PT, R13, R14, R12, P1, P2 ;  /* 0x0000000e0d0c7210 */ /* 0x000fe40000fe440c */
[----:B------:R-:W-:Y:S02]  /*0630*/  ISETP.NE.AND P1, PT, R8, RZ, PT ;  /* 0x000000ff0800720c */ /* 0x000fe40003f25270 */
[----:B------:R-:W-:Y:S02]  /*0640*/  IADD3 R13, P4, PT, R4, 0x8000, RZ ;  /* 0x00008000040d7810 */ /* 0x000fe40007f9e0ff */
[----:B------:R-:W-:Y:S02]  /*0650*/  IADD3 R0, P2, P3, R11, R0, R10 ;  /* 0x000000000b007210 */ /* 0x000fe40007b5e00a */
[----:B------:R-:W-:Y:S01]  /*0660*/  SHF.R.S32.HI R4, RZ, 0x1f, R11 ;  /* 0x0000001fff047819 */ /* 0x000fe2000001140b */
[----:B------:R-:W-:-:S03]  /*0670*/  IMAD.X R5, RZ, RZ, R5, P4 ;  /* 0x000000ffff057224 */ /* 0x000fc600020e0605 */
[----:B------:R-:W-:-:S03]  /*0680*/  IADD3.X R3, PT, PT, R4, R12, R3, P2, P3 ;  /* 0x0000000c04037210 */ /* 0x000fc600017e6403 */
[----:B------:R-:W-:Y:S05]  /*0690*/  @P1 BRA `(.L_x_273) ;  /* 0xfffffffc00241947 */ /* 0x000fea000383ffff */
.L_x_272:
[----:B------:R-:W-:Y:S05]  /*06a0*/  BSYNC.RECONVERGENT B2 ;  /* 0x0000000000027941 */ /* 0x000fea0003800200 */
.L_x_271:
        /* <DEDUP_REMOVED lines=12> */
[----:B------:R-:W2:Y:S04]  /*0770*/  LDG.E R8, desc[UR16][R4.64+0x800] ;  /* 0x0008001004087981 */ /* 0x000ea8000c1e1900 */
[----:B------:R-:W3:Y:S04]  /*0780*/  LDG.E R10, desc[UR16][R4.64+0x1000] ;  /* 0x00100010040a7981 */ /* 0x000ee8000c1e1900 */
[----:B------:R-:W3:Y:S04]  /*0790*/  LDG.E R13, desc[UR16][R4.64+0x1800] ;  /* 0x00180010040d7981 */ /* 0x000ee8000c1e1900 */
[----:B------:R-:W4:Y:S04]  /*07a0*/  LDG.E R12, desc[UR16][R4.64+0x2000] ;  /* 0x00200010040c7981 */ /* 0x000f28000c1e1900 */
[----:B------:R-:W4:Y:S04]  /*07b0*/  LDG.E R15, desc[UR16][R4.64+0x2800] ;  /* 0x00280010040f7981 */ /* 0x000f28000c1e1900 */
[----:B------:R-:W5:Y:S04]  /*07c0*/  LDG.E R14, desc[UR16][R4.64+0x3000] ;  /* 0x00300010040e7981 */ /* 0x000f68000c1e1900 */
[----:B------:R-:W5:Y:S01]  /*07d0*/  LDG.E R17, desc[UR16][R4.64+0x3800] ;  /* 0x0038001004117981 */ /* 0x000f62000c1e1900 */
[----:B------:R-:W-:Y:S01]  /*07e0*/  VIADD R9, R9, 0x1000 ;  /* 0x0000100009097836 */ /* 0x000fe20000000000 */
[----:B--2---:R-:W-:-:S02]  /*07f0*/  IADD3 R18, P1, P2, R8, R0, R11 ;  /* 0x0000000008127210 */ /* 0x004fc40007a3e00b */
        /* <DEDUP_REMOVED lines=9> */
[----:B------:R-:W-:Y:S02]  /*0890*/  SHF.R.S32.HI R15, RZ, 0x1f, R15 ;  /* 0x0000001fff0f7819 */ /* 0x000fe4000001140f */
[--C-:B-----5:R-:W-:Y:S02]  /*08a0*/  IADD3 R0, P3, P4, R17, R0, R14.reuse ;  /* 0x0000000011007210 */ /* 0x120fe40007c7e00e */
[----:B------:R-:W-:-:S02]  /*08b0*/  SHF.R.S32.HI R3, RZ, 0x1f, R14 ;  /* 0x0000001fff037819 */ /* 0x000fc4000001140e */
[----:B------:R-:W-:Y:S02]  /*08c0*/  IADD3.X R12, PT, PT, R15, R10, R12, P1, P2 ;  /* 0x0000000a0f0c7210 */ /* 0x000fe40000fe440c */
[----:B------:R-:W-:-:S04]  /*08d0*/  SHF.R.S32.HI R4, RZ, 0x1f, R17 ;  /* 0x0000001fff047819 */ /* 0x000fc80000011411 */
[----:B------:R-:W-:-:S07]  /*08e0*/  IADD3.X R3, PT, PT, R4, R12, R3, P3, P4 ;  /* 0x0000000c04037210 */ /* 0x000fce0001fe8403 */
.L_x_275:
[----:B------:R-:W-:Y:S05]  /*08f0*/  BSYNC.RECONVERGENT B2 ;  /* 0x0000000000027941 */ /* 0x000fea0003800200 */
.L_x_274:
        /* <DEDUP_REMOVED lines=16> */
[----:B--2---:R-:W-:-:S02]  /*0a00*/  SHF.R.S32.HI R8, RZ, 0x1f, R11 ;  /* 0x0000001fff087819 */ /* 0x004fc4000001140b */
[----:B---3--:R-:W-:Y:S02]  /*0a10*/  IADD3 R0, P1, P2, R10, R0, R11 ;  /* 0x000000000a007210 */ /* 0x008fe40007a3e00b */
[----:B------:R-:W-:Y:S02]  /*0a20*/  SHF.R.S32.HI R10, RZ, 0x1f, R10 ;  /* 0x0000001fff0a7819 */ /* 0x000fe4000001140a */
[--C-:B----4-:R-:W-:Y:S02]  /*0a30*/  SHF.R.S32.HI R12, RZ, 0x1f, R13.reuse ;  /* 0x0000001fff0c7819 */ /* 0x110fe4000001140d */
[----:B------:R-:W-:Y:S02]  /*0a40*/  IADD3.X R3, PT, PT, R10, R3, R8, P1, P2 ;  /* 0x000000030a037210 */ /* 0x000fe40000fe4408 */
[----:B-----5:R-:W-:Y:S02]  /*0a50*/  IADD3 R0, P3, P4, R14, R0, R13 ;  /* 0x000000000e007210 */ /* 0x020fe40007c7e00d */
[----:B------:R-:W-:-:S04]  /*0a60*/  SHF.R.S32.HI R14, RZ, 0x1f, R14 ;  /* 0x0000001fff0e7819 */ /* 0x000fc8000001140e */
[----:B------:R-:W-:-:S07]  /*0a70*/  IADD3.X R3, PT, PT, R14, R3, R12, P3, P4 ;  /* 0x000000030e037210 */ /* 0x000fce0001fe840c */
.L_x_277:
[----:B------:R-:W-:Y:S05]  /*0a80*/  BSYNC.RECONVERGENT B2 ;  /* 0x0000000000027941 */ /* 0x000fea0003800200 */
.L_x_276:
[----:B------:R-:W-:Y:S05]  /*0a90*/  @!P0 BRA `(.L_x_270) ;  /* 0x0000000000308947 */ /* 0x000fea0003800000 */
[----:B------:R-:W0:Y:S01]  /*0aa0*/  LDC.64 R4, c[0x0][0x380] ;  /* 0x0000e000ff047b82 */ /* 0x000e220000000a00 */
[----:B------:R-:W-:Y:S02]  /*0ab0*/  IMAD.U32 R11, RZ, RZ, UR18 ;  /* 0x00000012ff0b7e24 */ /* 0x000fe4000f8e00ff */
[----:B------:R-:W-:Y:S02]  /*0ac0*/  IMAD.MOV R6, RZ, RZ, -R6 ;  /* 0x000000ffff067224 */ /* 0x000fe400078e0a06 */
[----:B0-----:R-:W-:-:S07]  /*0ad0*/  IMAD.WIDE.U32 R4, R11, 0x3800, R4 ;  /* 0x000038000b047825 */ /* 0x001fce00078e0004 */
.L_x_278:
[----:B------:R-:W-:-:S06]  /*0ae0*/  IMAD.WIDE R10, R9, 0x4, R4 ;  /* 0x00000004090a7825 */ /* 0x000fcc00078e0204 */
[----:B------:R-:W2:Y:S01]  /*0af0*/  LDG.E R10, desc[UR16][R10.64] ;  /* 0x000000100a0a7981 */ /* 0x000ea2000c1e1900 */
[----:B------:R-:W-:Y:S02]  /*0b00*/  VIADD R6, R6, 0x1 ;  /* 0x0000000106067836 */ /* 0x000fe40000000000 */
[----:B------:R-:W-:-:S03]  /*0b10*/  VIADD R9, R9, 0x200 ;  /* 0x0000020009097836 */ /* 0x000fc60000000000 */
[----:B------:R-:W-:Y:S02]  /*0b20*/  ISETP.NE.AND P0, PT, R6, RZ, PT ;  /* 0x000000ff0600720c */ /* 0x000fe40003f05270 */
[----:B--2---:R-:W-:-:S04]  /*0b30*/  IADD3 R0, P1, PT, R10, R0, RZ ;  /* 0x000000000a007210 */ /* 0x004fc80007f3e0ff */
[----:B------:R-:W-:-:S07]  /*0b40*/  LEA.HI.X.SX32 R3, R10, R3, 0x1, P1 ;  /* 0x000000030a037211 */ /* 0x000fce00008f0eff */
[----:B------:R-:W-:Y:S05]  /*0b50*/  @P0 BRA `(.L_x_278) ;  /* 0xfffffffc00e00947 */ /* 0x000fea000383ffff */
.L_x_270:
[----:B------:R-:W-:Y:S05]  /*0b60*/  BSYNC.RECONVERGENT B1 ;  /* 0x0000000000017941 */ /* 0x000fea0003800200 */
.L_x_269:
[----:B------:R-:W-:-:S13]  /*0b70*/  ISETP.GE.AND P0, PT, R2, 0x200, PT ;  /* 0x000002000200780c */ /* 0x000fda0003f06270 */
[----:B------:R-:W-:Y:S05]  /*0b80*/  @!P0 BRA `(.L_x_279) ;  /* 0x0000000400308947 */ /* 0x000fea0003800000 */
[----:B------:R-:W0:Y:S01]  /*0b90*/  S2R R6, SR_LANEID ;  /* 0x0000000000067919 */ /* 0x000e220000000000 */
[----:B------:R-:W1:Y:S04]  /*0ba0*/  SHFL.DOWN PT, R2, R0, 0x1, 0x1f ;  /* 0x08201f0000027f89 */ /* 0x000e6800000e0000 */
        /* <DEDUP_REMOVED lines=25> */
[----:B------:R-:W-:-:S02]  /*0d40*/  @!P1 MOV R4, 0x400 ;  /* 0x0000040000049802 */ /* 0x000fc40000000f00 */
[----:B0-----:R-:W-:-:S04]  /*0d50*/  SEL R0, R0, RZ, !P0 ;  /* 0x000000ff00007207 */ /* 0x001fc80004000000 */
[----:B------:R-:W-:Y:S02]  /*0d60*/  IADD3 R9, P2, PT, R0, R3, RZ ;  /* 0x0000000300097210 */ /* 0x000fe40007f5e0ff */
[----:B------:R-:W-:Y:S02]  /*0d70*/  @!P1 SHF.R.U32.HI R3, RZ, 0x2, R7 ;  /* 0x00000002ff039819 */ /* 0x000fe40000011607 */
[----:B-1----:R-:W-:Y:S01]  /*0d80*/  SEL R2, R2, RZ, !P0 ;  /* 0x000000ff02027207 */ /* 0x002fe20004000000 */
[----:B------:R-:W0:Y:S01]  /*0d90*/  SHFL.DOWN PT, R0, R9, 0x10, 0x1f ;  /* 0x0a001f0009007f89 */ /* 0x000e2200000e0000 */
[----:B------:R-:W-:-:S03]  /*0da0*/  ISETP.GT.AND P0, PT, R6, 0xf, PT ;  /* 0x0000000f0600780c */ /* 0x000fc60003f04270 */
[----:B------:R-:W-:-:S05]  /*0db0*/  IMAD.X R11, R2, 0x1, R13, P2 ;  /* 0x00000001020b7824 */ /* 0x000fca00010e060d */
[----:B------:R-:W1:Y:S01]  /*0dc0*/  SHFL.DOWN PT, R2, R11, 0x10, 0x1f ;  /* 0x0a001f000b027f89 */ /* 0x000e6200000e0000 */
[----:B--2---:R-:W-:Y:S02]  /*0dd0*/  @!P1 LEA R5, R5, R4, 0x18 ;  /* 0x0000000405059211 */ /* 0x004fe400078ec0ff */
[----:B0-----:R-:W-:-:S04]  /*0de0*/  SEL R0, R0, RZ, !P0 ;  /* 0x000000ff00007207 */ /* 0x001fc80004000000 */
[----:B------:R-:W-:Y:S02]  /*0df0*/  IADD3 R0, P2, PT, R0, R9, RZ ;  /* 0x0000000900007210 */ /* 0x000fe40007f5e0ff */
[----:B-1----:R-:W-:Y:S02]  /*0e00*/  SEL R4, R2, RZ, !P0 ;  /* 0x000000ff02047207 */ /* 0x002fe40004000000 */
[----:B------:R-:W-:Y:S02]  /*0e10*/  @!P1 LOP3.LUT R2, R3, 0xf8, RZ, 0xc0, !PT ;  /* 0x000000f803029812 */ /* 0x000fe400078ec0ff */
[----:B------:R-:W-:Y:S01]  /*0e20*/  ISETP.NE.AND P0, PT, R7, RZ, PT ;  /* 0x000000ff0700720c */ /* 0x000fe20003f05270 */
[----:B------:R-:W-:Y:S02]  /*0e30*/  IMAD.X R3, R4, 0x1, R11, P2 ;  /* 0x0000000104037824 */ /* 0x000fe400010e060b */
[----:B------:R-:W-:Y:S02]  /*0e40*/  @!P1 IMAD.IADD R5, R2, 0x1, R5 ;  /* 0x0000000102059824 */ /* 0x000fe400078e0205 */
[----:B------:R-:W-:-:S05]  /*0e50*/  @!P1 IMAD.MOV.U32 R2, RZ, RZ, R0 ;  /* 0x000000ffff029224 */ /* 0x000fca00078e0000 */
        /* <DEDUP_REMOVED lines=8> */
[----:B--2---:R-:W1:Y:S04]  /*0ee0*/  LDS.128 R4, [UR4+0x30] ;  /* 0x00003004ff047984 */ /* 0x004e680008000c00 */
[----:B------:R-:W2:Y:S04]  /*0ef0*/  LDS.128 R20, [UR4+0x40] ;  /* 0x00004004ff147984 */ /* 0x000ea80008000c00 */
[----:B------:R-:W3:Y:S04]  /*0f00*/  LDS.128 R16, [UR4+0x50] ;  /* 0x00005004ff107984 */ /* 0x000ee80008000c00 */
[----:B------:R-:W4:Y:S01]  /*0f10*/  LDS.128 R12, [UR4+0x60] ;  /* 0x00006004ff0c7984 */ /* 0x000f220008000c00 */
[----:B0-----:R-:W-:-:S04]  /*0f20*/  IADD3 R11, P1, P2, R24, R8, R0 ;  /* 0x00000008180b7210 */ /* 0x001fc80007a3e000 */
[----:B------:R-:W-:Y:S02]  /*0f30*/  IADD3.X R25, PT, PT, R25, R9, R3, P1, P2 ;  /* 0x0000000919197210 */ /* 0x000fe40000fe4403 */
[----:B-1----:R-:W-:Y:S02]  /*0f40*/  IADD3 R3, P1, P2, R4, R11, R26 ;  /* 0x0000000b04037210 */ /* 0x002fe40007a3e01a */
[----:B------:R-:W0:Y:S02]  /*0f50*/  LDS.128 R8, [UR4+0x70] ;  /* 0x00007004ff087984 */ /* 0x000e240008000c00 */
[----:B------:R-:W-:Y:S02]  /*0f60*/  IADD3.X R5, PT, PT, R5, R25, R27, P1, P2 ;  /* 0x0000001905057210 */ /* 0x000fe40000fe441b */
[----:B------:R-:W1:Y:S01]  /*0f70*/  LDS.128 R24, [UR4+0x80] ;  /* 0x00008004ff187984 */ /* 0x000e620008000c00 */
[----:B--2---:R-:W-:-:S04]  /*0f80*/  IADD3 R3, P1, P2, R20, R3, R6 ;  /* 0x0000000314037210 */ /* 0x004fc80007a3e006 */
[----:B---3--:R-:W-:Y:S02]  /*0f90*/  IADD3 R3, P3, P4, R16, R3, R22 ;  /* 0x0000000310037210 */ /* 0x008fe40007c7e016 */
[----:B------:R-:W-:Y:S02]  /*0fa0*/  IADD3.X R7, PT, PT, R21, R5, R7, P1, P2 ;  /* 0x0000000515077210 */ /* 0x000fe40000fe4407 */
[----:B----4-:R-:W-:Y:S02]  /*0fb0*/  IADD3 R3, P1, P2, R12, R3, R18 ;  /* 0x000000030c037210 */ /* 0x010fe40007a3e012 */
[----:B------:R-:W-:-:S04]  /*0fc0*/  IADD3.X R17, PT, PT, R17, R7, R23, P3, P4 ;  /* 0x0000000711117210 */ /* 0x000fc80001fe8417 */
[----:B------:R-:W-:Y:S02]  /*0fd0*/  IADD3.X R13, PT, PT, R13, R17, R19, P1, P2 ;  /* 0x000000110d0d7210 */ /* 0x000fe40000fe4413 */
[----:B0-----:R-:W-:-:S04]  /*0fe0*/  IADD3 R3, P3, P4, R8, R3, R14 ;  /* 0x0000000308037210 */ /* 0x001fc80007c7e00e */
[----:B-1----:R-:W-:Y:S02]  /*0ff0*/  IADD3 R3, P1, P2, R24, R3, R10 ;  /* 0x0000000318037210 */ /* 0x002fe40007a3e00a */
[----:B------:R-:W-:Y:S02]  /*1000*/  IADD3.X R9, PT, PT, R9, R13, R15, P3, P4 ;  /* 0x0000000d09097210 */ /* 0x000fe40001fe840f */
[----:B------:R-:W-:Y:S02]  /*1010*/  IADD3 R0, P3, PT, R3, R26, RZ ;  /* 0x0000001a03007210 */ /* 0x000fe40007f7e0ff */
[----:B------:R-:W-:-:S05]  /*1020*/  IADD3.X R3, PT, PT, R25, R9, R11, P1, P2 ;  /* 0x0000000919037210 */ /* 0x000fca0000fe440b */
[----:B------:R-:W-:Y:S01]  /*1030*/  IMAD.X R3, R3, 0x1, R27, P3 ;  /* 0x0000000103037824 */ /* 0x000fe200018e061b */
[----:B------:R-:W-:Y:S06]  /*1040*/  BRA `(.L_x_280) ;  /* 0x0000001c00607947 */ /* 0x000fec0003800000 */
.L_x_279:
[----:B------:R-:W-:-:S04]  /*1050*/  LOP3.LUT R4, R7, 0x3e0, RZ, 0xc0, !PT ;  /* 0x000003e007047812 */ /* 0x000fc800078ec0ff */
[----:B------:R-:W-:Y:S01]  /*1060*/  LOP3.LUT R9, RZ, R4, RZ, 0x33, !PT ;  /* 0x00000004ff097212 */ /* 0x000fe200078e33ff */
[----:B------:R-:W-:Y:S02]  /*1070*/  VIADD R5, R4, 0x20 ;  /* 0x0000002004057836 */ /* 0x000fe40000000000 */
[----:B------:R-:W0:Y:S03]  /*1080*/  S2R R4, SR_LANEID ;  /* 0x0000000000047919 */ /* 0x000e260000000000 */
[----:B------:R-:W-:Y:S01]  /*1090*/  ISETP.GT.AND P0, PT, R5, R2, PT ;  /* 0x000000020500720c */ /* 0x000fe20003f04270 */
[----:B------:R-:W-:-:S05]  /*10a0*/  IMAD.IADD R5, R2, 0x1, R9 ;  /* 0x0000000102057824 */ /* 0x000fca00078e0209 */
[----:B------:R-:W-:-:S05]  /*10b0*/  SEL R5, R5, 0x1f, P0 ;  /* 0x0000001f05057807 */ /* 0x000fca0000000000 */
[----:B------:R-:W1:Y:S04]  /*10c0*/  SHFL.DOWN PT, R6, R0, 0x1, R5 ;  /* 0x0820000000067989 */ /* 0x000e6800000e0005 */
        /* <DEDUP_REMOVED lines=12> */
[----:B------:R-:W-:Y:S01]  /*1190*/  IADD3 R11, P1, PT, R6, R9, RZ ;  /* 0x00000009060b7210 */ /* 0x000fe20007f3e0ff */
[----:B------:R-:W-:Y:S01]  /*11a0*/  VIADD R6, R4, 0x4 ;  /* 0x0000000404067836 */ /* 0x000fe20000000000 */
[----:B-1----:R-:W-:-:S03]  /*11b0*/  SEL R8, R8, RZ, !P0 ;  /* 0x000000ff08087207 */ /* 0x002fc60004000000 */
[----:B------:R-:W0:Y:S01]  /*11c0*/  SHFL.DOWN PT, R0, R11, 0x4, R5 ;  /* 0x088000000b007989 */ /* 0x000e2200000e0005 */
[----:B------:R-:W-:Y:S01]  /*11d0*/  ISETP.GT.AND P0, PT, R6, R5, PT ;  /* 0x000000050600720c */ /* 0x000fe20003f04270 */
[----:B------:R-:W-:Y:S02]  /*11e0*/  IMAD.X R8, R8, 0x1, R12, P1 ;  /* 0x0000000108087824 */ /* 0x000fe400008e060c */
[C---:B------:R-:W-:Y:S01]  /*11f0*/  VIADD R6, R4.reuse, 0x8 ;  /* 0x0000000804067836 */ /* 0x040fe20000000000 */
[----:B------:R-:W1:Y:S01]  /*1200*/  @!P2 S2R R12, SR_CgaCtaId ;  /* 0x00000000000ca919 */ /* 0x000e620000008800 */
[----:B------:R-:W-:Y:S01]  /*1210*/  VIADD R4, R4, 0x10 ;  /* 0x0000001004047836 */ /* 0x000fe20000000000 */
[----:B------:R-:W2:Y:S01]  /*1220*/  SHFL.DOWN PT, R3, R8, 0x4, R5 ;  /* 0x0880000008037989 */ /* 0x000ea200000e0005 */
        /* <DEDUP_REMOVED lines=9> */
[----:B------:R-:W-:Y:S02]  /*12c0*/  @!P2 MOV R9, 0x400 ;  /* 0x000004000009a802 */ /* 0x000fe40000000f00 */
[----:B--2---:R-:W-:Y:S01]  /*12d0*/  SEL R3, R3, RZ, !P0 ;  /* 0x000000ff03037207 */ /* 0x004fe20004000000 */
[----:B------:R-:W0:Y:S01]  /*12e0*/  SHFL.DOWN PT, R0, R6, 0x10, R5 ;  /* 0x0a00000006007989 */ /* 0x000e2200000e0005 */
[----:B------:R-:W-:Y:S02]  /*12f0*/  ISETP.GT.AND P0, PT, R4, R5, PT ;  /* 0x000000050400720c */ /* 0x000fe40003f04270 */
[----:B------:R-:W-:Y:S01]  /*1300*/  @!P2 SHF.R.U32.HI R4, RZ, 0x2, R7 ;  /* 0x00000002ff04a819 */ /* 0x000fe20000011607 */
[----:B------:R-:W-:Y:S01]  /*1310*/  IMAD.X R8, R3, 0x1, R10, P1 ;  /* 0x0000000103087824 */ /* 0x000fe200008e060a */
[----:B-1----:R-:W-:-:S02]  /*1320*/  @!P2 LEA R9, R12, R9, 0x18 ;  /* 0x000000090c09a211 */ /* 0x002fc400078ec0ff */
[----:B------:R-:W-:Y:S02]  /*1330*/  @!P2 LOP3.LUT R4, R4, 0xf8, RZ, 0xc0, !PT ;  /* 0x000000f80404a812 */ /* 0x000fe400078ec0ff */
[----:B------:R-:W1:Y:S03]  /*1340*/  SHFL.DOWN PT, R3, R8, 0x10, R5 ;  /* 0x0a00000008037989 */ /* 0x000e6600000e0005 */
[----:B------:R-:W-:Y:S01]  /*1350*/  @!P2 IMAD.IADD R9, R4, 0x1, R9 ;  /* 0x000000010409a824 */ /* 0x000fe200078e0209 */
[----:B0-----:R-:W-:-:S04]  /*1360*/  SEL R0, R0, RZ, !P0 ;  /* 0x000000ff00007207 */ /* 0x001fc80004000000 */
[----:B------:R-:W-:Y:S02]  /*1370*/  IADD3 R0, P1, PT, R0, R6, RZ ;  /* 0x0000000600007210 */ /* 0x000fe40007f3e0ff */
[----:B-1----:R-:W-:-:S03]  /*1380*/  SEL R3, R3, RZ, !P0 ;  /* 0x000000ff03037207 */ /* 0x002fc60004000000 */
[----:B------:R-:W-:Y:S01]  /*1390*/  @!P2 IMAD.MOV.U32 R4, RZ, RZ, R0 ;  /* 0x000000ffff04a224 */ /* 0x000fe200078e0000 */
[----:B------:R-:W-:Y:S01]  /*13a0*/  ISETP.NE.AND P0, PT, R7, RZ, PT ;  /* 0x000000ff0700720c */ /* 0x000fe20003f05270 */
[----:B------:R-:W-:-:S04]  /*13b0*/  IMAD.X R3, R3, 0x1, R8, P1 ;  /* 0x0000000103037824 */ /* 0x000fc800008e0608 */
[----:B------:R-:W-:-:S05]  /*13c0*/  @!P2 IMAD.MOV.U32 R5, RZ, RZ, R3 ;  /* 0x000000ffff05a224 */ /* 0x000fca00078e0003 */
[----:B------:R1:W-:Y:S01]  /*13d0*/  @!P2 STS.64 [R9+0x10], R4 ;  /* 0x000010040900a388 */ /* 0x0003e20000000a00 */
        /* <DEDUP_REMOVED lines=8> */
[----:B------:R-:W0:Y:S04]  /*1460*/  LDS.64 R20, [UR4+0x18] ;  /* 0x00001804ff147984 */ /* 0x000e280008000a00 */
[----:B-1----:R-:W1:Y:S04]  /*1470*/  LDS.128 R4, [UR4+0x20] ;  /* 0x00002004ff047984 */ /* 0x002e680008000c00 */
[----:B------:R-:W2:Y:S04]  /*1480*/  LDS.128 R16, [UR4+0x30] ;  /* 0x00003004ff107984 */ /* 0x000ea80008000c00 */
[----:B------:R-:W3:Y:S04]  /*1490*/  LDS.128 R8, [UR4+0x40] ;  /* 0x00004004ff087984 */ /* 0x000ee80008000c00 */
[----:B------:R-:W4:Y:S04]  /*14a0*/  LDS.128 R12, [UR4+0x50] ;  /* 0x00005004ff0c7984 */ /* 0x000f280008000c00 */
[----:B------:R-:W-:Y:S01]  /*14b0*/  LDS.128 R24, [UR4+0x70] ;  /* 0x00007004ff187984 */ /* 0x000fe20008000c00 */
[----:B0-----:R-:W-:-:S02]  /*14c0*/  SEL R22, R20, RZ, P1 ;  /* 0x000000ff14167207 */ /* 0x001fc40000800000 */
[----:B------:R-:W-:Y:S02]  /*14d0*/  SEL R20, R21, RZ, P1 ;  /* 0x000000ff15147207 */ /* 0x000fe40000800000 */
[----:B-1----:R-:W-:Y:S02]  /*14e0*/  SEL R23, R4, RZ, P2 ;  /* 0x000000ff04177207 */ /* 0x002fe40001000000 */
[----:B------:R-:W-:Y:S02]  /*14f0*/  SEL R4, R5, RZ, P2 ;  /* 0x000000ff05047207 */ /* 0x000fe40001000000 */
[C---:B------:R-:W-:Y:S02]  /*1500*/  ISETP.GT.AND P1, PT, R2.reuse, 0x60, PT ;  /* 0x000000600200780c */ /* 0x040fe40003f24270 */
[----:B------:R-:W-:Y:S02]  /*1510*/  IADD3 R22, P3, P4, R23, R22, R0 ;  /* 0x0000001617167210 */ /* 0x000fe40007c7e000 */
[----:B------:R-:W-:-:S02]  /*1520*/  ISETP.GT.AND P2, PT, R2, 0x80, PT ;  /* 0x000000800200780c */ /* 0x000fc40003f44270 */
[----:B------:R-:W-:Y:S02]  /*1530*/  SEL R21, R6, RZ, P1 ;  /* 0x000000ff06157207 */ /* 0x000fe40000800000 */
[----:B------:R-:W-:Y:S02]  /*1540*/  SEL R0, R7, RZ, P1 ;  /* 0x000000ff07007207 */ /* 0x000fe40000800000 */
[----:B------:R-:W-:Y:S02]  /*1550*/  IADD3.X R3, PT, PT, R4, R20, R3, P3, P4 ;  /* 0x0000001404037210 */ /* 0x000fe40001fe8403 */
[----:B------:R-:W0:Y:S01]  /*1560*/  LDS.128 R4, [UR4+0x60] ;  /* 0x00006004ff047984 */ /* 0x000e220008000c00 */
[----:B--2---:R-:W-:Y:S02]  /*1570*/  SEL R16, R16, RZ, P2 ;  /* 0x000000ff10107207 */ /* 0x004fe40001000000 */
[----:B------:R-:W-:Y:S02]  /*1580*/  SEL R20, R17, RZ, P2 ;  /* 0x000000ff11147207 */ /* 0x000fe40001000000 */
[----:B------:R-:W-:-:S02]  /*1590*/  IADD3 R16, P3, P4, R16, R22, R21 ;  /* 0x0000001610107210 */ /* 0x000fc40007c7e015 */
[----:B------:R-:W-:Y:S02]  /*15a0*/  ISETP.GT.AND P2, PT, R2, 0xa0, PT ;  /* 0x000000a00200780c */ /* 0x000fe40003f44270 */
[----:B------:R-:W-:Y:S02]  /*15b0*/  IADD3.X R3, PT, PT, R20, R3, R0, P3, P4 ;  /* 0x0000000314037210 */ /* 0x000fe40001fe8400 */
[----:B------:R-:W1:Y:S01]  /*15c0*/  LDS.128 R20, [UR4+0x80] ;  /* 0x00008004ff147984 */ /* 0x000e620008000c00 */
[----:B------:R-:W-:Y:S02]  /*15d0*/  ISETP.GT.AND P1, PT, R2, 0xc0, PT ;  /* 0x000000c00200780c */ /* 0x000fe40003f24270 */
[----:B------:R-:W-:Y:S02]  /*15e0*/  SEL R17, R18, RZ, P2 ;  /* 0x000000ff12117207 */ /* 0x000fe40001000000 */
[----:B---3--:R-:W-:Y:S02]  /*15f0*/  SEL R8, R8, RZ, P1 ;  /* 0x000000ff08087207 */ /* 0x008fe40000800000 */
[----:B------:R-:W-:-:S02]  /*1600*/  SEL R18, R19, RZ, P2 ;  /* 0x000000ff13127207 */ /* 0x000fc40001000000 */
[C---:B------:R-:W-:Y:S02]  /*1610*/  ISETP.GT.AND P2, PT, R2.reuse, 0xe0, PT ;  /* 0x000000e00200780c */ /* 0x040fe40003f44270 */
[----:B------:R-:W-:Y:S02]  /*1620*/  ISETP.GT.AND P3, PT, R2, 0x100, PT ;  /* 0x000001000200780c */ /* 0x000fe40003f64270 */
[----:B------:R-:W-:Y:S02]  /*1630*/  IADD3 R0, P4, P5, R8, R16, R17 ;  /* 0x0000001008007210 */ /* 0x000fe40007d9e011 */
[----:B------:R-:W-:Y:S02]  /*1640*/  SEL R16, R9, RZ, P1 ;  /* 0x000000ff09107207 */ /* 0x000fe40000800000 */
[----:B------:R-:W-:Y:S02]  /*1650*/  SEL R8, R10, RZ, P2 ;  /* 0x000000ff0a087207 */ /* 0x000fe40001000000 */
[----:B----4-:R-:W-:-:S02]  /*1660*/  SEL R9, R12, RZ, P3 ;  /* 0x000000ff0c097207 */ /* 0x010fc40001800000 */
[----:B------:R-:W-:Y:S02]  /*1670*/  ISETP.GT.AND P1, PT, R2, 0x120, PT ;  /* 0x000001200200780c */ /* 0x000fe40003f24270 */
[----:B------:R-:W-:Y:S02]  /*1680*/  SEL R11, R11, RZ, P2 ;  /* 0x000000ff0b0b7207 */ /* 0x000fe40001000000 */
[----:B------:R-:W-:Y:S02]  /*1690*/  IADD3.X R3, PT, PT, R16, R3, R18, P4, P5 ;  /* 0x0000000310037210 */ /* 0x000fe400027ea412 */
[----:B------:R-:W-:Y:S02]  /*16a0*/  SEL R10, R13, RZ, P3 ;  /* 0x000000ff0d0a7207 */ /* 0x000fe40001800000 */
[----:B------:R-:W-:Y:S02]  /*16b0*/  IADD3 R8, P3, P4, R9, R0, R8 ;  /* 0x0000000009087210 */ /* 0x000fe40007c7e008 */
[----:B------:R-:W-:-:S02]  /*16c0*/  ISETP.GT.AND P2, PT, R2, 0x140, PT ;  /* 0x000001400200780c */ /* 0x000fc40003f44270 */
[----:B------:R-:W-:Y:S02]  /*16d0*/  SEL R9, R14, RZ, P1 ;  /* 0x000000ff0e097207 */ /* 0x000fe40000800000 */
[----:B------:R-:W-:Y:S02]  /*16e0*/  SEL R14, R15, RZ, P1 ;  /* 0x000000ff0f0e7207 */ /* 0x000fe40000800000 */
[----:B------:R-:W-:Y:S02]  /*16f0*/  ISETP.GT.AND P1, PT, R2, 0x160, PT ;  /* 0x000001600200780c */ /* 0x000fe40003f24270 */
[----:B0-----:R-:W-:Y:S02]  /*1700*/  SEL R0, R4, RZ, P2 ;  /* 0x000000ff04007207 */ /* 0x001fe40001000000 */
[----:B------:R-:W-:Y:S02]  /*1710*/  ISETP.GT.AND P5, PT, R2, 0x180, PT ;  /* 0x000001800200780c */ /* 0x000fe40003fa4270 */
[----:B------:R-:W-:-:S02]  /*1720*/  IADD3.X R10, PT, PT, R10, R3, R11, P3, P4 ;  /* 0x000000030a0a7210 */ /* 0x000fc40001fe840b */
[----:B------:R-:W-:Y:S02]  /*1730*/  SEL R3, R6, RZ, P1 ;  /* 0x000000ff06037207 */ /* 0x000fe40000800000 */
[----:B------:R-:W-:Y:S02]  /*1740*/  SEL R7, R7, RZ, P1 ;  /* 0x000000ff07077207 */ /* 0x000fe40000800000 */
[----:B------:R-:W-:Y:S02]  /*1750*/  SEL R5, R5, RZ, P2 ;  /* 0x000000ff05057207 */ /* 0x000fe40001000000 */
[----:B------:R-:W-:Y:S02]  /*1760*/  IADD3 R0, P1, P3, R0, R8, R9 ;  /* 0x0000000800007210 */ /* 0x000fe40007b3e009 */
[----:B------:R-:W-:Y:S02]  /*1770*/  SEL R4, R24, RZ, P5 ;  /* 0x000000ff18047207 */ /* 0x000fe40002800000 */
[----:B------:R-:W-:-:S02]  /*1780*/  ISETP.GT.AND P2, PT, R2, 0x1c0, PT ;  /* 0x000001c00200780c */ /* 0x000fc40003f44270 */
[----:B------:R-:W-:Y:S02]  /*1790*/  IADD3.X R5, PT, PT, R5, R10, R14, P1, P3 ;  /* 0x0000000a05057210 */ /* 0x000fe40000fe640e */
[----:B------:R-:W-:Y:S02]  /*17a0*/  IADD3 R4, P3, P4, R4, R0, R3 ;  /* 0x0000000004047210 */ /* 0x000fe40007c7e003 */
[----:B------:R-:W-:Y:S02]  /*17b0*/  SEL R0, R26, RZ, P6 ;  /* 0x000000ff1a007207 */ /* 0x000fe40003000000 */
[----:B-1----:R-:W-:Y:S02]  /*17c0*/  SEL R3, R20, RZ, P2 ;  /* 0x000000ff14037207 */ /* 0x002fe40001000000 */
[----:B------:R-:W-:Y:S02]  /*17d0*/  ISETP.GT.AND P1, PT, R2, 0x1e0, PT ;  /* 0x000001e00200780c */ /* 0x000fe40003f24270 */
[----:B------:R-:W-:-:S02]  /*17e0*/  SEL R24, R25, RZ, P5 ;  /* 0x000000ff19187207 */ /* 0x000fc40002800000 */
[----:B------:R-:W-:Y:S02]  /*17f0*/  SEL R27, R27, RZ, P6 ;  /* 0x000000ff1b1b7207 */ /* 0x000fe40003000000 */
[----:B------:R-:W-:Y:S02]  /*1800*/  IADD3 R3, P5, P6, R3, R4, R0 ;  /* 0x0000000403037210 */ /* 0x000fe40007ebe000 */
[----:B------:R-:W-:Y:S02]  /*1810*/  SEL R0, R22, RZ, P1 ;  /* 0x000000ff16007207 */ /* 0x000fe40000800000 */
[----:B------:R-:W-:Y:S02]  /*1820*/  IADD3.X R4, PT, PT, R24, R5, R7, P3, P4 ;  /* 0x0000000518047210 */ /* 0x000fe40001fe8407 */
[----:B------:R-:W-:Y:S02]  /*1830*/  SEL R2, R21, RZ, P2 ;  /* 0x000000ff15027207 */ /* 0x000fe40001000000 */
[----:B------:R-:W-:-:S02]  /*1840*/  IADD3 R0, P2, PT, R0, R3, RZ ;  /* 0x0000000300007210 */ /* 0x000fc40007f5e0ff */
[----:B------:R-:W-:Y:S02]  /*1850*/  SEL R3, R23, RZ, P1 ;  /* 0x000000ff17037207 */ /* 0x000fe40000800000 */
[----:B------:R-:W-:-:S05]  /*1860*/  IADD3.X R2, PT, PT, R2, R4, R27, P5, P6 ;  /* 0x0000000402027210 */ /* 0x000fca0002fec41b */
[----:B------:R-:W-:Y:S01]  /*1870*/  IMAD.X R3, R3, 0x1, R2, P2 ;  /* 0x0000000103037824 */ /* 0x000fe200010e0602 */
[----:B------:R-:W-:Y:S06]  /*1880*/  BRA `(.L_x_280) ;  /* 0x0000001400507947 */ /* 0x000fec0003800000 */
.L_x_266:
[----:B------:R-:W0:Y:S01]  /*1890*/  S2R R2, SR_TID.X ;  /* 0x0000000000027919 */ /* 0x000e220000002100 */
[----:B------:R-:W1:Y:S01]  /*18a0*/  LDC.64 R4, c[0x0][0x380] ;  /* 0x0000e000ff047b82 */ /* 0x000e620000000a00 */
[----:B0-----:R-:W-:-:S04]  /*18b0*/  VIADD R7, R2, UR9 ;  /* 0x0000000902077c36 */ /* 0x001fc80008000000 */
[----:B-1----:R-:W-:-:S05]  /*18c0*/  IMAD.WIDE.U32 R4, R7, 0x4, R4 ;  /* 0x0000000407047825 */ /* 0x002fca00078e0004 */
[----:B------:R-:W2:Y:S04]  /*18d0*/  LDG.E R0, desc[UR16][R4.64] ;  /* 0x0000001004007981 */ /* 0x000ea8000c1e1900 */
[----:B------:R-:W3:Y:S04]  /*18e0*/  LDG.E R7, desc[UR16][R4.64+0x800] ;  /* 0x0008001004077981 */ /* 0x000ee8000c1e1900 */
[----:B------:R-:W3:Y:S04]  /*18f0*/  LDG.E R8, desc[UR16][R4.64+0x1000] ;  /* 0x0010001004087981 */ /* 0x000ee8000c1e1900 */
[----:B------:R-:W4:Y:S04]  /*1900*/  LDG.E R9, desc[UR16][R4.64+0x1800] ;  /* 0x0018001004097981 */ /* 0x000f28000c1e1900 */
[----:B------:R-:W4:Y:S04]  /*1910*/  LDG.E R10, desc[UR16][R4.64+0x2000] ;  /* 0x00200010040a7981 */ /* 0x000f28000c1e1900 */
[----:B------:R-:W5:Y:S04]  /*1920*/  LDG.E R11, desc[UR16][R4.64+0x2800] ;  /* 0x00280010040b7981 */ /* 0x000f68000c1e1900 */
[----:B------:R-:W5:Y:S01]  /*1930*/  LDG.E R12, desc[UR16][R4.64+0x3000] ;  /* 0x00300010040c7981 */ /* 0x000f62000c1e1900 */
[----:B------:R-:W-:-:S04]  /*1940*/  ISETP.GE.U32.AND P0, PT, R15, UR5, PT ;  /* 0x000000050f007c0c */ /* 0x000fc8000bf06070 */
[----:B------:R-:W-:Y:S02]  /*1950*/  ISETP.GE.U32.AND.EX P0, PT, R16, UR4, PT, P0 ;  /* 0x0000000410007c0c */ /* 0x000fe4000bf06100 */
[--C-:B--2---:R-:W-:Y:S02]  /*1960*/  SHF.R.S32.HI R13, RZ, 0x1f, R0.reuse ;  /* 0x0000001fff0d7819 */ /* 0x104fe40000011400 */
[----:B---3--:R-:W-:Y:S02]  /*1970*/  IADD3 R14, P1, P2, R8, R7, R0 ;  /* 0x00000007080e7210 */ /* 0x008fe40007a3e000 */
[----:B------:R-:W-:Y:S02]  /*1980*/  SHF.R.S32.HI R0, RZ, 0x1f, R7 ;  /* 0x0000001fff007819 */ /* 0x000fe40000011407 */
[----:B------:R-:W-:-:S04]  /*1990*/  SHF.R.S32.HI R8, RZ, 0x1f, R8 ;  /* 0x0000001fff087819 */ /* 0x000fc80000011408 */
[----:B------:R-:W-:Y:S02]  /*19a0*/  IADD3.X R8, PT, PT, R8, R0, R13, P1, P2 ;  /* 0x0000000008087210 */ /* 0x000fe40000fe440d */
[--C-:B----4-:R-:W-:Y:S02]  /*19b0*/  IADD3 R0, P1, P2, R10, R14, R9.reuse ;  /* 0x0000000e0a007210 */ /* 0x110fe40007a3e009 */
[----:B------:R-:W-:Y:S02]  /*19c0*/  SHF.R.S32.HI R9, RZ, 0x1f, R9 ;  /* 0x0000001fff097819 */ /* 0x000fe40000011409 */
[----:B------:R-:W-:Y:S02]  /*19d0*/  SHF.R.S32.HI R10, RZ, 0x1f, R10 ;  /* 0x0000001fff0a7819 */ /* 0x000fe4000001140a */
[----:B-----5:R-:W-:Y:S02]  /*19e0*/  SHF.R.S32.HI R7, RZ, 0x1f, R12 ;  /* 0x0000001fff077819 */ /* 0x020fe4000001140c */
[----:B------:R-:W-:-:S02]  /*19f0*/  IADD3.X R9, PT, PT, R10, R8, R9, P1, P2 ;  /* 0x000000080a097210 */ /* 0x000fc40000fe4409 */
[--C-:B------:R-:W-:Y:S02]  /*1a00*/  IADD3 R5, P1, P2, R12, R0, R11.reuse ;  /* 0x000000000c057210 */ /* 0x100fe40007a3e00b */
[----:B------:R-:W-:-:S04]  /*1a10*/  SHF.R.S32.HI R0, RZ, 0x1f, R11 ;  /* 0x0000001fff007819 */ /* 0x000fc8000001140b */
[----:B------:R-:W-:Y:S01]  /*1a20*/  IADD3.X R0, PT, PT, R7, R9, R0, P1, P2 ;  /* 0x0000000907007210 */ /* 0x000fe20000fe4400 */
        /* <DEDUP_REMOVED lines=14> */
[----:B------:R-:W-:-:S03]  /*1b10*/  IMAD.X R11, RZ, RZ, UR8, P1 ;  /* 0x00000008ff0b7e24 */ /* 0x000fc600088e06ff */
[----:B------:R-:W-:Y:S02]  /*1b20*/  ISETP.GT.U32.AND.EX P0, PT, R10, R7, PT, P0 ;  /* 0x000000070a00720c */ /* 0x000fe40003f04100 */
[----:B0-----:R-:W-:-:S04]  /*1b30*/  LEA R8, P2, R4, UR12, 0x2 ;  /* 0x0000000c04087c11 */ /* 0x001fc8000f8410ff */
[----:B------:R-:W-:Y:S02]  /*1b40*/  IADD3 R8, P1, PT, R8, 0x4000, RZ ;  /* 0x0000400008087810 */ /* 0x000fe40007f3e0ff */
[----:B------:R-:W-:Y:S01]  /*1b50*/  LEA.HI.X R2, R4, UR13, R11, 0x2, P2 ;  /* 0x0000000d04027c11 */ /* 0x000fe200090f140b */
[----:B------:R-:W-:Y:S01]  /*1b60*/  VIADD R4, R9, -UR9 ;  /* 0x8000000909047c36 */ /* 0x000fe20008000000 */
[----:B------:R-:W-:-:S03]  /*1b70*/  UMOV UR9, UR7 ;  /* 0x0000000700097c82 */ /* 0x000fc60008000000 */
[----:B------:R-:W-:Y:S01]  /*1b80*/  IMAD.X R9, RZ, RZ, R2, P1 ;  /* 0x000000ffff097224 */ /* 0x000fe200008e0602 */
[----:B------:R-:W-:Y:S06]  /*1b90*/  @P0 BRA `(.L_x_282) ;  /* 0x0000000000d40947 */ /* 0x000fec0003800000 */
[----:B------:R-:W0:Y:S01]  /*1ba0*/  LDC.64 R2, c[0x0][0x3b8] ;  /* 0x0000ee00ff027b82 */ /* 0x000e220000000a00 */
[----:B------:R-:W1:Y:S01]  /*1bb0*/  LDCU UR11, c[0x0][0x3c0] ;  /* 0x00007800ff0b77ac */ /* 0x000e620008000800 */
[----:B------:R-:W2:Y:S01]  /*1bc0*/  LDCU.64 UR12, c[0x0][0x380] ;  /* 0x00007000ff0c77ac */ /* 0x000ea20008000a00 */
[----:B------:R-:W-:Y:S01]  /*1bd0*/  NOP ;  /* 0x0000000000007918 */ /* 0x000fe20000000000 */
.L_x_283:
[----:B------:R-:W3:Y:S02]  /*1be0*/  S2R R6, SR_TID.X ;  /* 0x0000000000067919 */ /* 0x000ee40000002100 */
[----:B---3--:R-:W-:-:S05]  /*1bf0*/  IADD3 R6, P0, PT, R6, UR7, RZ ;  /* 0x0000000706067c10 */ /* 0x008fca000ff1e0ff */
[----:B------:R-:W-:Y:S01]  /*1c00*/  IMAD.X R11, RZ, RZ, UR8, P0 ;  /* 0x00000008ff0b7e24 */ /* 0x000fe200080e06ff */
[----:B--2---:R-:W-:-:S04]  /*1c10*/  LEA R10, P0, R6, UR12, 0x2 ;  /* 0x0000000c060a7c11 */ /* 0x004fc8000f8010ff */
[----:B------:R-:W-:-:S05]  /*1c20*/  LEA.HI.X R11, R6, UR13, R11, 0x2, P0 ;  /* 0x0000000d060b7c11 */ /* 0x000fca00080f140b */
[----:B------:R-:W2:Y:S04]  /*1c30*/  LDG.E R6, desc[UR16][R10.64] ;  /* 0x000000100a067981 */ /* 0x000ea8000c1e1900 */
[----:B------:R-:W2:Y:S04]  /*1c40*/  LDG.E R15, desc[UR16][R10.64+0x800] ;  /* 0x000800100a0f7981 */ /* 0x000ea8000c1e1900 */
[----:B------:R-:W3:Y:S04]  /*1c50*/  LDG.E R16, desc[UR16][R10.64+0x1000] ;  /* 0x001000100a107981 */ /* 0x000ee8000c1e1900 */
[----:B------:R-:W3:Y:S04]  /*1c60*/  LDG.E R17, desc[UR16][R10.64+0x1800] ;  /* 0x001800100a117981 */ /* 0x000ee8000c1e1900 */
[----:B------:R-:W4:Y:S04]  /*1c70*/  LDG.E R13, desc[UR16][R10.64+0x2000] ;  /* 0x002000100a0d7981 */ /* 0x000f28000c1e1900 */
[----:B------:R-:W5:Y:S04]  /*1c80*/  LDG.E R12, desc[UR16][R10.64+0x2800] ;  /* 0x002800100a0c7981 */ /* 0x000f68000c1e1900 */
[----:B------:R3:W5:Y:S01]  /*1c90*/  LDG.E R14, desc[UR16][R10.64+0x3000] ;  /* 0x003000100a0e7981 */ /* 0x000762000c1e1900 */
[----:B-1----:R-:W-:-:S04]  /*1ca0*/  UIMAD UR14, UR11, 0xe00, URZ ;  /* 0x00000e000b0e78a4 */ /* 0x002fc8000f8e02ff */
[----:B------:R-:W-:Y:S02]  /*1cb0*/  USHF.R.S32.HI UR15, URZ, 0x1f, UR14 ;  /* 0x0000001fff0f7899 */ /* 0x000fe4000801140e */
[----:B------:R-:W-:-:S04]  /*1cc0*/  UIADD3 UR5, UP0, UPT, UR14, UR9, URZ ;  /* 0x000000090e057290 */ /* 0x000fc8000ff1e0ff */
[----:B------:R-:W-:Y:S01]  /*1cd0*/  UIADD3.X UR6, UPT, UPT, UR15, UR10, URZ, UP0, !UPT ;  /* 0x0000000a0f067290 */ /* 0x000fe200087fe4ff */
[--C-:B--2---:R-:W-:Y:S02]  /*1ce0*/  IADD3 R19, P0, P1, R15, R5, R6.reuse ;  /* 0x000000050f137210 */ /* 0x104fe4000791e006 */
[----:B------:R-:W-:Y:S01]  /*1cf0*/  SHF.R.S32.HI R5, RZ, 0x1f, R6 ;  /* 0x0000001fff057819 */ /* 0x000fe20000011406 */
[----:B0-----:R-:W-:Y:S01]  /*1d00*/  IMAD.MOV.U32 R6, RZ, RZ, R2 ;  /* 0x000000ffff067224 */ /* 0x001fe200078e0002 */
[----:B------:R-:W-:-:S04]  /*1d10*/  SHF.R.S32.HI R15, RZ, 0x1f, R15 ;  /* 0x0000001fff0f7819 */ /* 0x000fc8000001140f */
[----:B------:R-:W-:Y:S02]  /*1d20*/  IADD3.X R15, PT, PT, R15, R0, R5, P0, P1 ;  /* 0x000000000f0f7210 */ /* 0x000fe400007e2405 */
[----:B------:R-:W-:Y:S02]  /*1d30*/  IADD3 R0, P3, PT, R6, -UR7, RZ ;  /* 0x8000000706007c10 */ /* 0x000fe4000ff7e0ff */
[--C-:B---3--:R-:W-:Y:S02]  /*1d40*/  IADD3 R5, P1, P2, R17, R19, R16.reuse ;  /* 0x0000001311057210 */ /* 0x108fe40007a3e010 */
[----:B------:R-:W-:Y:S02]  /*1d50*/  ISETP.GE.U32.AND P0, PT, R0, UR14, PT ;  /* 0x0000000e00007c0c */ /* 0x000fe4000bf06070 */
[----:B------:R-:W-:Y:S02]  /*1d60*/  IADD3.X R10, PT, PT, R3, ~UR8, RZ, P3, !PT ;  /* 0x80000008030a7c10 */ /* 0x000fe40009ffe4ff */
[----:B------:R-:W-:-:S02]  /*1d70*/  SHF.R.S32.HI R16, RZ, 0x1f, R16 ;  /* 0x0000001fff107819 */ /* 0x000fc40000011410 */
[----:B------:R-:W-:Y:S02]  /*1d80*/  ISETP.GE.U32.AND.EX P0, PT, R10, UR15, PT, P0 ;  /* 0x0000000f0a007c0c */ /* 0x000fe4000bf06100 */
[----:B------:R-:W-:Y:S02]  /*1d90*/  SHF.R.S32.HI R17, RZ, 0x1f, R17 ;  /* 0x0000001fff117819 */ /* 0x000fe40000011411 */
[--C-:B----4-:R-:W-:Y:S02]  /*1da0*/  SHF.R.S32.HI R0, RZ, 0x1f, R13.reuse ;  /* 0x0000001fff007819 */ /* 0x110fe4000001140d */
[----:B------:R-:W-:Y:S02]  /*1db0*/  IADD3.X R11, PT, PT, R17, R15, R16, P1, P2 ;  /* 0x0000000f110b7210 */ /* 0x000fe40000fe4410 */
[----:B-----5:R-:W-:Y:S02]  /*1dc0*/  IADD3 R5, P1, P2, R12, R5, R13 ;  /* 0x000000050c057210 */ /* 0x020fe40007a3e00d */
[----:B------:R-:W-:-:S02]  /*1dd0*/  SHF.R.S32.HI R12, RZ, 0x1f, R12 ;  /* 0x0000001fff0c7819 */ /* 0x000fc4000001140c */
[----:B------:R-:W-:Y:S02]  /*1de0*/  IADD3 R5, P3, PT, R14, R5, RZ ;  /* 0x000000050e057210 */ /* 0x000fe40007f7e0ff */
[----:B------:R-:W-:-:S04]  /*1df0*/  IADD3.X R11, PT, PT, R12, R11, R0, P1, P2 ;  /* 0x0000000b0c0b7210 */ /* 0x000fc80000fe4400 */
[----:B------:R-:W-:Y:S01]  /*1e00*/  LEA.HI.X.SX32 R0, R14, R11, 0x1, P3 ;  /* 0x0000000b0e007211 */ /* 0x000fe200018f0eff */
        /* <DEDUP_REMOVED lines=8> */
[----:B------:R-:W-:Y:S01]  /*1e90*/  UMOV UR9, UR5 ;  /* 0x0000000500097c82 */ /* 0x000fe20008000000 */
[----:B------:R-:W-:Y:S02]  /*1ea0*/  UMOV UR10, UR6 ;  /* 0x00000006000a7c82 */ /* 0x000fe40008000000 */
[----:B------:R-:W-:-:S05]  /*1eb0*/  IMAD.U32 R10, RZ, RZ, UR8 ;  /* 0x00000008ff0a7e24 */ /* 0x000fca000f8e00ff */
[----:B------:R-:W-:-:S13]  /*1ec0*/  ISETP.GT.U32.AND.EX P0, PT, R10, R7, PT, P0 ;  /* 0x000000070a00720c */ /* 0x000fda0003f04100 */
[----:B------:R-:W-:Y:S05]  /*1ed0*/  @!P0 BRA `(.L_x_283) ;  /* 0xfffffffc00408947 */ /* 0x000fea000383ffff */
[----:B------:R-:W-:-:S05]  /*1ee0*/  UMOV UR6, UR14 ;  /* 0x0000000e00067c82 */ /* 0x000fca0008000000 */
.L_x_282:
        /* <DEDUP_REMOVED lines=8> */
[----:B------:R-:W-:Y:S01]  /*1f70*/  UIMAD UR5, UR18, 0xe00, URZ ;  /* 0x00000e00120578a4 */ /* 0x000fe2000f8e02ff */
[----:B------:R-:W-:Y:S01]  /*1f80*/  LOP3.LUT R3, RZ, R7, RZ, 0x33, !PT ;  /* 0x00000007ff037212 */ /* 0x000fe200078e33ff */
[----:B------:R-:W-:Y:S01]  /*1f90*/  UIMAD UR14, UR4, UR11, URZ ;  /* 0x0000000b040e72a4 */ /* 0x000fe2000f8e02ff */
[----:B------:R-:W-:Y:S01]  /*1fa0*/  BSSY.RECONVERGENT B2, `(.L_x_285) ;  /* 0x0000047000027945 */ /* 0x000fe20003800200 */
[----:B------:R-:W-:-:S04]  /*1fb0*/  UIADD3 UR5, UPT, UPT, UR5, UR6, URZ ;  /* 0x0000000605057290 */ /* 0x000fc8000fffe0ff */
[----:B------:R-:W-:Y:S02]  /*1fc0*/  IMAD.U32 R11, RZ, RZ, UR14 ;  /* 0x0000000eff0b7e24 */ /* 0x000fe4000f8e00ff */
[----:B------:R-:W-:-:S05]  /*1fd0*/  IADD3 R6, PT, PT, R6, -UR5, R3 ;  /* 0x8000000506067c10 */ /* 0x000fca000fffe003 */
[----:B------:R-:W-:-:S05]  /*1fe0*/  IMAD R6, R11, -0xe00, R6 ;  /* 0xfffff2000b067824 */ /* 0x000fca00078e0206 */
[C---:B------:R-:W-:Y:S02]  /*1ff0*/  ISETP.GE.U32.AND P1, PT, R6.reuse, 0x1e00, PT ;  /* 0x00001e000600780c */ /* 0x040fe40003f26070 */
[----:B------:R-:W-:Y:S01]  /*2000*/  LEA.HI R22, R6, 0x1, RZ, 0x17 ;  /* 0x0000000106167811 */ /* 0x000fe200078fb8ff */
[----:B------:R-:W-:-:S03]  /*2010*/  IMAD.MOV.U32 R6, RZ, RZ, R7 ;  /* 0x000000ffff067224 */ /* 0x000fc600078e0007 */
[----:B------:R-:W-:-:S04]  /*2020*/  LOP3.LUT R23, R22, 0xf, RZ, 0xc0, !PT ;  /* 0x0000000f16177812 */ /* 0x000fc800078ec0ff */
[----:B------:R-:W-:-:S03]  /*2030*/  ISETP.NE.AND P0, PT, R23, RZ, PT ;  /* 0x000000ff1700720c */ /* 0x000fc60003f05270 */
[----:B------:R-:W-:Y:S10]  /*2040*/  @!P1 BRA `(.L_x_286) ;  /* 0x0000000000f09947 */ /* 0x000ff40003800000 */
[----:B------:R-:W-:Y:S01]  /*2050*/  LEA.HI R2, R4, 0x1, RZ, 0x17 ;  /* 0x0000000104027811 */ /* 0x000fe200078fb8ff */
[----:B------:R-:W-:-:S03]  /*2060*/  IMAD.MOV.U32 R6, RZ, RZ, R7 ;  /* 0x000000ffff067224 */ /* 0x000fc600078e0007 */
[----:B------:R-:W-:-:S05]  /*2070*/  LOP3.LUT R2, R2, 0xfffff0, RZ, 0xc0, !PT ;  /* 0x00fffff002027812 */ /* 0x000fca00078ec0ff */
[----:B------:R-:W-:-:S07]  /*2080*/  IMAD.MOV R7, RZ, RZ, -R2 ;  /* 0x000000ffff077224 */ /* 0x000fce00078e0a02 */
.L_x_287:
[----:B------:R-:W-:Y:S02]  /*2090*/  IMAD.MOV.U32 R2, RZ, RZ, R8 ;  /* 0x000000ffff027224 */ /* 0x000fe400078e0008 */
        /* <DEDUP_REMOVED lines=55> */
.L_x_286:
[----:B------:R-:W-:Y:S05]  /*2410*/  BSYNC.RECONVERGENT B2 ;  /* 0x0000000000027941 */ /* 0x000fea0003800200 */
.L_x_285:
        /* <DEDUP_REMOVED lines=35> */
.L_x_289:
[----:B------:R-:W-:Y:S05]  /*2650*/  BSYNC.RECONVERGENT B2 ;  /* 0x0000000000027941 */ /* 0x000fea0003800200 */
.L_x_288:
        /* <DEDUP_REMOVED lines=22> */
.L_x_291:
[----:B------:R-:W-:Y:S05]  /*27c0*/  BSYNC.RECONVERGENT B2 ;  /* 0x0000000000027941 */ /* 0x000fea0003800200 */
.L_x_290:
        /* <DEDUP_REMOVED lines=9> */
.L_x_292:
[----:B------:R-:W-:Y:S02]  /*2860*/  IMAD.MOV.U32 R2, RZ, RZ, R6 ;  /* 0x000000ffff027224 */ /* 0x000fe400078e0006 */
[----:B------:R-:W-:-:S05]  /*2870*/  IMAD.MOV.U32 R3, RZ, RZ, R7 ;  /* 0x000000ffff037224 */ /* 0x000fca00078e0007 */
[----:B------:R-:W2:Y:S01]  /*2880*/  LDG.E R2, desc[UR16][R2.64] ;  /* 0x0000001002027981 */ /* 0x000ea2000c1e1900 */
[----:B------:R-:W-:Y:S01]  /*2890*/  VIADD R4, R4, 0x1 ;  /* 0x0000000104047836 */ /* 0x000fe20000000000 */
[----:B------:R-:W-:-:S04]  /*28a0*/  IADD3 R6, P2, PT, R6, 0x800, RZ ;  /* 0x0000080006067810 */ /* 0x000fc80007f5e0ff */
[----:B------:R-:W-:Y:S01]  /*28b0*/  ISETP.NE.AND P0, PT, R4, RZ, PT ;  /* 0x000000ff0400720c */ /* 0x000fe20003f05270 */
[----:B------:R-:W-:Y:S01]  /*28c0*/  IMAD.X R7, RZ, RZ, R7, P2 ;  /* 0x000000ffff077224 */ /* 0x000fe200010e0607 */
[----:B--2---:R-:W-:-:S04]  /*28d0*/  IADD3 R5, P1, PT, R2, R5, RZ ;  /* 0x0000000502057210 */ /* 0x004fc80007f3e0ff */
[----:B------:R-:W-:-:S07]  /*28e0*/  LEA.HI.X.SX32 R0, R2, R0, 0x1, P1 ;  /* 0x0000000002007211 */ /* 0x000fce00008f0eff */
[----:B------:R-:W-:Y:S05]  /*28f0*/  @P0 BRA `(.L_x_292) ;  /* 0xfffffffc00d80947 */ /* 0x000fea000383ffff */
.L_x_284:
[----:B------:R-:W-:Y:S05]  /*2900*/  BSYNC.RECONVERGENT B1 ;  /* 0x0000000000017941 */ /* 0x000fea0003800200 */
.L_x_281:
[----:B------:R-:W0:Y:S01]  /*2910*/  S2R R6, SR_LANEID ;  /* 0x0000000000067919 */ /* 0x000e220000000000 */
[----:B------:R-:W1:Y:S04]  /*2920*/  SHFL.DOWN PT, R2, R5, 0x1, 0x1f ;  /* 0x08201f0005027f89 */ /* 0x000e6800000e0000 */
[----:B------:R-:W2:Y:S01]  /*2930*/  SHFL.DOWN PT, R3, R0, 0x1, 0x1f ;  /* 0x08201f0000037f89 */ /* 0x000ea200000e0000 */
[----:B------:R-:W3:Y:S01]  /*2940*/  S2R R8, SR_TID.X ;  /* 0x0000000000087919 */ /* 0x000ee20000002100 */
[C---:B0-----:R-:W-:Y:S02]  /*2950*/  ISETP.GT.AND P1, PT, R6.reuse, 0x1e, PT ;  /* 0x0000001e0600780c */ /* 0x041fe40003f24270 */
[----:B------:R-:W-:Y:S02]  /*2960*/  ISETP.NE.AND P2, PT, R6, RZ, PT ;  /* 0x000000ff0600720c */ /* 0x000fe40003f45270 */
[----:B-1----:R-:W-:-:S02]  /*2970*/  SEL R2, R2, RZ, !P1 ;  /* 0x000000ff02027207 */ /* 0x002fc40004800000 */
[----:B--2---:R-:W-:Y:S02]  /*2980*/  SEL R3, R3, RZ, !P1 ;  /* 0x000000ff03037207 */ /* 0x004fe40004800000 */
[----:B------:R-:W-:Y:S02]  /*2990*/  IADD3 R9, P0, PT, R5, R2, RZ ;  /* 0x0000000205097210 */ /* 0x000fe40007f1e0ff */
[----:B------:R-:W-:-:S03]  /*29a0*/  ISETP.GT.AND P1, PT, R6, 0x1d, PT ;  /* 0x0000001d0600780c */ /* 0x000fc60003f24270 */
[----:B------:R-:W-:Y:S01]  /*29b0*/  IMAD.X R4, R0, 0x1, R3, P0 ;  /* 0x0000000100047824 */ /* 0x000fe200000e0603 */
[----:B------:R-:W0:Y:S04]  /*29c0*/  SHFL.DOWN PT, R2, R9, 0x2, 0x1f ;  /* 0x08401f0009027f89 */ /* 0x000e2800000e0000 */
[----:B------:R-:W1:Y:S01]  /*29d0*/  SHFL.DOWN PT, R3, R4, 0x2, 0x1f ;  /* 0x08401f0004037f89 */ /* 0x000e6200000e0000 */
[----:B------:R-:W2:Y:S01]  /*29e0*/  @!P2 S2R R11, SR_CgaCtaId ;  /* 0x00000000000ba919 */ /* 0x000ea20000008800 */
[----:B0-----:R-:W-:-:S04]  /*29f0*/  SEL R2, R2, RZ, !P1 ;  /* 0x000000ff02027207 */ /* 0x001fc80004800000 */
[----:B------:R-:W-:Y:S02]  /*2a00*/  IADD3 R5, P0, PT, R2, R9, RZ ;  /* 0x0000000902057210 */ /* 0x000fe40007f1e0ff */
[----:B-1----:R-:W-:Y:S02]  /*2a10*/  SEL R3, R3, RZ, !P1 ;  /* 0x000000ff03037207 */ /* 0x002fe40004800000 */
[----:B------:R-:W-:Y:S01]  /*2a20*/  ISETP.GT.AND P1, PT, R6, 0x1b, PT ;  /* 0x0000001b0600780c */ /* 0x000fe20003f24270 */
[----:B------:R-:W0:Y:S02]  /*2a30*/  SHFL.DOWN PT, R0, R5, 0x4, 0x1f ;  /* 0x08801f0005007f89 */ /* 0x000e2400000e0000 */
[----:B------:R-:W-:Y:S01]  /*2a40*/  IMAD.X R7, R3, 0x1, R4, P0 ;  /* 0x0000000103077824 */ /* 0x000fe200000e0604 */
[----:B------:R-:W-:-:S04]  /*2a50*/  @!P2 MOV R4, 0x400 ;  /* 0x000004000004a802 */ /* 0x000fc80000000f00 */
[----:B------:R-:W1:Y:S01]  /*2a60*/  SHFL.DOWN PT, R2, R7, 0x4, 0x1f ;  /* 0x08801f0007027f89 */ /* 0x000e6200000e0000 */
[----:B--2---:R-:W-:Y:S02]  /*2a70*/  @!P2 LEA R11, R11, R4, 0x18 ;  /* 0x000000040b0ba211 */ /* 0x004fe400078ec0ff */
        /* <DEDUP_REMOVED lines=9> */
[----:B---3--:R-:W-:Y:S02]  /*2b10*/  @!P2 SHF.R.U32.HI R3, RZ, 0x2, R8 ;  /* 0x00000002ff03a819 */ /* 0x008fe40000011608 */
[----:B-1----:R-:W-:Y:S01]  /*2b20*/  SEL R2, R2, RZ, !P1 ;  /* 0x000000ff02027207 */ /* 0x002fe20004800000 */
[----:B------:R-:W0:Y:S01]  /*2b30*/  SHFL.DOWN PT, R0, R5, 0x10, 0x1f ;  /* 0x0a001f0005007f89 */ /* 0x000e2200000e0000 */
[----:B------:R-:W-:Y:S02]  /*2b40*/  ISETP.GT.AND P1, PT, R6, 0xf, PT ;  /* 0x0000000f0600780c */ /* 0x000fe40003f24270 */
[----:B------:R-:W-:Y:S01]  /*2b50*/  @!P2 LOP3.LUT R4, R3, 0xf8, RZ, 0xc0, !PT ;  /* 0x000000f80304a812 */ /* 0x000fe200078ec0ff */
[----:B------:R-:W-:-:S04]  /*2b60*/  IMAD.X R7, R2, 0x1, R9, P0 ;  /* 0x0000000102077824 */ /* 0x000fc800000e0609 */
[----:B------:R-:W-:Y:S01]  /*2b70*/  @!P2 IMAD.IADD R11, R4, 0x1, R11 ;  /* 0x00000001040ba824 */ /* 0x000fe200078e020b */
[----:B------:R-:W1:Y:S01]  /*2b80*/  SHFL.DOWN PT, R2, R7, 0x10, 0x1f ;  /* 0x0a001f0007027f89 */ /* 0x000e6200000e0000 */
[----:B0-----:R-:W-:-:S04]  /*2b90*/  SEL R0, R0, RZ, !P1 ;  /* 0x000000ff00007207 */ /* 0x001fc80004800000 */
[----:B------:R-:W-:Y:S02]  /*2ba0*/  IADD3 R0, P0, PT, R0, R5, RZ ;  /* 0x0000000500007210 */ /* 0x000fe40007f1e0ff */
[----:B-1----:R-:W-:-:S05]  /*2bb0*/  SEL R2, R2, RZ, !P1 ;  /* 0x000000ff02027207 */ /* 0x002fca0004800000 */
[----:B------:R-:W-:Y:S01]  /*2bc0*/  IMAD.X R3, R2, 0x1, R7, P0 ;  /* 0x0000000102037824 */ /* 0x000fe200000e0607 */
[----:B------:R-:W-:Y:S01]  /*2bd0*/  ISETP.NE.AND P0, PT, R8, RZ, PT ;  /* 0x000000ff0800720c */ /* 0x000fe20003f05270 */
[----:B------:R-:W-:-:S05]  /*2be0*/  @!P2 IMAD.MOV.U32 R2, RZ, RZ, R0 ;  /* 0x000000ffff02a224 */ /* 0x000fca00078e0000 */
[----:B------:R0:W-:Y:S01]  /*2bf0*/  @!P2 STS.64 [R11+0x10], R2 ;  /* 0x000010020b00a388 */ /* 0x0001e20000000a00 */
[----:B------:R-:W-:Y:S06]  /*2c00*/  BAR.SYNC.DEFER_BLOCKING 0x0 ;  /* 0x0000000000007b1d */ /* 0x000fec0000010000 */
[----:B------:R-:W-:Y:S05]  /*2c10*/  @P0 BRA `(.L_x_280) ;  /* 0x00000000006c0947 */ /* 0x000fea0003800000 */
[----:B------:R-:W1:Y:S01]  /*2c20*/  S2UR UR5, SR_CgaCtaId ;  /* 0x00000000000579c3 */ /* 0x000e620000008800 */
[----:B------:R-:W-:Y:S02]  /*2c30*/  UMOV UR4, 0x400 ;  /* 0x0000040000047882 */ /* 0x000fe40000000000 */
[----:B-1----:R-:W-:-:S09]  /*2c40*/  ULEA UR4, UR5, UR4, 0x18 ;  /* 0x0000000405047291 */ /* 0x002fd2000f8ec0ff */
[----:B------:R-:W-:Y:S04]  /*2c50*/  LDS.64 R8, [UR4+0x18] ;  /* 0x00001804ff087984 */ /* 0x000fe80008000a00 */
[----:B------:R-:W0:Y:S04]  /*2c60*/  LDS.128 R24, [UR4+0x20] ;  /* 0x00002004ff187984 */ /* 0x000e280008000c00 */
[----:B------:R-:W1:Y:S04]  /*2c70*/  LDS.128 R4, [UR4+0x30] ;  /* 0x00003004ff047984 */ /* 0x000e680008000c00 */
        /* <DEDUP_REMOVED lines=20> */
[----:B------:R-:W-:-:S07]  /*2dc0*/  IMAD.X R3, R3, 0x1, R27, P3 ;  /* 0x0000000103037824 */ /* 0x000fce00018e061b */
.L_x_280:
[----:B------:R-:W-:Y:S05]  /*2dd0*/  BSYNC.RECONVERGENT B0 ;  /* 0x0000000000007941 */ /* 0x000fea0003800200 */
.L_x_265:
[----:B------:R-:W-:Y:S05]  /*2de0*/  @P0 EXIT ;  /* 0x000000000000094d */ /* 0x000fea0003800000 */
[----:B------:R-:W3:Y:S01]  /*2df0*/  LDCU.64 UR4, c[0x0][0x388] ;  /* 0x00007100ff0477ac */ /* 0x000ee20008000a00 */
[----:B0-2---:R-:W-:Y:S01]  /*2e00*/  IMAD.MOV.U32 R2, RZ, RZ, R0 ;  /* 0x000000ffff027224 */ /* 0x005fe200078e0000 */
[----:B---3--:R-:W-:-:S06]  /*2e10*/  UIMAD.WIDE.U32 UR4, UR18, 0x8, UR4 ;  /* 0x00000008120478a5 */ /* 0x008fcc000f8e0004 */
[----:B-1----:R-:W-:Y:S02]  /*2e20*/  IMAD.U32 R4, RZ, RZ, UR4 ;  /* 0x00000004ff047e24 */ /* 0x002fe4000f8e00ff */
[----:B------:R-:W-:-:S05]  /*2e30*/  IMAD.U32 R5, RZ, RZ, UR5 ;  /* 0x00000005ff057e24 */ /* 0x000fca000f8e00ff */
[----:B------:R-:W-:Y:S01]  /*2e40*/  STG.E.64 desc[UR16][R4.64], R2 ;  /* 0x0000000204007986 */ /* 0x000fe2000c101b10 */
[----:B------:R-:W-:Y:S05]  /*2e50*/  EXIT ;  /* 0x000000000000794d */ /* 0x000fea0003800000 */
.L_x_293:
        /* <DEDUP_REMOVED lines=10> */
.L_x_642:


//--------------------- .text._ZN3cub18CUB_300001_SM_10006detail6reduce28DeviceReduceSingleTileKernelINS2_10policy_hubIxyN4cuda3std3__44plusIxEEE10Policy1000EN6thrust24THRUST_300001_SM_1000_NS10device_ptrIiEEPxyS9_xxNS7_10__identityEEEvT0_T1_T2_T3_T4_T6_ --------------------------
	.section	.text._ZN3cub18CUB_300001_SM_10006detail6reduce28DeviceReduceSingleTileKernelINS2_10policy_hubIxyN4cuda3std3__44plusIxEEE10Policy1000EN6thrust24THRUST_300001_SM_1000_NS10device_ptrIiEEPxyS9_xxNS7_10__identityEEEvT0_T1_T2_T3_T4_T6_,"ax",@progbits
	.align	128
        .global         _ZN3cub18CUB_300001_SM_10006detail6reduce28DeviceReduceSingleTileKernelINS2_10policy_hubIxyN4cuda3std3__44plusIxEEE10Policy1000EN6thrust24THRUST_300001_SM_1000_NS10device_ptrIiEEPxyS9_xxNS7_10__identityEEEvT0_T1_T2_T3_T4_T6_
        .type           _ZN3cub18CUB_300001_SM_10006detail6reduce28DeviceReduceSingleTileKernelINS2_10policy_hubIxyN4cuda3std3__44plusIxEEE10Policy1000EN6thrust24THRUST_300001_SM_1000_NS10device_ptrIiEEPxyS9_xxNS7_10__identityEEEvT0_T1_T2_T3_T4_T6_,@function
        .size           _ZN3cub18CUB_300001_SM_10006detail6reduce28DeviceReduceSingleTileKernelINS2_10policy_hubIxyN4cuda3std3__44plusIxEEE10Policy1000EN6thrust24THRUST_300001_SM_1000_NS10device_ptrIiEEPxyS9_xxNS7_10__identityEEEvT0_T1_T2_T3_T4_T6_,(.L_x_643 - _ZN3cub18CUB_300001_SM_10006detail6reduce28DeviceReduceSingleTileKernelINS2_10policy_hubIxyN4cuda3std3__44plusIxEEE10Policy1000EN6thrust24THRUST_300001_SM_1000_NS10device_ptrIiEEPxyS9_xxNS7_10__identityEEEvT0_T1_T2_T3_T4_T6_)
        .other          _ZN3cub18CUB_300001_SM_10006detail6reduce28DeviceReduceSingleTileKernelINS2_10policy_hubIxyN4cuda3std3__44plusIxEEE10Policy1000EN6thrust24THRUST_300001_SM_1000_NS10device_ptrIiEEPxyS9_xxNS7_10__identityEEEvT0_T1_T2_T3_T4_T6_,@"STO_CUDA_ENTRY STV_DEFAULT"
_ZN3cub18CUB_300001_SM_10006detail6reduce28DeviceReduceSingleTileKernelINS2_10policy_hubIxyN4cuda3std3__44plusIxEEE10Policy1000EN6thrust24THRUST_300001_SM_1000_NS10device_ptrIiEEPxyS9_xxNS7_10__identityEEEvT0_T1_T2_T3_T4_T6_:
.text._ZN3cub18CUB_300001_SM_10006detail6reduce28DeviceReduceSingleTileKernelINS2_10policy_hubIxyN4cuda3std3__44plusIxEEE10Policy1000EN6thrust24THRUST_300001_SM_1000_NS10device_ptrIiEEPxyS9_xxNS7_10__identityEEEvT0_T1_T2_T3_T4_T6_:
        /* <DEDUP_REMOVED lines=15> */
.L_x_294:
[----:B------:R-:W-:Y:S01]  /*00f0*/  ISETP.GT.U32.AND P0, PT, R16, 0xdff, PT ;  /* 0x00000dff1000780c */ /* 0x000fe20003f04070 */
[----:B------:R-:W-:Y:S03]  /*0100*/  BSSY.RECONVERGENT B0, `(.L_x_295) ;  /* 0x00002a8000007945 */ /* 0x000fe60003800200 */
[----:B------:R-:W-:-:S13]  /*0110*/  ISETP.GT.U32.AND.EX P0, PT, R0, RZ, PT, P0 ;  /* 0x000000ff0000720c */ /* 0x000fda0003f04100 */
[----:B------:R-:W-:Y:S05]  /*0120*/  @P0 BRA `(.L_x_296) ;  /* 0x0000001400e00947 */ /* 0x000fea0003800000 */
[----:B------:R-:W0:Y:S01]  /*0130*/  S2R R5, SR_TID.X ;  /* 0x0000000000057919 */ /* 0x000e220000002100 */
[----:B------:R-:W-:Y:S01]  /*0140*/  BSSY.RECONVERGENT B1, `(.L_x_297) ;  /* 0x000000b000017945 */ /* 0x000fe20003800200 */
[----:B------:R-:W-:Y:S02]  /*0150*/  IMAD.MOV.U32 R6, RZ, RZ, RZ ;  /* 0x000000ffff067224 */ /* 0x000fe400078e00ff */
[----:B------:R-:W-:Y:S01]  /*0160*/  IMAD.MOV.U32 R4, RZ, RZ, RZ ;  /* 0x000000ffff047224 */ /* 0x000fe200078e00ff */
[----:B0-----:R-:W-:Y:S01]  /*0170*/  ISETP.GE.U32.AND P0, PT, R5, R16, PT ;  /* 0x000000100500720c */ /* 0x001fe20003f06070 */
[----:B------:R-:W-:-:S12]  /*0180*/  IMAD.MOV.U32 R7, RZ, RZ, R5 ;  /* 0x000000ffff077224 */ /* 0x000fd800078e0005 */
[----:B------:R-:W-:Y:S05]  /*0190*/  @P0 BRA `(.L_x_298) ;  /* 0x0000000000140947 */ /* 0x000fea0003800000 */
[----:B------:R-:W0:Y:S02]  /*01a0*/  LDC.64 R2, c[0x0][0x380] ;  /* 0x0000e000ff027b82 */ /* 0x000e240000000a00 */
[----:B0-----:R-:W-:-:S05]  /*01b0*/  IMAD.WIDE.U32 R2, R5, 0x4, R2 ;  /* 0x0000000405027825 */ /* 0x001fca00078e0002 */
[----:B------:R-:W2:Y:S01]  /*01c0*/  LDG.E R6, desc[UR6][R2.64] ;  /* 0x0000000602067981 */ /* 0x000ea2000c1e1900 */
[----:B------:R-:W-:Y:S01]  /*01d0*/  VIADD R7, R5, 0x200 ;  /* 0x0000020005077836 */ /* 0x000fe20000000000 */
[----:B--2---:R-:W-:-:S07]  /*01e0*/  SHF.R.S32.HI R4, RZ, 0x1f, R6 ;  /* 0x0000001fff047819 */ /* 0x004fce0000011406 */
.L_x_298:
[----:B------:R-:W-:Y:S05]  /*01f0*/  BSYNC.RECONVERGENT B1 ;  /* 0x0000000000017941 */ /* 0x000fea0003800200 */
.L_x_297:
        /* <DEDUP_REMOVED lines=17> */
.L_x_303:
        /* <DEDUP_REMOVED lines=17> */
[----:B------:R-:W-:Y:S01]  /*0420*/  VIADD R7, R7, 0x2000 ;  /* 0x0000200007077836 */ /* 0x000fe20000000000 */
[----:B0-----:R-:W-:-:S05]  /*0430*/  IADD3 R2, P4, PT, R2, 0x8000, RZ ;  /* 0x0000800002027810 */ /* 0x001fca0007f9e0ff */
[----:B------:R-:W-:Y:S01]  /*0440*/  IMAD.X R3, RZ, RZ, R3, P4 ;  /* 0x000000ffff037224 */ /* 0x000fe200020e0603 */
        /* <DEDUP_REMOVED lines=30> */
[----:B------:R-:W-:Y:S02]  /*0630*/  IADD3 R6, P2, P3, R11, R6, R10 ;  /* 0x000000060b067210 */ /* 0x000fe40007b5e00a */
[----:B------:R-:W-:-:S04]  /*0640*/  SHF.R.S32.HI R11, RZ, 0x1f, R11 ;  /* 0x0000001fff0b7819 */ /* 0x000fc8000001140b */
[----:B------:R-:W-:-:S05]  /*0650*/  IADD3.X R4, PT, PT, R11, R12, R4, P2, P3 ;  /* 0x0000000c0b047210 */ /* 0x000fca00017e6404 */
[----:B------:R-:W-:Y:S05]  /*0660*/  @P1 BRA `(.L_x_303) ;  /* 0xfffffffc00281947 */ /* 0x000fea000383ffff */
.L_x_302:
[----:B------:R-:W-:Y:S05]  /*0670*/  BSYNC.RECONVERGENT B2 ;  /* 0x0000000000027941 */ /* 0x000fea0003800200 */
.L_x_301:
        /* <DEDUP_REMOVED lines=33> */
.L_x_305:
[----:B------:R-:W-:Y:S05]  /*0890*/  BSYNC.RECONVERGENT B2 ;  /* 0x0000000000027941 */ /* 0x000fea0003800200 */
.L_x_304:
        /* <DEDUP_REMOVED lines=11> */
[----:B------:R-:W3:Y:S01]  /*0950*/  LDG.E R12, desc[UR6][R2.64+0x1800] ;  /* 0x00180006020c7981 */ /* 0x000ee2000c1e1900 */
[----:B------:R-:W-:Y:S01]  /*0960*/  VIADD R7, R7, 0x800 ;  /* 0x0000080007077836 */ /* 0x000fe20000000000 */
[----:B--2---:R-:W-:-:S02]  /*0970*/  IADD3 R6, P0, P2, R8, R6, R9 ;  /* 0x0000000608067210 */ /* 0x004fc40007a1e009 */
[----:B------:R-:W-:Y:S02]  /*0980*/  SHF.R.S32.HI R9, RZ, 0x1f, R9 ;  /* 0x0000001fff097819 */ /* 0x000fe40000011409 */
[----:B------:R-:W-:Y:S02]  /*0990*/  SHF.R.S32.HI R8, RZ, 0x1f, R8 ;  /* 0x0000001fff087819 */ /* 0x000fe40000011408 */
[--C-:B---3--:R-:W-:Y:S02]  /*09a0*/  IADD3 R6, P3, P4, R12, R6, R11.reuse ;  /* 0x000000060c067210 */ /* 0x108fe40007c7e00b */
[----:B------:R-:W-:Y:S02]  /*09b0*/  SHF.R.S32.HI R11, RZ, 0x1f, R11 ;  /* 0x0000001fff0b7819 */ /* 0x000fe4000001140b */
[----:B------:R-:W-:Y:S02]  /*09c0*/  IADD3.X R4, PT, PT, R8, R4, R9, P0, P2 ;  /* 0x0000000408047210 */ /* 0x000fe400007e4409 */
[----:B------:R-:W-:-:S04]  /*09d0*/  SHF.R.S32.HI R12, RZ, 0x1f, R12 ;  /* 0x0000001fff0c7819 */ /* 0x000fc8000001140c */
[----:B------:R-:W-:-:S07]  /*09e0*/  IADD3.X R4, PT, PT, R12, R4, R11, P3, P4 ;  /* 0x000000040c047210 */ /* 0x000fce0001fe840b */
.L_x_307:
[----:B------:R-:W-:Y:S05]  /*09f0*/  BSYNC.RECONVERGENT B2 ;  /* 0x0000000000027941 */ /* 0x000fea0003800200 */
.L_x_306:
[----:B------:R-:W-:Y:S05]  /*0a00*/  @!P1 BRA `(.L_x_300) ;  /* 0x0000000000289947 */ /* 0x000fea0003800000 */
[----:B------:R-:W0:Y:S01]  /*0a10*/  LDC.64 R8, c[0x0][0x380] ;  /* 0x0000e000ff087b82 */ /* 0x000e220000000a00 */
[----:B------:R-:W-:-:S07]  /*0a20*/  IMAD.MOV R10, RZ, RZ, -R10 ;  /* 0x000000ffff0a7224 */ /* 0x000fce00078e0a0a */
.L_x_308:
[----:B0-----:R-:W-:-:S06]  /*0a30*/  IMAD.WIDE R2, R7, 0x4, R8 ;  /* 0x0000000407027825 */ /* 0x001fcc00078e0208 */
[----:B------:R-:W2:Y:S01]  /*0a40*/  LDG.E R3, desc[UR6][R2.64] ;  /* 0x0000000602037981 */ /* 0x000ea2000c1e1900 */
[----:B------:R-:W-:Y:S02]  /*0a50*/  VIADD R10, R10, 0x1 ;  /* 0x000000010a0a7836 */ /* 0x000fe40000000000 */
[----:B------:R-:W-:-:S03]  /*0a60*/  VIADD R7, R7, 0x200 ;  /* 0x0000020007077836 */ /* 0x000fc60000000000 */
[----:B------:R-:W-:Y:S02]  /*0a70*/  ISETP.NE.AND P0, PT, R10, RZ, PT ;  /* 0x000000ff0a00720c */ /* 0x000fe40003f05270 */
[----:B--2---:R-:W-:-:S04]  /*0a80*/  IADD3 R6, P1, PT, R3, R6, RZ ;  /* 0x0000000603067210 */ /* 0x004fc80007f3e0ff */
[----:B------:R-:W-:-:S07]  /*0a90*/  LEA.HI.X.SX32 R4, R3, R4, 0x1, P1 ;  /* 0x0000000403047211 */ /* 0x000fce00008f0eff */
[----:B------:R-:W-:Y:S05]  /*0aa0*/  @P0 BRA `(.L_x_308) ;  /* 0xfffffffc00e00947 */ /* 0x000fea000383ffff */
.L_x_300:
[----:B------:R-:W-:Y:S05]  /*0ab0*/  BSYNC.RECONVERGENT B1 ;  /* 0x0000000000017941 */ /* 0x000fea0003800200 */
.L_x_299:
[----:B------:R-:W-:-:S04]  /*0ac0*/  ISETP.GE.U32.AND P0, PT, R16, 0x200, PT ;  /* 0x000002001000780c */ /* 0x000fc80003f06070 */
[----:B------:R-:W-:-:S13]  /*0ad0*/  ISETP.GE.U32.AND.EX P0, PT, R0, RZ, PT, P0 ;  /* 0x000000ff0000720c */ /* 0x000fda0003f06100 */
[----:B------:R-:W-:Y:S05]  /*0ae0*/  @!P0 BRA `(.L_x_309) ;  /* 0x00000004002c8947 */ /* 0x000fea0003800000 */
[----:B------:R-:W0:Y:S01]  /*0af0*/  S2R R8, SR_LANEID ;  /* 0x0000000000087919 */ /* 0x000e220000000000 */
[----:B------:R-:W-:Y:S01]  /*0b00*/  ISETP.NE.AND P5, PT, R5, RZ, PT ;  /* 0x000000ff0500720c */ /* 0x000fe20003fa5270 */
        /* <DEDUP_REMOVED lines=39> */
[----:B-1----:R-:W-:-:S03]  /*0d80*/  SEL R3, R3, RZ, !P0 ;  /* 0x000000ff03037207 */ /* 0x002fc60004000000 */
        /* <DEDUP_REMOVED lines=9> */
[----:B-1----:R-:W0:Y:S04]  /*0e20*/  LDS.128 R4, [UR4+0x20] ;  /* 0x00002004ff047984 */ /* 0x002e280008000c00 */
[----:B------:R-:W1:Y:S04]  /*0e30*/  LDS.128 R8, [UR4+0x30] ;  /* 0x00003004ff087984 */ /* 0x000e680008000c00 */
[----:B------:R-:W2:Y:S04]  /*0e40*/  LDS.128 R12, [UR4+0x40] ;  /* 0x00004004ff0c7984 */ /* 0x000ea80008000c00 */
[----:B------:R-:W3:Y:S04]  /*0e50*/  LDS.128 R16, [UR4+0x50] ;  /* 0x00005004ff107984 */ /* 0x000ee80008000c00 */
[----:B------:R-:W4:Y:S04]  /*0e60*/  LDS.128 R20, [UR4+0x60] ;  /* 0x00006004ff147984 */ /* 0x000f280008000c00 */
[----:B------:R-:W5:Y:S04]  /*0e70*/  LDS.128 R24, [UR4+0x70] ;  /* 0x00007004ff187984 */ /* 0x000f680008000c00 */
[----:B------:R-:W5:Y:S01]  /*0e80*/  LDS.128 R28, [UR4+0x80] ;  /* 0x00008004ff1c7984 */ /* 0x000f620008000c00 */
[----:B0-----:R-:W-:-:S04]  /*0e90*/  IADD3 R35, P0, P1, R4, R32, R2 ;  /* 0x0000002004237210 */ /* 0x001fc8000791e002 */
[----:B-1----:R-:W-:Y:S02]  /*0ea0*/  IADD3 R35, P2, P3, R8, R35, R6 ;  /* 0x0000002308237210 */ /* 0x002fe40007b5e006 */
[----:B------:R-:W-:Y:S02]  /*0eb0*/  IADD3.X R5, PT, PT, R5, R33, R3, P0, P1 ;  /* 0x0000002105057210 */ /* 0x000fe400007e2403 */
[----:B--2---:R-:W-:Y:S02]  /*0ec0*/  IADD3 R3, P0, P1, R12, R35, R10 ;  /* 0x000000230c037210 */ /* 0x004fe4000791e00a */
[----:B------:R-:W-:Y:S02]  /*0ed0*/  IADD3.X R7, PT, PT, R9, R5, R7, P2, P3 ;  /* 0x0000000509077210 */ /* 0x000fe400017e6407 */
[----:B---3--:R-:W-:Y:S02]  /*0ee0*/  IADD3 R3, P2, P3, R16, R3, R14 ;  /* 0x0000000310037210 */ /* 0x008fe40007b5e00e */
[----:B------:R-:W-:-:S02]  /*0ef0*/  IADD3.X R11, PT, PT, R13, R7, R11, P0, P1 ;  /* 0x000000070d0b7210 */ /* 0x000fc400007e240b */
[----:B----4-:R-:W-:Y:S02]  /*0f00*/  IADD3 R3, P0, P1, R20, R3, R18 ;  /* 0x0000000314037210 */ /* 0x010fe4000791e012 */
[----:B------:R-:W-:Y:S02]  /*0f10*/  IADD3.X R15, PT, PT, R17, R11, R15, P2, P3 ;  /* 0x0000000b110f7210 */ /* 0x000fe400017e640f */
[----:B-----5:R-:W-:Y:S02]  /*0f20*/  IADD3 R3, P2, P3, R24, R3, R22 ;  /* 0x0000000318037210 */ /* 0x020fe40007b5e016 */
[----:B------:R-:W-:Y:S02]  /*0f30*/  IADD3.X R19, PT, PT, R21, R15, R19, P0, P1 ;  /* 0x0000000f15137210 */ /* 0x000fe400007e2413 */
[----:B------:R-:W-:Y:S02]  /*0f40*/  IADD3 R3, P0, P1, R28, R3, R26 ;  /* 0x000000031c037210 */ /* 0x000fe4000791e01a */
[----:B------:R-:W-:-:S02]  /*0f50*/  IADD3.X R23, PT, PT, R25, R19, R23, P2, P3 ;  /* 0x0000001319177210 */ /* 0x000fc400017e6417 */
[----:B------:R-:W-:Y:S02]  /*0f60*/  IADD3 R2, P2, PT, R3, R30, RZ ;  /* 0x0000001e03027210 */ /* 0x000fe40007f5e0ff */
[----:B------:R-:W-:-:S05]  /*0f70*/  IADD3.X R3, PT, PT, R29, R23, R27, P0, P1 ;  /* 0x000000171d037210 */ /* 0x000fca00007e241b */
[----:B------:R-:W-:Y:S01]  /*0f80*/  IMAD.X R3, R3, 0x1, R31, P2 ;  /* 0x0000000103037824 */ /* 0x000fe200010e061f */
[----:B------:R-:W-:Y:S06]  /*0f90*/  BRA `(.L_x_310) ;  /* 0x0000001800f87947 */ /* 0x000fec0003800000 */
.L_x_309:
[C---:B------:R-:W-:Y:S02]  /*0fa0*/  LOP3.LUT R2, R5.reuse, 0x3e0, RZ, 0xc0, !PT ;  /* 0x000003e005027812 */ /* 0x040fe400078ec0ff */
[----:B------:R-:W-:Y:S02]  /*0fb0*/  ISETP.NE.AND P5, PT, R5, RZ, PT ;  /* 0x000000ff0500720c */ /* 0x000fe40003fa5270 */
[----:B------:R-:W-:Y:S01]  /*0fc0*/  LOP3.LUT R7, RZ, R2, RZ, 0x33, !PT ;  /* 0x00000002ff077212 */ /* 0x000fe200078e33ff */
[----:B------:R-:W-:Y:S02]  /*0fd0*/  VIADD R3, R2, 0x20 ;  /* 0x0000002002037836 */ /* 0x000fe40000000000 */
[----:B------:R-:W0:Y:S02]  /*0fe0*/  S2R R2, SR_LANEID ;  /* 0x0000000000027919 */ /* 0x000e240000000000 */
[----:B------:R-:W-:Y:S01]  /*0ff0*/  IMAD.IADD R7, R7, 0x1, R16 ;  /* 0x0000000107077824 */ /* 0x000fe200078e0210 */
[----:B------:R-:W-:-:S04]  /*1000*/  ISETP.GT.U32.AND P0, PT, R3, R16, PT ;  /* 0x000000100300720c */ /* 0x000fc80003f04070 */
        /* <DEDUP_REMOVED lines=8> */
[----:B------:R-:W-:Y:S01]  /*1090*/  IADD3 R14, P0, PT, R6, R3, RZ ;  /* 0x00000003060e7210 */ /* 0x000fe20007f1e0ff */
[----:B------:R-:W-:-:S04]  /*10a0*/  VIADD R6, R2, 0x4 ;  /* 0x0000000402067836 */ /* 0x000fc80000000000 */
[----:B------:R-:W-:Y:S01]  /*10b0*/  IMAD.X R9, R4, 0x1, R9, P0 ;  /* 0x0000000104097824 */ /* 0x000fe200000e0609 */
[----:B------:R-:W0:Y:S01]  /*10c0*/  SHFL.DOWN PT, R3, R14, 0x2, R7 ;  /* 0x084000000e037989 */ /* 0x000e2200000e0007 */
[----:B------:R-:W-:-:S03]  /*10d0*/  ISETP.GT.AND P0, PT, R10, R7, PT ;  /* 0x000000070a00720c */ /* 0x000fc60003f04270 */
[----:B------:R-:W1:Y:S01]  /*10e0*/  SHFL.DOWN PT, R8, R9, 0x2, R7 ;  /* 0x0840000009087989 */ /* 0x000e6200000e0007 */
[----:B------:R-:W2:Y:S01]  /*10f0*/  @!P2 S2R R11, SR_CgaCtaId ;  /* 0x00000000000ba919 */ /* 0x000ea20000008800 */
[----:B0-----:R-:W-:-:S04]  /*1100*/  SEL R3, R3, RZ, !P0 ;  /* 0x000000ff03037207 */ /* 0x001fc80004000000 */
[----:B------:R-:W-:Y:S02]  /*1110*/  IADD3 R12, P1, PT, R3, R14, RZ ;  /* 0x0000000e030c7210 */ /* 0x000fe40007f3e0ff */
[----:B-1----:R-:W-:Y:S02]  /*1120*/  SEL R8, R8, RZ, !P0 ;  /* 0x000000ff08087207 */ /* 0x002fe40004000000 */
[----:B------:R-:W-:Y:S01]  /*1130*/  ISETP.GT.AND P0, PT, R6, R7, PT ;  /* 0x000000070600720c */ /* 0x000fe20003f04270 */
[----:B------:R-:W0:Y:S01]  /*1140*/  SHFL.DOWN PT, R3, R12, 0x4, R7 ;  /* 0x088000000c037989 */ /* 0x000e2200000e0007 */
[----:B------:R-:W-:Y:S02]  /*1150*/  VIADD R6, R2, 0x8 ;  /* 0x0000000802067836 */ /* 0x000fe40000000000 */
[----:B------:R-:W-:Y:S02]  /*1160*/  IMAD.X R8, R8, 0x1, R9, P1 ;  /* 0x0000000108087824 */ /* 0x000fe400008e0609 */
[----:B------:R-:W-:-:S03]  /*1170*/  VIADD R2, R2, 0x10 ;  /* 0x0000001002027836 */ /* 0x000fc60000000000 */
[----:B------:R-:W1:Y:S01]  /*1180*/  SHFL.DOWN PT, R4, R8, 0x4, R7 ;  /* 0x0880000008047989 */ /* 0x000e6200000e0007 */
[----:B0-----:R-:W-:-:S04]  /*1190*/  SEL R3, R3, RZ, !P0 ;  /* 0x000000ff03037207 */ /* 0x001fc80004000000 */
[----:B------:R-:W-:Y:S02]  /*11a0*/  IADD3 R10, P1, PT, R3, R12, RZ ;  /* 0x0000000c030a7210 */ /* 0x000fe40007f3e0ff */
[----:B-1----:R-:W-:-:S03]  /*11b0*/  SEL R4, R4, RZ, !P0 ;  /* 0x000000ff04047207 */ /* 0x002fc60004000000 */
[----:B------:R-:W0:Y:S01]  /*11c0*/  SHFL.DOWN PT, R3, R10, 0x8, R7 ;  /* 0x090000000a037989 */ /* 0x000e2200000e0007 */
[----:B------:R-:W-:Y:S01]  /*11d0*/  ISETP.GT.AND P0, PT, R6, R7, PT ;  /* 0x000000070600720c */ /* 0x000fe20003f04270 */
[----:B------:R-:W-:-:S05]  /*11e0*/  IMAD.X R9, R4, 0x1, R8, P1 ;  /* 0x0000000104097824 */ /* 0x000fca00008e0608 */
[----:B------:R-:W1:Y:S01]  /*11f0*/  SHFL.DOWN PT, R4, R9, 0x8, R7 ;  /* 0x0900000009047989 */ /* 0x000e6200000e0007 */
[----:B0-----:R-:W-:-:S04]  /*1200*/  SEL R3, R3, RZ, !P0 ;  /* 0x000000ff03037207 */ /* 0x001fc80004000000 */
[----:B------:R-:W-:Y:S02]  /*1210*/  IADD3 R6, P1, PT, R3, R10, RZ ;  /* 0x0000000a03067210 */ /* 0x000fe40007f3e0ff */
[----:B-1----:R-:W-:-:S03]  /*1220*/  SEL R4, R4, RZ, !P0 ;  /* 0x000000ff04047207 */ /* 0x002fc60004000000 */
[----:B------:R-:W0:Y:S01]  /*1230*/  SHFL.DOWN PT, R3, R6, 0x10, R7 ;  /* 0x0a00000006037989 */ /* 0x000e2200000e0007 */
[----:B------:R-:W-:Y:S02]  /*1240*/  ISETP.GT.AND P0, PT, R2, R7, PT ;  /* 0x000000070200720c */ /* 0x000fe40003f04270 */
[----:B------:R-:W-:Y:S01]  /*1250*/  @!P2 MOV R2, 0x400 ;  /* 0x000004000002a802 */ /* 0x000fe20000000f00 */
[----:B------:R-:W-:Y:S01]  /*1260*/  IMAD.X R8, R4, 0x1, R9, P1 ;  /* 0x0000000104087824 */ /* 0x000fe200008e0609 */
[----:B------:R-:W-:Y:S02]  /*1270*/  @!P2 SHF.R.U32.HI R9, RZ, 0x2, R5 ;  /* 0x00000002ff09a819 */ /* 0x000fe40000011605 */
[----:B--2---:R-:W-:Y:S02]  /*1280*/  @!P2 LEA R10, R11, R2, 0x18 ;  /* 0x000000020b0aa211 */ /* 0x004fe400078ec0ff */
[----:B------:R-:W1:Y:S01]  /*1290*/  SHFL.DOWN PT, R4, R8, 0x10, R7 ;  /* 0x0a00000008047989 */ /* 0x000e6200000e0007 */
[----:B------:R-:W-:-:S05]  /*12a0*/  @!P2 LOP3.LUT R9, R9, 0xf8, RZ, 0xc0, !PT ;  /* 0x000000f80909a812 */ /* 0x000fca00078ec0ff */
[----:B------:R-:W-:Y:S01]  /*12b0*/  @!P2 IMAD.IADD R9, R9, 0x1, R10 ;  /* 0x000000010909a824 */ /* 0x000fe200078e020a */
[----:B0-----:R-:W-:-:S04]  /*12c0*/  SEL R3, R3, RZ, !P0 ;  /* 0x000000ff03037207 */ /* 0x001fc80004000000 */
[----:B------:R-:W-:Y:S02]  /*12d0*/  IADD3 R2, P1, PT, R3, R6, RZ ;  /* 0x0000000603027210 */ /* 0x000fe40007f3e0ff */
[----:B-1----:R-:W-:-:S05]  /*12e0*/  SEL R4, R4, RZ, !P0 ;  /* 0x000000ff04047207 */ /* 0x002fca0004000000 */
[----:B------:R-:W-:-:S05]  /*12f0*/  IMAD.X R3, R4, 0x1, R8, P1 ;  /* 0x0000000104037824 */ /* 0x000fca00008e0608 */
[----:B------:R0:W-:Y:S01]  /*1300*/  @!P2 STS.64 [R9+0x10], R2 ;  /* 0x000010020900a388 */ /* 0x0001e20000000a00 */
[----:B------:R-:W-:Y:S06]  /*1310*/  BAR.SYNC.DEFER_BLOCKING 0x0 ;  /* 0x0000000000007b1d */ /* 0x000fec0000010000 */
[----:B------:R-:W-:Y:S05]  /*1320*/  @P5 BRA `(.L_x_310) ;  /* 0x0000001800145947 */ /* 0x000fea0003800000 */
[----:B------:R-:W1:Y:S01]  /*1330*/  S2UR UR5, SR_CgaCtaId ;  /* 0x00000000000579c3 */ /* 0x000e620000008800 */
[----:B------:R-:W-:Y:S01]  /*1340*/  UMOV UR4, 0x400 ;  /* 0x0000040000047882 */ /* 0x000fe20000000000 */
[C---:B------:R-:W-:Y:S02]  /*1350*/  ISETP.GT.U32.AND P0, PT, R16.reuse, 0x20, PT ;  /* 0x000000201000780c */ /* 0x040fe40003f04070 */
[----:B------:R-:W-:Y:S02]  /*1360*/  ISETP.GT.U32.AND P1, PT, R16, 0x40, PT ;  /* 0x000000401000780c */ /* 0x000fe40003f24070 */
[----:B------:R-:W-:Y:S02]  /*1370*/  ISETP.GT.U32.AND.EX P0, PT, R0, RZ, PT, P0 ;  /* 0x000000ff0000720c */ /* 0x000fe40003f04100 */
[----:B------:R-:W-:Y:S02]  /*1380*/  ISETP.GT.U32.AND P2, PT, R16, 0x60, PT ;  /* 0x000000601000780c */ /* 0x000fe40003f44070 */
[----:B------:R-:W-:-:S02]  /*1390*/  ISETP.GT.U32.AND.EX P1, PT, R0, RZ, PT, P1 ;  /* 0x000000ff0000720c */ /* 0x000fc40003f24110 */
[----:B------:R-:W-:-:S04]  /*13a0*/  ISETP.GT.U32.AND P6, PT, R16, 0x140, PT ;  /* 0x000001401000780c */ /* 0x000fc80003fc4070 */
[----:B------:R-:W-:Y:S01]  /*13b0*/  ISETP.GT.U32.AND.EX P6, PT, R0, RZ, PT, P6 ;  /* 0x000000ff0000720c */ /* 0x000fe20003fc4160 */
[----:B-1----:R-:W-:-:S09]  /*13c0*/  ULEA UR4, UR5, UR4, 0x18 ;  /* 0x0000000405047291 */ /* 0x002fd2000f8ec0ff */
[----:B------:R-:W1:Y:S04]  /*13d0*/  LDS.64 R18, [UR4+0x18] ;  /* 0x00001804ff127984 */ /* 0x000e680008000a00 */
[----:B------:R-:W2:Y:S04]  /*13e0*/  LDS.128 R20, [UR4+0x20] ;  /* 0x00002004ff147984 */ /* 0x000ea80008000c00 */
[----:B------:R-:W3:Y:S04]  /*13f0*/  LDS.128 R4, [UR4+0x30] ;  /* 0x00003004ff047984 */ /* 0x000ee80008000c00 */
[----:B0-----:R-:W0:Y:S04]  /*1400*/  LDS.128 R8, [UR4+0x40] ;  /* 0x00004004ff087984 */ /* 0x001e280008000c00 */
[----:B------:R-:W4:Y:S01]  /*1410*/  LDS.128 R12, [UR4+0x50] ;  /* 0x00005004ff0c7984 */ /* 0x000f220008000c00 */
[----:B-1----:R-:W-:-:S02]  /*1420*/  SEL R25, R18, RZ, P0 ;  /* 0x000000ff12197207 */ /* 0x002fc40000000000 */
[----:B------:R-:W-:Y:S02]  /*1430*/  SEL R29, R19, RZ, P0 ;  /* 0x000000ff131d7207 */ /* 0x000fe40000000000 */
[----:B------:R-:W-:Y:S02]  /*1440*/  ISETP.GT.U32.AND.EX P0, PT, R0, RZ, PT, P2 ;  /* 0x000000ff0000720c */ /* 0x000fe40003f04120 */
[----:B--2---:R-:W-:Y:S02]  /*1450*/  SEL R19, R20, RZ, P1 ;  /* 0x000000ff14137207 */ /* 0x004fe40000800000 */
[----:B------:R-:W-:Y:S02]  /*1460*/  SEL R24, R21, RZ, P1 ;  /* 0x000000ff15187207 */ /* 0x000fe40000800000 */
[----:B------:R-:W-:Y:S02]  /*1470*/  ISETP.GT.U32.AND P1, PT, R16, 0x80, PT ;  /* 0x000000801000780c */ /* 0x000fe40003f24070 */
[----:B------:R-:W-:-:S02]  /*1480*/  SEL R18, R22, RZ, P0 ;  /* 0x000000ff16127207 */ /* 0x000fc40000000000 */
[----:B------:R-:W-:Y:S02]  /*1490*/  SEL R17, R23, RZ, P0 ;  /* 0x000000ff17117207 */ /* 0x000fe40000000000 */
[----:B------:R-:W-:Y:S01]  /*14a0*/  IADD3 R2, P2, P3, R19, R25, R2 ;  /* 0x0000001913027210 */ /* 0x000fe20007b5e002 */
[----:B------:R-:W1:Y:S01]  /*14b0*/  LDS.128 R20, [UR4+0x60] ;  /* 0x00006004ff147984 */ /* 0x000e620008000c00 */
[----:B------:R-:W-:Y:S02]  /*14c0*/  ISETP.GT.U32.AND.EX P0, PT, R0, RZ, PT, P1 ;  /* 0x000000ff0000720c */ /* 0x000fe40003f04110 */
[----:B------:R-:W-:Y:S02]  /*14d0*/  ISETP.GT.U32.AND P1, PT, R16, 0xa0, PT ;  /* 0x000000a01000780c */ /* 0x000fe40003f24070 */
[----:B------:R-:W-:Y:S02]  /*14e0*/  IADD3.X R29, PT, PT, R24, R29, R3, P2, P3 ;  /* 0x0000001d181d7210 */ /* 0x000fe400017e6403 */
[----:B---3--:R-:W-:Y:S01]  /*14f0*/  SEL R19, R4, RZ, P0 ;  /* 0x000000ff04137207 */ /* 0x008fe20000000000 */
[----:B------:R-:W2:Y:S01]  /*1500*/  LDS.128 R24, [UR4+0x70] ;  /* 0x00007004ff187984 */ /* 0x000ea20008000c00 */
[----:B------:R-:W-:-:S02]  /*1510*/  SEL R28, R5, RZ, P0 ;  /* 0x000000ff051c7207 */ /* 0x000fc40000000000 */
[----:B------:R-:W-:Y:S02]  /*1520*/  ISETP.GT.U32.AND.EX P0, PT, R0, RZ, PT, P1 ;  /* 0x000000ff0000720c */ /* 0x000fe40003f04110 */
[----:B------:R-:W-:Y:S02]  /*1530*/  IADD3 R19, P2, P3, R19, R2, R18 ;  /* 0x0000000213137210 */ /* 0x000fe40007b5e012 */
[----:B------:R-:W-:Y:S02]  /*1540*/  SEL R3, R6, RZ, P0 ;  /* 0x000000ff06037207 */ /* 0x000fe40000000000 */
[----:B------:R-:W-:Y:S02]  /*1550*/  SEL R18, R7, RZ, P0 ;  /* 0x000000ff07127207 */ /* 0x000fe40000000000 */
[----:B------:R-:W3:Y:S01]  /*1560*/  LDS.128 R4, [UR4+0x80] ;  /* 0x00008004ff047984 */ /* 0x000ee20008000c00 */
[----:B------:R-:W-:Y:S02]  /*1570*/  ISETP.GT.U32.AND P1, PT, R16, 0xc0, PT ;  /* 0x000000c01000780c */ /* 0x000fe40003f24070 */
[----:B------:R-:W-:-:S02]  /*1580*/  IADD3.X R28, PT, PT, R28, R29, R17, P2, P3 ;  /* 0x0000001d1c1c7210 */ /* 0x000fc400017e6411 */
[----:B------:R-:W-:Y:S02]  /*1590*/  ISETP.GT.U32.AND.EX P0, PT, R0, RZ, PT, P1 ;  /* 0x000000ff0000720c */ /* 0x000fe40003f04110 */
[C---:B------:R-:W-:Y:S02]  /*15a0*/  ISETP.GT.U32.AND P1, PT, R16.reuse, 0xe0, PT ;  /* 0x000000e01000780c */ /* 0x040fe40003f24070 */
[----:B------:R-:W-:Y:S02]  /*15b0*/  ISETP.GT.U32.AND P2, PT, R16, 0x100, PT ;  /* 0x000001001000780c */ /* 0x000fe40003f44070 */
[----:B0-----:R-:W-:Y:S02]  /*15c0*/  SEL R2, R8, RZ, P0 ;  /* 0x000000ff08027207 */ /* 0x001fe40000000000 */
[----:B------:R-:W-:Y:S02]  /*15d0*/  SEL R17, R9, RZ, P0 ;  /* 0x000000ff09117207 */ /* 0x000fe40000000000 */
[----:B------:R-:W-:-:S02]  /*15e0*/  ISETP.GT.U32.AND.EX P0, PT, R0, RZ, PT, P1 ;  /* 0x000000ff0000720c */ /* 0x000fc40003f04110 */
[----:B------:R-:W-:Y:S02]  /*15f0*/  ISETP.GT.U32.AND.EX P1, PT, R0, RZ, PT, P2 ;  /* 0x000000ff0000720c */ /* 0x000fe40003f24120 */
[----:B------:R-:W-:Y:S02]  /*1600*/  ISETP.GT.U32.AND P2, PT, R16, 0x120, PT ;  /* 0x000001201000780c */ /* 0x000fe40003f44070 */
[----:B------:R-:W-:Y:S02]  /*1610*/  IADD3 R2, P3, P4, R2, R19, R3 ;  /* 0x0000001302027210 */ /* 0x000fe40007c7e003 */
[----:B------:R-:W-:Y:S02]  /*1620*/  SEL R3, R10, RZ, P0 ;  /* 0x000000ff0a037207 */ /* 0x000fe40000000000 */
[----:B------:R-:W-:Y:S02]  /*1630*/  SEL R9, R11, RZ, P0 ;  /* 0x000000ff0b097207 */ /* 0x000fe40000000000 */
[----:B------:R-:W-:-:S02]  /*1640*/  ISETP.GT.U32.AND.EX P0, PT, R0, RZ, PT, P2 ;  /* 0x000000ff0000720c */ /* 0x000fc40003f04120 */
[----:B----4-:R-:W-:Y:S02]  /*1650*/  SEL R8, R12, RZ, P1 ;  /* 0x000000ff0c087207 */ /* 0x010fe40000800000 */
[----:B------:R-:W-:Y:S02]  /*1660*/  IADD3.X R12, PT, PT, R17, R28, R18, P3, P4 ;  /* 0x0000001c110c7210 */ /* 0x000fe40001fe8412 */
[----:B------:R-:W-:Y:S02]  /*1670*/  SEL R11, R14, RZ, P0 ;  /* 0x000000ff0e0b7207 */ /* 0x000fe40000000000 */
[----:B------:R-:W-:Y:S02]  /*1680*/  ISETP.GT.U32.AND P4, PT, R16, 0x160, PT ;  /* 0x000001601000780c */ /* 0x000fe40003f84070 */
[----:B------:R-:W-:Y:S02]  /*1690*/  SEL R10, R13, RZ, P1 ;  /* 0x000000ff0d0a7207 */ /* 0x000fe40000800000 */
[----:B------:R-:W-:-:S02]  /*16a0*/  SEL R14, R15, RZ, P0 ;  /* 0x000000ff0f0e7207 */ /* 0x000fc40000000000 */
[----:B------:R-:W-:Y:S02]  /*16b0*/  IADD3 R8, P1, P2, R8, R2, R3 ;  /* 0x0000000208087210 */ /* 0x000fe40007a3e003 */
[----:B------:R-:W-:Y:S02]  /*16c0*/  ISETP.GT.U32.AND P0, PT, R16, 0x180, PT ;  /* 0x000001801000780c */ /* 0x000fe40003f04070 */
[----:B------:R-:W-:Y:S02]  /*16d0*/  ISETP.GT.U32.AND.EX P4, PT, R0, RZ, PT, P4 ;  /* 0x000000ff0000720c */ /* 0x000fe40003f84140 */
[----:B-1----:R-:W-:Y:S02]  /*16e0*/  SEL R2, R20, RZ, P6 ;  /* 0x000000ff14027207 */ /* 0x002fe40003000000 */
[----:B------:R-:W-:Y:S02]  /*16f0*/  IADD3.X R10, PT, PT, R10, R12, R9, P1, P2 ;  /* 0x0000000c0a0a7210 */ /* 0x000fe40000fe4409 */
[----:B------:R-:W-:-:S02]  /*1700*/  ISETP.GT.U32.AND.EX P0, PT, R0, RZ, PT, P0 ;  /* 0x000000ff0000720c */ /* 0x000fc40003f04100 */
[C---:B------:R-:W-:Y:S02]  /*1710*/  ISETP.GT.U32.AND P3, PT, R16.reuse, 0x1a0, PT ;  /* 0x000001a01000780c */ /* 0x040fe40003f64070 */
[----:B------:R-:W-:Y:S02]  /*1720*/  ISETP.GT.U32.AND P1, PT, R16, 0x1c0, PT ;  /* 0x000001c01000780c */ /* 0x000fe40003f24070 */
[----:B------:R-:W-:Y:S02]  /*1730*/  SEL R9, R21, RZ, P6 ;  /* 0x000000ff15097207 */ /* 0x000fe40003000000 */
[----:B------:R-:W-:Y:S02]  /*1740*/  SEL R3, R22, RZ, P4 ;  /* 0x000000ff16037207 */ /* 0x000fe40002000000 */
[----:B------:R-:W-:Y:S02]  /*1750*/  SEL R23, R23, RZ, P4 ;  /* 0x000000ff17177207 */ /* 0x000fe40002000000 */
[----:B------:R-:W-:-:S02]  /*1760*/  IADD3 R2, P6, P4, R2, R8, R11 ;  /* 0x0000000802027210 */ /* 0x000fc40007cde00b */
[----:B--2---:R-:W-:Y:S02]  /*1770*/  SEL R8, R24, RZ, P0 ;  /* 0x000000ff18087207 */ /* 0x004fe40000000000 */
[C---:B------:R-:W-:Y:S02]  /*1780*/  ISETP.GT.U32.AND.EX P3, PT, R0.reuse, RZ, PT, P3 ;  /* 0x000000ff0000720c */ /* 0x040fe40003f64130 */
[----:B------:R-:W-:Y:S02]  /*1790*/  ISETP.GT.U32.AND.EX P1, PT, R0, RZ, PT, P1 ;  /* 0x000000ff0000720c */ /* 0x000fe40003f24110 */
[----:B------:R-:W-:Y:S02]  /*17a0*/  ISETP.GT.U32.AND P2, PT, R16, 0x1e0, PT ;  /* 0x000001e01000780c */ /* 0x000fe40003f44070 */
[----:B------:R-:W-:Y:S02]  /*17b0*/  IADD3.X R9, PT, PT, R9, R10, R14, P6, P4 ;  /* 0x0000000a09097210 */ /* 0x000fe400037e840e */
[----:B------:R-:W-:-:S02]  /*17c0*/  IADD3 R8, P6, P4, R8, R2, R3 ;  /* 0x0000000208087210 */ /* 0x000fc40007cde003 */
[----:B------:R-:W-:Y:S02]  /*17d0*/  SEL R2, R26, RZ, P3 ;  /* 0x000000ff1a027207 */ /* 0x000fe40001800000 */
[----:B---3--:R-:W-:Y:S02]  /*17e0*/  SEL R3, R4, RZ, P1 ;  /* 0x000000ff04037207 */ /* 0x008fe40000800000 */
[----:B------:R-:W-:Y:S02]  /*17f0*/  ISETP.GT.U32.AND.EX P2, PT, R0, RZ, PT, P2 ;  /* 0x000000ff0000720c */ /* 0x000fe40003f44120 */
[----:B------:R-:W-:Y:S02]  /*1800*/  SEL R4, R25, RZ, P0 ;  /* 0x000000ff19047207 */ /* 0x000fe40000000000 */
[----:B------:R-:W-:Y:S02]  /*1810*/  SEL R27, R27, RZ, P3 ;  /* 0x000000ff1b1b7207 */ /* 0x000fe40001800000 */
[----:B------:R-:W-:-:S02]  /*1820*/  IADD3 R3, P0, P3, R3, R8, R2 ;  /* 0x0000000803037210 */ /* 0x000fc40007b1e002 */
[----:B------:R-:W-:Y:S02]  /*1830*/  SEL R2, R6, RZ, P2 ;  /* 0x000000ff06027207 */ /* 0x000fe40001000000 */
[----:B------:R-:W-:Y:S02]  /*1840*/  IADD3.X R4, PT, PT, R4, R9, R23, P6, P4 ;  /* 0x0000000904047210 */ /* 0x000fe400037e8417 */
[----:B------:R-:W-:Y:S02]  /*1850*/  SEL R0, R5, RZ, P1 ;  /* 0x000000ff05007207 */ /* 0x000fe40000800000 */
[----:B------:R-:W-:Y:S02]  /*1860*/  IADD3 R2, P1, PT, R2, R3, RZ ;  /* 0x0000000302027210 */ /* 0x000fe40007f3e0ff */
[----:B------:R-:W-:Y:S02]  /*1870*/  SEL R3, R7, RZ, P2 ;  /* 0x000000ff07037207 */ /* 0x000fe40001000000 */
[----:B------:R-:W-:-:S05]  /*1880*/  IADD3.X R0, PT, PT, R0, R4, R27, P0, P3 ;  /* 0x0000000400007210 */ /* 0x000fca00007e641b */
[----:B------:R-:W-:Y:S01]  /*1890*/  IMAD.X R3, R3, 0x1, R0, P1 ;  /* 0x0000000103037824 */ /* 0x000fe200008e0600 */
[----:B------:R-:W-:Y:S06]  /*18a0*/  BRA `(.L_x_310) ;  /* 0x0000001000b47947 */ /* 0x000fec0003800000 */
.L_x_296:
[----:B------:R-:W0:Y:S01]  /*18b0*/  S2R R4, SR_TID.X ;  /* 0x0000000000047919 */ /* 0x000e220000002100 */
[----:B------:R-:W0:Y:S02]  /*18c0*/  LDC.64 R2, c[0x0][0x380] ;  /* 0x0000e000ff027b82 */ /* 0x000e240000000a00 */
[----:B0-----:R-:W-:-:S05]  /*18d0*/  IMAD.WIDE.U32 R2, R4, 0x4, R2 ;  /* 0x0000000404027825 */ /* 0x001fca00078e0002 */
[----:B------:R-:W2:Y:S04]  /*18e0*/  LDG.E R5, desc[UR6][R2.64] ;  /* 0x0000000602057981 */ /* 0x000ea8000c1e1900 */
[----:B------:R-:W3:Y:S04]  /*18f0*/  LDG.E R6, desc[UR6][R2.64+0x800] ;  /* 0x0008000602067981 */ /* 0x000ee8000c1e1900 */
[----:B------:R-:W3:Y:S04]  /*1900*/  LDG.E R7, desc[UR6][R2.64+0x1000] ;  /* 0x0010000602077981 */ /* 0x000ee8000c1e1900 */
[----:B------:R-:W4:Y:S04]  /*1910*/  LDG.E R9, desc[UR6][R2.64+0x1800] ;  /* 0x0018000602097981 */ /* 0x000f28000c1e1900 */
[----:B------:R-:W4:Y:S04]  /*1920*/  LDG.E R10, desc[UR6][R2.64+0x2000] ;  /* 0x00200006020a7981 */ /* 0x000f28000c1e1900 */
[----:B------:R-:W5:Y:S04]  /*1930*/  LDG.E R11, desc[UR6][R2.64+0x2800] ;  /* 0x00280006020b7981 */ /* 0x000f68000c1e1900 */
[----:B------:R-:W5:Y:S01]  /*1940*/  LDG.E R12, desc[UR6][R2.64+0x3000] ;  /* 0x00300006020c7981 */ /* 0x000f62000c1e1900 */
[----:B------:R-:W-:-:S02]  /*1950*/  IADD3 R8, P3, PT, R16, -0xe00, RZ ;  /* 0xfffff20010087810 */ /* 0x000fc40007f7e0ff */
[--C-:B--2---:R-:W-:Y:S02]  /*1960*/  SHF.R.S32.HI R13, RZ, 0x1f, R5.reuse ;  /* 0x0000001fff0d7819 */ /* 0x104fe40000011405 */
[----:B---3--:R-:W-:Y:S02]  /*1970*/  IADD3 R5, P0, P1, R7, R6, R5 ;  /* 0x0000000607057210 */ /* 0x008fe4000791e005 */
[----:B------:R-:W-:Y:S02]  /*1980*/  SHF.R.S32.HI R6, RZ, 0x1f, R6 ;  /* 0x0000001fff067819 */ /* 0x000fe40000011406 */
[----:B------:R-:W-:-:S04]  /*1990*/  SHF.R.S32.HI R7, RZ, 0x1f, R7 ;  /* 0x0000001fff077819 */ /* 0x000fc80000011407 */
[----:B------:R-:W-:Y:S01]  /*19a0*/  IADD3.X R13, PT, PT, R7, R6, R13, P0, P1 ;  /* 0x00000006070d7210 */ /* 0x000fe200007e240d */
[----:B------:R-:W-:Y:S01]  /*19b0*/  IMAD.MOV.U32 R7, RZ, RZ, 0xe00 ;  /* 0x00000e00ff077424 */ /* 0x000fe200078e00ff */
[--C-:B----4-:R-:W-:Y:S02]  /*19c0*/  IADD3 R5, P1, P2, R10, R5, R9.reuse ;  /* 0x000000050a057210 */ /* 0x110fe40007a3e009 */
[----:B------:R-:W-:Y:S02]  /*19d0*/  SHF.R.S32.HI R6, RZ, 0x1f, R10 ;  /* 0x0000001fff067819 */ /* 0x000fe4000001140a */
[----:B------:R-:W-:Y:S02]  /*19e0*/  ISETP.GE.U32.AND P0, PT, R8, 0xe00, PT ;  /* 0x00000e000800780c */ /* 0x000fe40003f06070 */
[----:B------:R-:W-:Y:S02]  /*19f0*/  IADD3.X R10, PT, PT, R0, -0x1, RZ, P3, !PT ;  /* 0xffffffff000a7810 */ /* 0x000fe40001ffe4ff */
[----:B------:R-:W-:-:S02]  /*1a00*/  SHF.R.S32.HI R9, RZ, 0x1f, R9 ;  /* 0x0000001fff097819 */ /* 0x000fc40000011409 */
[----:B------:R-:W-:Y:S02]  /*1a10*/  ISETP.GE.U32.AND.EX P0, PT, R10, RZ, PT, P0 ;  /* 0x000000ff0a00720c */ /* 0x000fe40003f06100 */
[----:B------:R-:W-:Y:S02]  /*1a20*/  IADD3.X R13, PT, PT, R6, R13, R9, P1, P2 ;  /* 0x0000000d060d7210 */ /* 0x000fe40000fe4409 */
[--C-:B-----5:R-:W-:Y:S02]  /*1a30*/  IADD3 R5, P1, P2, R12, R5, R11.reuse ;  /* 0x000000050c057210 */ /* 0x120fe40007a3e00b */
[----:B------:R-:W-:Y:S02]  /*1a40*/  SHF.R.S32.HI R6, RZ, 0x1f, R11 ;  /* 0x0000001fff067819 */ /* 0x000fe4000001140b */
[----:B------:R-:W-:-:S04]  /*1a50*/  SHF.R.S32.HI R9, RZ, 0x1f, R12 ;  /* 0x0000001fff097819 */ /* 0x000fc8000001140c */
[----:B------:R-:W-:Y:S01]  /*1a60*/  IADD3.X R6, PT, PT, R9, R13, R6, P1, P2 ;  /* 0x0000000d09067210 */ /* 0x000fe20000fe4406 */
[----:B------:R-:W-:Y:S01]  /*1a70*/  IMAD.MOV.U32 R9, RZ, RZ, RZ ;  /* 0x000000ffff097224 */ /* 0x000fe200078e00ff */
[----:B------:R-:W-:Y:S06]  /*1a80*/  @!P0 BRA `(.L_x_311) ;  /* 0x0000000000948947 */ /* 0x000fec0003800000 */
[----:B------:R-:W0:Y:S01]  /*1a90*/  LDC.64 R16, c[0x0][0x390] ;  /* 0x0000e400ff107b82 */ /* 0x000e220000000a00 */
[----:B------:R-:W-:Y:S02]  /*1aa0*/  IMAD.MOV.U32 R7, RZ, RZ, 0xe00 ;  /* 0x00000e00ff077424 */ /* 0x000fe400078e00ff */
[----:B------:R-:W-:-:S07]  /*1ab0*/  IMAD.MOV.U32 R9, RZ, RZ, RZ ;  /* 0x000000ffff097224 */ /* 0x000fce00078e00ff */
.L_x_313:
[----:B------:R-:W-:-:S04]  /*1ac0*/  LEA R12, P0, R7, R2, 0x2 ;  /* 0x00000002070c7211 */ /* 0x000fc800078010ff */
[----:B------:R-:W-:-:S05]  /*1ad0*/  LEA.HI.X R13, R7, R3, R9, 0x2, P0 ;  /* 0x00000003070d7211 */ /* 0x000fca00000f1409 */
[----:B------:R-:W2:Y:S04]  /*1ae0*/  LDG.E R0, desc[UR6][R12.64] ;  /* 0x000000060c007981 */ /* 0x000ea8000c1e1900 */
[----:B------:R-:W2:Y:S04]  /*1af0*/  LDG.E R11, desc[UR6][R12.64+0x800] ;  /* 0x000800060c0b7981 */ /* 0x000ea8000c1e1900 */
[----:B------:R-:W3:Y:S04]  /*1b00*/  LDG.E R14, desc[UR6][R12.64+0x1000] ;  /* 0x001000060c0e7981 */ /* 0x000ee8000c1e1900 */
[----:B------:R-:W3:Y:S04]  /*1b10*/  LDG.E R15, desc[UR6][R12.64+0x1800] ;  /* 0x001800060c0f7981 */ /* 0x000ee8000c1e1900 */
[----:B------:R-:W4:Y:S04]  /*1b20*/  LDG.E R18, desc[UR6][R12.64+0x2000] ;  /* 0x002000060c127981 */ /* 0x000f28000c1e1900 */
[----:B------:R-:W4:Y:S04]  /*1b30*/  LDG.E R19, desc[UR6][R12.64+0x2800] ;  /* 0x002800060c137981 */ /* 0x000f28000c1e1900 */
[----:B------:R-:W5:Y:S01]  /*1b40*/  LDG.E R20, desc[UR6][R12.64+0x3000] ;  /* 0x003000060c147981 */ /* 0x000f62000c1e1900 */
[----:B--2---:R-:W-:-:S02]  /*1b50*/  IADD3 R21, P0, P1, R11, R5, R0 ;  /* 0x000000050b157210 */ /* 0x004fc4000791e000 */
[----:B------:R-:W-:Y:S01]  /*1b60*/  SHF.R.S32.HI R5, RZ, 0x1f, R0 ;  /* 0x0000001fff057819 */ /* 0x000fe20000011400 */
[----:B0-----:R-:W-:Y:S01]  /*1b70*/  IMAD.MOV.U32 R0, RZ, RZ, R17 ;  /* 0x000000ffff007224 */ /* 0x001fe200078e0011 */
[----:B------:R-:W-:-:S04]  /*1b80*/  SHF.R.S32.HI R11, RZ, 0x1f, R11 ;  /* 0x0000001fff0b7819 */ /* 0x000fc8000001140b */
[----:B------:R-:W-:Y:S02]  /*1b90*/  IADD3.X R11, PT, PT, R11, R6, R5, P0, P1 ;  /* 0x000000060b0b7210 */ /* 0x000fe400007e2405 */
[--C-:B---3--:R-:W-:Y:S02]  /*1ba0*/  IADD3 R6, P1, P2, R15, R21, R14.reuse ;  /* 0x000000150f067210 */ /* 0x108fe40007a3e00e */
[----:B------:R-:W-:Y:S02]  /*1bb0*/  IADD3 R5, P3, PT, -R7, R16, RZ ;  /* 0x0000001007057210 */ /* 0x000fe40007f7e1ff */
[----:B------:R-:W-:Y:S02]  /*1bc0*/  SHF.R.S32.HI R14, RZ, 0x1f, R14 ;  /* 0x0000001fff0e7819 */ /* 0x000fe4000001140e */
[----:B------:R-:W-:Y:S02]  /*1bd0*/  SHF.R.S32.HI R15, RZ, 0x1f, R15 ;  /* 0x0000001fff0f7819 */ /* 0x000fe4000001140f */
[----:B------:R-:W-:-:S02]  /*1be0*/  ISETP.GE.U32.AND P0, PT, R5, 0xe00, PT ;  /* 0x00000e000500780c */ /* 0x000fc40003f06070 */
[----:B------:R-:W-:Y:S01]  /*1bf0*/  IADD3.X R14, PT, PT, R15, R11, R14, P1, P2 ;  /* 0x0000000b0f0e7210 */ /* 0x000fe20000fe440e */
[----:B------:R-:W-:Y:S01]  /*1c00*/  IMAD.X R11, R0, 0x1, ~R9, P3 ;  /* 0x00000001000b7824 */ /* 0x000fe200018e0e09 */
[--C-:B----4-:R-:W-:Y:S02]  /*1c10*/  IADD3 R5, P1, P2, R19, R6, R18.reuse ;  /* 0x0000000613057210 */ /* 0x110fe40007a3e012 */
[----:B------:R-:W-:Y:S02]  /*1c20*/  SHF.R.S32.HI R18, RZ, 0x1f, R18 ;  /* 0x0000001fff127819 */ /* 0x000fe40000011412 */
[----:B------:R-:W-:Y:S02]  /*1c30*/  ISETP.GE.U32.AND.EX P0, PT, R11, RZ, PT, P0 ;  /* 0x000000ff0b00720c */ /* 0x000fe40003f06100 */
[----:B------:R-:W-:Y:S02]  /*1c40*/  SHF.R.S32.HI R19, RZ, 0x1f, R19 ;  /* 0x0000001fff137819 */ /* 0x000fe40000011413 */
[----:B-----5:R-:W-:-:S02]  /*1c50*/  IADD3 R5, P3, PT, R20, R5, RZ ;  /* 0x0000000514057210 */ /* 0x020fc40007f7e0ff */
[----:B------:R-:W-:-:S04]  /*1c60*/  IADD3.X R19, PT, PT, R19, R14, R18, P1, P2 ;  /* 0x0000000e13137210 */ /* 0x000fc80000fe4412 */
[----:B------:R-:W-:-:S03]  /*1c70*/  LEA.HI.X.SX32 R6, R20, R19, 0x1, P3 ;  /* 0x0000001314067211 */ /* 0x000fc600018f0eff */
[----:B------:R-:W-:Y:S05]  /*1c80*/  @!P0 BRA `(.L_x_312) ;  /* 0x0000000800948947 */ /* 0x000fea0003800000 */
[----:B------:R-:W-:-:S05]  /*1c90*/  IADD3 R7, P0, PT, R7, 0xe00, RZ ;  /* 0x00000e0007077810 */ /* 0x000fca0007f1e0ff */
[----:B------:R-:W-:Y:S01]  /*1ca0*/  IMAD.X R9, RZ, RZ, R9, P0 ;  /* 0x000000ffff097224 */ /* 0x000fe200000e0609 */
[----:B------:R-:W-:-:S04]  /*1cb0*/  ISETP.GT.U32.AND P0, PT, R7, R8, PT ;  /* 0x000000080700720c */ /* 0x000fc80003f04070 */
[----:B------:R-:W-:-:S13]  /*1cc0*/  ISETP.GT.U32.AND.EX P0, PT, R9, R10, PT, P0 ;  /* 0x0000000a0900720c */ /* 0x000fda0003f04100 */
[----:B------:R-:W-:Y:S05]  /*1cd0*/  @!P0 BRA `(.L_x_313) ;  /* 0xfffffffc00788947 */ /* 0x000fea000383ffff */
.L_x_311:
        /* <DEDUP_REMOVED lines=25> */
.L_x_317:
        /* <DEDUP_REMOVED lines=54> */
.L_x_316:
[----:B------:R-:W-:Y:S05]  /*21d0*/  BSYNC.RECONVERGENT B2 ;  /* 0x0000000000027941 */ /* 0x000fea0003800200 */
.L_x_315:
        /* <DEDUP_REMOVED lines=36> */
.L_x_319:
[----:B------:R-:W-:Y:S05]  /*2420*/  BSYNC.RECONVERGENT B2 ;  /* 0x0000000000027941 */ /* 0x000fea0003800200 */
.L_x_318:
        /* <DEDUP_REMOVED lines=24> */
.L_x_321:
[----:B------:R-:W-:Y:S05]  /*25b0*/  BSYNC.RECONVERGENT B2 ;  /* 0x0000000000027941 */ /* 0x000fea0003800200 */
.L_x_320:
[----:B------:R-:W-:Y:S05]  /*25c0*/  @!P0 BRA `(.L_x_314) ;  /* 0x0000000000408947 */ /* 0x000fea0003800000 */
[----:B------:R-:W0:Y:S01]  /*25d0*/  LDCU.64 UR4, c[0x0][0x380] ;  /* 0x00007000ff0477ac */ /* 0x000e220008000a00 */
[----:B------:R-:W-:Y:S01]  /*25e0*/  IADD3 R8, P0, PT, R0, R7, RZ ;  /* 0x0000000700087210 */ /* 0x000fe20007f1e0ff */
[----:B------:R-:W-:-:S04]  /*25f0*/  IMAD.MOV R0, RZ, RZ, -R10 ;  /* 0x000000ffff007224 */ /* 0x000fc800078e0a0a */
[----:B------:R-:W-:Y:S01]  /*2600*/  IMAD.X R9, RZ, RZ, R9, P0 ;  /* 0x000000ffff097224 */ /* 0x000fe200000e0609 */
[----:B0-----:R-:W-:-:S04]  /*2610*/  LEA R7, P1, R8, UR4, 0x2 ;  /* 0x0000000408077c11 */ /* 0x001fc8000f8210ff */
[----:B------:R-:W-:-:S09]  /*2620*/  LEA.HI.X R8, R8, UR5, R9, 0x2, P1 ;  /* 0x0000000508087c11 */ /* 0x000fd200088f1409 */
.L_x_322:
        /* <DEDUP_REMOVED lines=10> */
.L_x_314:
[----:B------:R-:W-:Y:S05]  /*26d0*/  BSYNC.RECONVERGENT B1 ;  /* 0x0000000000017941 */ /* 0x000fea0003800200 */
.L_x_312:
[----:B------:R-:W0:Y:S01]  /*26e0*/  S2R R8, SR_LANEID ;  /* 0x0000000000087919 */ /* 0x000e220000000000 */
[----:B------:R-:W-:Y:S01]  /*26f0*/  ISETP.NE.AND P5, PT, R4, RZ, PT ;  /* 0x000000ff0400720c */ /* 0x000fe20003fa5270 */
        /* <DEDUP_REMOVED lines=28> */
[----:B------:R-:W-:Y:S02]  /*28c0*/  @!P2 SHF.R.U32.HI R7, RZ, 0x2, R4 ;  /* 0x00000002ff07a819 */ /* 0x000fe40000011604 */
[----:B-1----:R-:W-:Y:S01]  /*28d0*/  SEL R2, R2, RZ, !P1 ;  /* 0x000000ff02027207 */ /* 0x002fe20004800000 */
[----:B------:R-:W0:Y:S01]  /*28e0*/  SHFL.DOWN PT, R0, R5, 0x10, 0x1f ;  /* 0x0a001f0005007f89 */ /* 0x000e2200000e0000 */
[----:B------:R-:W-:Y:S02]  /*28f0*/  ISETP.GT.AND P1, PT, R8, 0xf, PT ;  /* 0x0000000f0800780c */ /* 0x000fe40003f24270 */
[----:B------:R-:W-:Y:S01]  /*2900*/  @!P2 LOP3.LUT R7, R7, 0xf8, RZ, 0xc0, !PT ;  /* 0x000000f80707a812 */ /* 0x000fe200078ec0ff */
[----:B------:R-:W-:Y:S01]  /*2910*/  IMAD.X R6, R2, 0x1, R9, P0 ;  /* 0x0000000102067824 */ /* 0x000fe200000e0609 */
[----:B------:R-:W-:-:S04]  /*2920*/  @!P2 MOV R2, 0x400 ;  /* 0x000004000002a802 */ /* 0x000fc80000000f00 */
[----:B------:R-:W1:Y:S01]  /*2930*/  SHFL.DOWN PT, R3, R6, 0x10, 0x1f ;  /* 0x0a001f0006037f89 */ /* 0x000e6200000e0000 */
[----:B--2---:R-:W-:-:S05]  /*2940*/  @!P2 LEA R8, R11, R2, 0x18 ;  /* 0x000000020b08a211 */ /* 0x004fca00078ec0ff */
        /* <DEDUP_REMOVED lines=12> */
[----:B--2---:R-:W0:Y:S04]  /*2a10*/  LDS.128 R4, [UR4+0x20] ;  /* 0x00002004ff047984 */ /* 0x004e280008000c00 */
        /* <DEDUP_REMOVED lines=21> */
[----:B------:R-:W-:-:S07]  /*2b70*/  IMAD.X R3, R3, 0x1, R31, P2 ;  /* 0x0000000103037824 */ /* 0x000fce00010e061f */
.L_x_310:
[----:B------:R-:W-:Y:S05]  /*2b80*/  BSYNC.RECONVERGENT B0 ;  /* 0x0000000000007941 */ /* 0x000fea0003800200 */
.L_x_295:
[----:B------:R-:W-:Y:S05]  /*2b90*/  @P5 EXIT ;  /* 0x000000000000594d */ /* 0x000fea0003800000 */
[----:B------:R-:W0:Y:S01]  /*2ba0*/  LDCU.64 UR4, c[0x0][0x3a0] ;  /* 0x00007400ff0477ac */ /* 0x000e220008000a00 */
[----:B------:R-:W3:Y:S01]  /*2bb0*/  LDC.64 R4, c[0x0][0x388] ;  /* 0x0000e200ff047b82 */ /* 0x000ee20000000a00 */
[----:B012---:R-:W-:-:S04]  /*2bc0*/  IADD3 R2, P0, PT, R2, UR4, RZ ;  /* 0x0000000402027c10 */ /* 0x007fc8000ff1e0ff */
[----:B------:R-:W-:-:S05]  /*2bd0*/  IADD3.X R3, PT, PT, R3, UR5, RZ, P0, !PT ;  /* 0x0000000503037c10 */ /* 0x000fca00087fe4ff */
[----:B---3--:R-:W-:Y:S01]  /*2be0*/  STG.E.64 desc[UR6][R4.64], R2 ;  /* 0x0000000204007986 */ /* 0x008fe2000c101b06 */
[----:B------:R-:W-:Y:S05]  /*2bf0*/  EXIT ;  /* 0x000000000000794d */ /* 0x000fea0003800000 */
.L_x_323:
        /* <DEDUP_REMOVED lines=16> */
.L_x_643:


//--------------------- .text._ZN3cub18CUB_300001_SM_10006detail6reduce28DeviceReduceSingleTileKernelINS2_10policy_hubIxjN4cuda3std3__44plusIxEEE10Policy1000EPxSC_iS9_xxNS7_10__identityEEEvT0_T1_T2_T3_T4_T6_ --------------------------
	.section	.text._ZN3cub18CUB_300001_SM_10006detail6reduce28DeviceReduceSingleTileKernelINS2_10policy_hubIxjN4cuda3std3__44plusIxEEE10Policy1000EPxSC_iS9_xxNS7_10__identityEEEvT0_T1_T2_T3_T4_T6_,"ax",@progbits
	.align	128
        .global         _ZN3cub18CUB_300001_SM_10006detail6reduce28DeviceReduceSingleTileKernelINS2_10policy_hubIxjN4cuda3std3__44plusIxEEE10Policy1000EPxSC_iS9_xxNS7_10__identityEEEvT0_T1_T2_T3_T4_T6_
        .type           _ZN3cub18CUB_300001_SM_10006detail6reduce28DeviceReduceSingleTileKernelINS2_10policy_hubIxjN4cuda3std3__44plusIxEEE10Policy1000EPxSC_iS9_xxNS7_10__identityEEEvT0_T1_T2_T3_T4_T6_,@function
        .size           _ZN3cub18CUB_300001_SM_10006detail6reduce28DeviceReduceSingleTileKernelINS2_10policy_hubIxjN4cuda3std3__44plusIxEEE10Policy1000EPxSC_iS9_xxNS7_10__identityEEEvT0_T1_T2_T3_T4_T6_,(.L_x_644 - _ZN3cub18CUB_300001_SM_10006detail6reduce28DeviceReduceSingleTileKernelINS2_10policy_hubIxjN4cuda3std3__44plusIxEEE10Policy1000EPxSC_iS9_xxNS7_10__identityEEEvT0_T1_T2_T3_T4_T6_)
        .other          _ZN3cub18CUB_300001_SM_10006detail6reduce28DeviceReduceSingleTileKernelINS2_10policy_hubIxjN4cuda3std3__44plusIxEEE10Policy1000EPxSC_iS9_xxNS7_10__identityEEEvT0_T1_T2_T3_T4_T6_,@"STO_CUDA_ENTRY STV_DEFAULT"
_ZN3cub18CUB_300001_SM_10006detail6reduce28DeviceReduceSingleTileKernelINS2_10policy_hubIxjN4cuda3std3__44plusIxEEE10Policy1000EPxSC_iS9_xxNS7_10__identityEEEvT0_T1_T2_T3_T4_T6_:
.text._ZN3cub18CUB_300001_SM_10006detail6reduce28DeviceReduceSingleTileKernelINS2_10policy_hubIxjN4cuda3std3__44plusIxEEE10Policy1000EPxSC_iS9_xxNS7_10__identityEEEvT0_T1_T2_T3_T4_T6_:
        /* <DEDUP_REMOVED lines=13> */
.L_x_324:
        /* <DEDUP_REMOVED lines=13> */
.L_x_328:
[----:B------:R-:W-:Y:S05]  /*01a0*/  BSYNC.RECONVERGENT B1 ;  /* 0x0000000000017941 */ /* 0x000fea0003800200 */
.L_x_327:
        /* <DEDUP_REMOVED lines=17> */
.L_x_333:
        /* <DEDUP_REMOVED lines=11> */
.L_x_332:
[----:B------:R-:W-:Y:S05]  /*0370*/  BSYNC.RECONVERGENT B2 ;  /* 0x0000000000027941 */ /* 0x000fea0003800200 */
.L_x_331:
        /* <DEDUP_REMOVED lines=8> */
.L_x_336:
        /* <DEDUP_REMOVED lines=43> */
.L_x_335:
[----:B------:R-:W-:Y:S05]  /*06b0*/  BSYNC.RECONVERGENT B2 ;  /* 0x0000000000027941 */ /* 0x000fea0003800200 */
.L_x_334:
        /* <DEDUP_REMOVED lines=26> */
.L_x_338:
[----:B------:R-:W-:Y:S05]  /*0860*/  BSYNC.RECONVERGENT B2 ;  /* 0x0000000000027941 */ /* 0x000fea0003800200 */
.L_x_337:
        /* <DEDUP_REMOVED lines=12> */
.L_x_330:
[----:B------:R-:W-:Y:S05]  /*0930*/  BSYNC.RECONVERGENT B1 ;  /* 0x0000000000017941 */ /* 0x000fea0003800200 */
.L_x_329:
        /* <DEDUP_REMOVED lines=77> */
.L_x_339:
        /* <DEDUP_REMOVED lines=130> */
.L_x_326:
        /* <DEDUP_REMOVED lines=25> */
.L_x_343:
        /* <DEDUP_REMOVED lines=24> */
.L_x_341:
        /* <DEDUP_REMOVED lines=19> */
.L_x_347:
        /* <DEDUP_REMOVED lines=9> */
.L_x_346:
[----:B------:R-:W-:Y:S05]  /*1b00*/  BSYNC.RECONVERGENT B2 ;  /* 0x0000000000027941 */ /* 0x000fea0003800200 */
.L_x_345:
        /* <DEDUP_REMOVED lines=16> */
.L_x_350:
        /* <DEDUP_REMOVED lines=45> */
.L_x_349:
[----:B------:R-:W-:Y:S05]  /*1ee0*/  BSYNC.RECONVERGENT B2 ;  /* 0x0000000000027941 */ /* 0x000fea0003800200 */
.L_x_348:
        /* <DEDUP_REMOVED lines=30> */
.L_x_352:
[----:B------:R-:W-:Y:S05]  /*20d0*/  BSYNC.RECONVERGENT B2 ;  /* 0x0000000000027941 */ /* 0x000fea0003800200 */
.L_x_351:
        /* <DEDUP_REMOVED lines=11> */
.L_x_344:
[----:B------:R-:W-:Y:S05]  /*2190*/  BSYNC.RECONVERGENT B1 ;  /* 0x0000000000017941 */ /* 0x000fea0003800200 */
.L_x_342:
        /* <DEDUP_REMOVED lines=74> */
.L_x_340:
[----:B------:R-:W-:Y:S05]  /*2640*/  BSYNC.RECONVERGENT B0 ;  /* 0x0000000000007941 */ /* 0x000fea0003800200 */
.L_x_325:
[----:B------:R-:W-:Y:S05]  /*2650*/  @P0 EXIT ;  /* 0x000000000000094d */ /* 0x000fea0003800000 */
[----:B------:R-:W0:Y:S01]  /*2660*/  LDCU.64 UR4, c[0x0][0x398] ;  /* 0x00007300ff0477ac */ /* 0x000e220008000a00 */
[----:B------:R-:W3:Y:S01]  /*2670*/  LDC.64 R4, c[0x0][0x388] ;  /* 0x0000e200ff047b82 */ /* 0x000ee20000000a00 */
[----:B012---:R-:W-:-:S04]  /*2680*/  IADD3 R2, P0, PT, R2, UR4, RZ ;  /* 0x0000000402027c10 */ /* 0x007fc8000ff1e0ff */
[----:B------:R-:W-:-:S05]  /*2690*/  IADD3.X R3, PT, PT, R3, UR5, RZ, P0, !PT ;  /* 0x0000000503037c10 */ /* 0x000fca00087fe4ff */
[----:B---3--:R-:W-:Y:S01]  /*26a0*/  STG.E.64 desc[UR6][R4.64], R2 ;  /* 0x0000000204007986 */ /* 0x008fe2000c101b06 */
[----:B------:R-:W-:Y:S05]  /*26b0*/  EXIT ;  /* 0x000000000000794d */ /* 0x000fea0003800000 */
.L_x_353:
        /* <DEDUP_REMOVED lines=12> */
.L_x_644:


//--------------------- .text._ZN3cub18CUB_300001_SM_10006detail6reduce18DeviceReduceKernelINS2_10policy_hubIxjN4cuda3std3__44plusIxEEE10Policy1000EN6thrust24THRUST_300001_SM_1000_NS10device_ptrIiEEjS9_xNS7_10__identityEEEvT0_PT3_T1_NS0_13GridEvenShareISK_EET2_T4_ --------------------------
	.section	.text._ZN3cub18CUB_300001_SM_10006detail6reduce18DeviceReduceKernelINS2_10policy_hubIxjN4cuda3std3__44plusIxEEE10Policy1000EN6thrust24THRUST_300001_SM_1000_NS10device_ptrIiEEjS9_xNS7_10__identityEEEvT0_PT3_T1_NS0_13GridEvenShareISK_EET2_T4_,"ax",@progbits
	.align	128
        .global         _ZN3cub18CUB_300001_SM_10006detail6reduce18DeviceReduceKernelINS2_10policy_hubIxjN4cuda3std3__44plusIxEEE10Policy1000EN6thrust24THRUST_300001_SM_1000_NS10device_ptrIiEEjS9_xNS7_10__identityEEEvT0_PT3_T1_NS0_13GridEvenShareISK_EET2_T4_
        .type           _ZN3cub18CUB_300001_SM_10006detail6reduce18DeviceReduceKernelINS2_10policy_hubIxjN4cuda3std3__44plusIxEEE10Policy1000EN6thrust24THRUST_300001_SM_1000_NS10device_ptrIiEEjS9_xNS7_10__identityEEEvT0_PT3_T1_NS0_13GridEvenShareISK_EET2_T4_,@function
        .size           _ZN3cub18CUB_300001_SM_10006detail6reduce18DeviceReduceKernelINS2_10policy_hubIxjN4cuda3std3__44plusIxEEE10Policy1000EN6thrust24THRUST_300001_SM_1000_NS10device_ptrIiEEjS9_xNS7_10__identityEEEvT0_PT3_T1_NS0_13GridEvenShareISK_EET2_T4_,(.L_x_645 - _ZN3cub18CUB_300001_SM_10006detail6reduce18DeviceReduceKernelINS2_10policy_hubIxjN4cuda3std3__44plusIxEEE10Policy1000EN6thrust24THRUST_300001_SM_1000_NS10device_ptrIiEEjS9_xNS7_10__identityEEEvT0_PT3_T1_NS0_13GridEvenShareISK_EET2_T4_)
        .other          _ZN3cub18CUB_300001_SM_10006detail6reduce18DeviceReduceKernelINS2_10policy_hubIxjN4cuda3std3__44plusIxEEE10Policy1000EN6thrust24THRUST_300001_SM_1000_NS10device_ptrIiEEjS9_xNS7_10__identityEEEvT0_PT3_T1_NS0_13GridEvenShareISK_EET2_T4_,@"STO_CUDA_ENTRY STV_DEFAULT"
_ZN3cub18CUB_300001_SM_10006detail6reduce18DeviceReduceKernelINS2_10policy_hubIxjN4cuda3std3__44plusIxEEE10Policy1000EN6thrust24THRUST_300001_SM_1000_NS10device_ptrIiEEjS9_xNS7_10__identityEEEvT0_PT3_T1_NS0_13GridEvenShareISK_EET2_T4_:
.text._ZN3cub18CUB_300001_SM_10006detail6reduce18DeviceReduceKernelINS2_10policy_hubIxjN4cuda3std3__44plusIxEEE10Policy1000EN6thrust24THRUST_300001_SM_1000_NS10device_ptrIiEEjS9_xNS7_10__identityEEEvT0_PT3_T1_NS0_13GridEvenShareISK_EET2_T4_:
[----:B------:R-:W-:Y:S01]  /*0000*/  LDC R1, c[0x0][0x37c] ;  /* 0x0000df00ff017b82 */ /* 0x000fe20000000800 */
[----:B------:R-:W0:Y:S07]  /*0010*/  S2R R0, SR_CTAID.X ;  /* 0x0000000000007919 */ /* 0x000e2e0000002500 */
[----:B------:R-:W1:Y:S01]  /*0020*/  LDC.64 R8, c[0x0][0x3a8] ;  /* 0x0000ea00ff087b82 */ /* 0x000e620000000a00 */
[----:B------:R-:W2:Y:S01]  /*0030*/  LDCU.64 UR6, c[0x0][0x358] ;  /* 0x00006b00ff0677ac */ /* 0x000ea20008000a00 */
[----:B------:R-:W-:Y:S01]  /*0040*/  BSSY.RECONVERGENT B0, `(.L_x_354) ;  /* 0x0000306000007945 */ /* 0x000fe20003800200 */
[----:B-1----:R-:W-:-:S02]  /*0050*/  IMAD R11, R9, 0xe00, RZ ;  /* 0x00000e00090b7824 */ /* 0x002fc400078e02ff */
[----:B0-----:R-:W-:-:S05]  /*0060*/  IMAD R28, R0, -0xe00, R8 ;  /* 0xfffff200001c7824 */ /* 0x001fca00078e0208 */
[----:B------:R-:W-:-:S13]  /*0070*/  ISETP.GT.U32.AND P0, PT, R28, 0xdff, PT ;  /* 0x00000dff1c00780c */ /* 0x000fda0003f04070 */
[----:B--2---:R-:W-:Y:S05]  /*0080*/  @P0 BRA `(.L_x_355) ;  /* 0x0000001800840947 */ /* 0x004fea0003800000 */
[----:B------:R-:W0:Y:S01]  /*0090*/  S2R R5, SR_TID.X ;  /* 0x0000000000057919 */ /* 0x000e220000002100 */
[----:B------:R-:W-:Y:S01]  /*00a0*/  BSSY.RECONVERGENT B1, `(.L_x_356) ;  /* 0x000000c000017945 */ /* 0x000fe20003800200 */
[----:B------:R-:W-:Y:S02]  /*00b0*/  IMAD.MOV.U32 R24, RZ, RZ, RZ ;  /* 0x000000ffff187224 */ /* 0x000fe400078e00ff */
        /* <DEDUP_REMOVED lines=9> */
[----:B--2---:R-:W-:-:S07]  /*0150*/  SHF.R.S32.HI R6, RZ, 0x1f, R24 ;  /* 0x0000001fff067819 */ /* 0x004fce0000011418 */
.L_x_357:
[----:B------:R-:W-:Y:S05]  /*0160*/  BSYNC.RECONVERGENT B1 ;  /* 0x0000000000017941 */ /* 0x000fea0003800200 */
.L_x_356:
        /* <DEDUP_REMOVED lines=17> */
.L_x_363:
[C---:B------:R-:W-:Y:S02]  /*0280*/  VIADD R27, R2.reuse, 0x200 ;  /* 0x00000200021b7836 */ /* 0x040fe40000000000 */
[----:B0-----:R-:W-:-:S04]  /*0290*/  IMAD.WIDE.U32 R12, R2, 0x4, R10 ;  /* 0x00000004020c7825 */ /* 0x001fc800078e000a */
[--C-:B------:R-:W-:Y:S01]  /*02a0*/  IMAD.WIDE.U32 R26, R27, 0x4, R10.reuse ;  /* 0x000000041b1a7825 */ /* 0x100fe200078e000a */
[----:B------:R0:W2:Y:S03]  /*02b0*/  LDG.E R19, desc[UR6][R12.64] ;  /* 0x000000060c137981 */ /* 0x0000a6000c1e1900 */
[C---:B------:R-:W-:Y:S01]  /*02c0*/  VIADD R17, R2.reuse, 0x400 ;  /* 0x0000040002117836 */ /* 0x040fe20000000000 */
[----:B------:R1:W3:Y:S01]  /*02d0*/  LDG.E R23, desc[UR6][R26.64] ;  /* 0x000000061a177981 */ /* 0x0002e2000c1e1900 */
[----:B------:R-:W-:Y:S02]  /*02e0*/  VIADD R15, R2, 0x600 ;  /* 0x00000600020f7836 */ /* 0x000fe40000000000 */
[----:B------:R-:W-:-:S04]  /*02f0*/  IMAD.WIDE.U32 R16, R17, 0x4, R10 ;  /* 0x0000000411107825 */ /* 0x000fc800078e000a */
[--C-:B------:R-:W-:Y:S01]  /*0300*/  IMAD.WIDE.U32 R14, R15, 0x4, R10.reuse ;  /* 0x000000040f0e7825 */ /* 0x100fe200078e000a */
[----:B------:R-:W4:Y:S04]  /*0310*/  LDG.E R7, desc[UR6][R16.64] ;  /* 0x0000000610077981 */ /* 0x000f28000c1e1900 */
[----:B------:R5:W4:Y:S01]  /*0320*/  LDG.E R22, desc[UR6][R14.64] ;  /* 0x000000060e167981 */ /* 0x000b22000c1e1900 */
[C---:B------:R-:W-:Y:S02]  /*0330*/  VIADD R9, R2.reuse, 0x800 ;  /* 0x0000080002097836 */ /* 0x040fe40000000000 */
[----:B------:R-:W-:Y:S02]  /*0340*/  VIADD R21, R2, 0xa00 ;  /* 0x00000a0002157836 */ /* 0x000fe40000000000 */
[----:B0-----:R-:W-:-:S04]  /*0350*/  IMAD.WIDE.U32 R12, R9, 0x4, R10 ;  /* 0x00000004090c7825 */ /* 0x001fc800078e000a */
[--C-:B------:R-:W-:Y:S01]  /*0360*/  IMAD.WIDE.U32 R20, R21, 0x4, R10.reuse ;  /* 0x0000000415147825 */ /* 0x100fe200078e000a */
[----:B------:R0:W4:Y:S03]  /*0370*/  LDG.E R27, desc[UR6][R12.64] ;  /* 0x000000060c1b7981 */ /* 0x000126000c1e1900 */
[C---:B-1----:R-:W-:Y:S01]  /*0380*/  VIADD R26, R2.reuse, 0x1000 ;  /* 0x00001000021a7836 */ /* 0x042fe20000000000 */
[----:B------:R-:W4:Y:S01]  /*0390*/  LDG.E R9, desc[UR6][R20.64] ;  /* 0x0000000614097981 */ /* 0x000f22000c1e1900 */
[C---:B------:R-:W-:Y:S02]  /*03a0*/  VIADD R29, R2.reuse, 0xe00 ;  /* 0x00000e00021d7836 */ /* 0x040fe40000000000 */
[----:B------:R-:W-:Y:S02]  /*03b0*/  VIADD R25, R2, 0xc00 ;  /* 0x00000c0002197836 */ /* 0x000fe40000000000 */
[----:B-----5:R-:W-:-:S04]  /*03c0*/  IMAD.WIDE.U32 R14, R29, 0x4, R10 ;  /* 0x000000041d0e7825 */ /* 0x020fc800078e000a */
[--C-:B0-----:R-:W-:Y:S02]  /*03d0*/  IMAD.WIDE.U32 R12, R26, 0x4, R10.reuse ;  /* 0x000000041a0c7825 */ /* 0x101fe400078e000a */
[----:B------:R-:W5:Y:S02]  /*03e0*/  LDG.E R26, desc[UR6][R14.64] ;  /* 0x000000060e1a7981 */ /* 0x000f64000c1e1900 */
[----:B------:R-:W-:-:S05]  /*03f0*/  IMAD.WIDE.U32 R16, R25, 0x4, R10 ;  /* 0x0000000419107825 */ /* 0x000fca00078e000a */
[----:B------:R0:W5:Y:S02]  /*0400*/  LDG.E R25, desc[UR6][R16.64] ;  /* 0x0000000610197981 */ /* 0x000164000c1e1900 */
[----:B0-----:R-:W-:-:S04]  /*0410*/  VIADD R17, R2, 0x1800 ;  /* 0x0000180002117836 */ /* 0x001fc80000000000 */
[----:B------:R-:W-:-:S06]  /*0420*/  IMAD.WIDE.U32 R16, R17, 0x4, R10 ;  /* 0x0000000411107825 */ /* 0x000fcc00078e000a */
[----:B------:R-:W5:Y:S01]  /*0430*/  LDG.E R16, desc[UR6][R16.64] ;  /* 0x0000000610107981 */ /* 0x000f62000c1e1900 */
[--C-:B--2---:R-:W-:Y:S02]  /*0440*/  SHF.R.S32.HI R29, RZ, 0x1f, R19.reuse ;  /* 0x0000001fff1d7819 */ /* 0x104fe40000011413 */
[----:B---3--:R-:W-:Y:S02]  /*0450*/  IADD3 R24, P0, P1, R23, R24, R19 ;  /* 0x0000001817187210 */ /* 0x008fe4000791e013 */
[----:B------:R-:W-:Y:S01]  /*0460*/  SHF.R.S32.HI R20, RZ, 0x1f, R23 ;  /* 0x0000001fff147819 */ /* 0x000fe20000011417 */
[----:B------:R-:W-:Y:S01]  /*0470*/  VIADD R23, R2, 0x1200 ;  /* 0x0000120002177836 */ /* 0x000fe20000000000 */
[----:B------:R0:W2:Y:S02]  /*0480*/  LDG.E R19, desc[UR6][R12.64] ;  /* 0x000000060c137981 */ /* 0x0000a4000c1e1900 */
[----:B0-----:R-:W-:Y:S01]  /*0490*/  IADD3.X R12, PT, PT, R20, R6, R29, P0, P1 ;  /* 0x00000006140c7210 */ /* 0x001fe200007e241d */
[----:B------:R-:W-:Y:S01]  /*04a0*/  IMAD.WIDE.U32 R20, R23, 0x4, R10 ;  /* 0x0000000417147825 */ /* 0x000fe200078e000a */
[----:B----4-:R-:W-:-:S02]  /*04b0*/  IADD3 R6, P0, P1, R22, R24, R7 ;  /* 0x0000001816067210 */ /* 0x010fc4000791e007 */
[----:B------:R-:W-:Y:S01]  /*04c0*/  SHF.R.S32.HI R7, RZ, 0x1f, R7 ;  /* 0x0000001fff077819 */ /* 0x000fe20000011407 */
[C---:B------:R-:W-:Y:S01]  /*04d0*/  VIADD R23, R2.reuse, 0x1400 ;  /* 0x0000140002177836 */ /* 0x040fe20000000000 */
[----:B------:R-:W-:Y:S01]  /*04e0*/  SHF.R.S32.HI R22, RZ, 0x1f, R22 ;  /* 0x0000001fff167819 */ /* 0x000fe20000011416 */
[----:B------:R-:W-:Y:S01]  /*04f0*/  VIADD R29, R2, 0x1600 ;  /* 0x00001600021d7836 */ /* 0x000fe20000000000 */
[----:B------:R-:W2:Y:S02]  /*0500*/  LDG.E R24, desc[UR6][R20.64] ;  /* 0x0000000614187981 */ /* 0x000ea4000c1e1900 */
[----:B------:R-:W-:Y:S01]  /*0510*/  IADD3.X R7, PT, PT, R22, R12, R7, P0, P1 ;  /* 0x0000000c16077210 */ /* 0x000fe200007e2407 */
[----:B------:R-:W-:-:S04]  /*0520*/  IMAD.WIDE.U32 R12, R23, 0x4, R10 ;  /* 0x00000004170c7825 */ /* 0x000fc800078e000a */
[--C-:B------:R-:W-:Y:S02]  /*0530*/  IMAD.WIDE.U32 R14, R29, 0x4, R10.reuse ;  /* 0x000000041d0e7825 */ /* 0x100fe400078e000a */
[----:B------:R0:W3:Y:S02]  /*0540*/  LDG.E R29, desc[UR6][R12.64] ;  /* 0x000000060c1d7981 */ /* 0x0000e4000c1e1900 */
[----:B------:R-:W-:Y:S02]  /*0550*/  VIADD R23, R2, 0x1a00 ;  /* 0x00001a0002177836 */ /* 0x000fe40000000000 */
[----:B------:R-:W3:Y:S02]  /*0560*/  LDG.E R14, desc[UR6][R14.64] ;  /* 0x000000060e0e7981 */ /* 0x000ee4000c1e1900 */
[----:B0-----:R-:W-:-:S06]  /*0570*/  IMAD.WIDE.U32 R12, R23, 0x4, R10 ;  /* 0x00000004170c7825 */ /* 0x001fcc00078e000a */
[----:B------:R0:W4:Y:S01]  /*0580*/  LDG.E R13, desc[UR6][R12.64] ;  /* 0x000000060c0d7981 */ /* 0x000122000c1e1900 */
[C---:B------:R-:W-:Y:S02]  /*0590*/  VIADD R21, R2.reuse, 0x1c00 ;  /* 0x00001c0002157836 */ /* 0x040fe40000000000 */
[----:B------:R-:W-:Y:S02]  /*05a0*/  VIADD R23, R2, 0x1e00 ;  /* 0x00001e0002177836 */ /* 0x000fe40000000000 */
[----:B------:R-:W-:-:S04]  /*05b0*/  IMAD.WIDE.U32 R20, R21, 0x4, R10 ;  /* 0x0000000415147825 */ /* 0x000fc800078e000a */
[----:B------:R-:W-:Y:S02]  /*05c0*/  IMAD.WIDE.U32 R22, R23, 0x4, R10 ;  /* 0x0000000417167825 */ /* 0x000fe400078e000a */
[----:B------:R-:W4:Y:S04]  /*05d0*/  LDG.E R20, desc[UR6][R20.64] ;  /* 0x0000000614147981 */ /* 0x000f28000c1e1900 */
[----:B------:R-:W4:Y:S01]  /*05e0*/  LDG.E R23, desc[UR6][R22.64] ;  /* 0x0000000616177981 */ /* 0x000f22000c1e1900 */
[--C-:B0-----:R-:W-:Y:S02]  /*05f0*/  IADD3 R12, P0, P1, R9, R6, R27.reuse ;  /* 0x00000006090c7210 */ /* 0x101fe4000791e01b */
[----:B------:R-:W-:Y:S02]  /*0600*/  SHF.R.S32.HI R6, RZ, 0x1f, R27 ;  /* 0x0000001fff067819 */ /* 0x000fe4000001141b */
[----:B------:R-:W-:-:S04]  /*0610*/  SHF.R.S32.HI R9, RZ, 0x1f, R9 ;  /* 0x0000001fff097819 */ /* 0x000fc80000011409 */
[----:B------:R-:W-:Y:S02]  /*0620*/  IADD3.X R7, PT, PT, R9, R7, R6, P0, P1 ;  /* 0x0000000709077210 */ /* 0x000fe400007e2406 */
[--C-:B-----5:R-:W-:Y:S02]  /*0630*/  IADD3 R6, P0, P1, R26, R12, R25.reuse ;  /* 0x0000000c1a067210 */ /* 0x120fe4000791e019 */
[----:B------:R-:W-:Y:S02]  /*0640*/  SHF.R.S32.HI R25, RZ, 0x1f, R25 ;  /* 0x0000001fff197819 */ /* 0x000fe40000011419 */
[----:B------:R-:W-:-:S04]  /*0650*/  SHF.R.S32.HI R26, RZ, 0x1f, R26 ;  /* 0x0000001fff1a7819 */ /* 0x000fc8000001141a */
[----:B------:R-:W-:Y:S01]  /*0660*/  IADD3.X R25, PT, PT, R26, R7, R25, P0, P1 ;  /* 0x000000071a197210 */ /* 0x000fe200007e2419 */
[----:B------:R-:W-:Y:S02]  /*0670*/  VIADD R18, R18, 0x10 ;  /* 0x0000001012127836 */ /* 0x000fe40000000000 */
[----:B------:R-:W-:Y:S02]  /*0680*/  VIADD R8, R8, 0x2000 ;  /* 0x0000200008087836 */ /* 0x000fe40000000000 */
        /* <DEDUP_REMOVED lines=13> */
[----:B------:R-:W-:Y:S02]  /*0760*/  ISETP.NE.AND P0, PT, R18, RZ, PT ;  /* 0x000000ff1200720c */ /* 0x000fe40003f05270 */
[--C-:B------:R-:W-:Y:S02]  /*0770*/  SHF.R.S32.HI R6, RZ, 0x1f, R20.reuse ;  /* 0x0000001fff067819 */ /* 0x100fe40000011414 */
[----:B------:R-:W-:Y:S02]  /*0780*/  IADD3 R24, P1, P2, R23, R24, R20 ;  /* 0x0000001817187210 */ /* 0x000fe40007a3e014 */
[----:B------:R-:W-:-:S04]  /*0790*/  SHF.R.S32.HI R23, RZ, 0x1f, R23 ;  /* 0x0000001fff177819 */ /* 0x000fc80000011417 */
[----:B------:R-:W-:-:S03]  /*07a0*/  IADD3.X R6, PT, PT, R23, R13, R6, P1, P2 ;  /* 0x0000000d17067210 */ /* 0x000fc60000fe4406 */
[----:B------:R-:W-:Y:S05]  /*07b0*/  @P0 BRA `(.L_x_363) ;  /* 0xfffffff800b00947 */ /* 0x000fea000383ffff */
[----:B------:R-:W-:Y:S05]  /*07c0*/  BSYNC.RECONVERGENT B3 ;  /* 0x0000000000037941 */ /* 0x000fea0003800200 */
.L_x_362:
[----:B------:R-:W-:-:S07]  /*07d0*/  VIADD R7, R8, 0xfffff000 ;  /* 0xfffff00008077836 */ /* 0x000fce0000000000 */
.L_x_361:
[----:B------:R-:W-:Y:S05]  /*07e0*/  BSYNC.RECONVERGENT B2 ;  /* 0x0000000000027941 */ /* 0x000fea0003800200 */
.L_x_360:
        /* <DEDUP_REMOVED lines=13> */
[----:B------:R-:W-:Y:S02]  /*08c0*/  VIADD R15, R27, 0xa00 ;  /* 0x00000a001b0f7836 */ /* 0x000fe40000000000 */
[----:B0-----:R-:W-:-:S04]  /*08d0*/  IMAD.WIDE.U32 R20, R21, 0x4, R8 ;  /* 0x0000000415147825 */ /* 0x001fc800078e0008 */
[--C-:B------:R-:W-:Y:S02]  /*08e0*/  IMAD.WIDE.U32 R16, R27, 0x4, R8.reuse ;  /* 0x000000041b107825 */ /* 0x100fe400078e0008 */
[----:B------:R-:W2:Y:S02]  /*08f0*/  LDG.E R20, desc[UR6][R20.64] ;  /* 0x0000000614147981 */ /* 0x000ea4000c1e1900 */
[--C-:B------:R-:W-:Y:S02]  /*0900*/  IMAD.WIDE.U32 R10, R11, 0x4, R8.reuse ;  /* 0x000000040b0a7825 */ /* 0x100fe400078e0008 */
[----:B------:R0:W2:Y:S02]  /*0910*/  LDG.E R19, desc[UR6][R16.64] ;  /* 0x0000000610137981 */ /* 0x0000a4000c1e1900 */
[----:B------:R-:W-:Y:S02]  /*0920*/  IMAD.WIDE.U32 R22, R23, 0x4, R8 ;  /* 0x0000000417167825 */ /* 0x000fe400078e0008 */
[----:B------:R-:W3:Y:S02]  /*0930*/  LDG.E R10, desc[UR6][R10.64] ;  /* 0x000000060a0a7981 */ /* 0x000ee4000c1e1900 */
[----:B------:R-:W-:-:S02]  /*0940*/  VIADD R25, R27, 0xc00 ;  /* 0x00000c001b197836 */ /* 0x000fc40000000000 */
[----:B------:R-:W3:Y:S01]  /*0950*/  LDG.E R23, desc[UR6][R22.64] ;  /* 0x0000000616177981 */ /* 0x000ee2000c1e1900 */
[----:B------:R-:W-:Y:S02]  /*0960*/  VIADD R27, R27, 0xe00 ;  /* 0x00000e001b1b7836 */ /* 0x000fe40000000000 */
[----:B------:R-:W-:-:S04]  /*0970*/  IMAD.WIDE.U32 R12, R13, 0x4, R8 ;  /* 0x000000040d0c7825 */ /* 0x000fc800078e0008 */
[--C-:B------:R-:W-:Y:S02]  /*0980*/  IMAD.WIDE.U32 R14, R15, 0x4, R8.reuse ;  /* 0x000000040f0e7825 */ /* 0x100fe400078e0008 */
[----:B------:R-:W4:Y:S02]  /*0990*/  LDG.E R12, desc[UR6][R12.64] ;  /* 0x000000060c0c7981 */ /* 0x000f24000c1e1900 */
[--C-:B0-----:R-:W-:Y:S02]  /*09a0*/  IMAD.WIDE.U32 R16, R25, 0x4, R8.reuse ;  /* 0x0000000419107825 */ /* 0x101fe400078e0008 */
[----:B------:R-:W4:Y:S02]  /*09b0*/  LDG.E R15, desc[UR6][R14.64] ;  /* 0x000000060e0f7981 */ /* 0x000f24000c1e1900 */
[----:B------:R-:W-:Y:S02]  /*09c0*/  IMAD.WIDE.U32 R8, R27, 0x4, R8 ;  /* 0x000000041b087825 */ /* 0x000fe400078e0008 */
        /* <DEDUP_REMOVED lines=14> */
[--C-:B-----5:R-:W-:Y:S02]  /*0ab0*/  SHF.R.S32.HI R6, RZ, 0x1f, R16.reuse ;  /* 0x0000001fff067819 */ /* 0x120fe40000011410 */
[----:B------:R-:W-:-:S02]  /*0ac0*/  IADD3 R24, P3, P4, R9, R24, R16 ;  /* 0x0000001809187210 */ /* 0x000fc40007c7e010 */
[----:B------:R-:W-:Y:S02]  /*0ad0*/  IADD3.X R12, PT, PT, R15, R10, R12, P1, P2 ;  /* 0x0000000a0f0c7210 */ /* 0x000fe40000fe440c */
[----:B------:R-:W-:-:S04]  /*0ae0*/  SHF.R.S32.HI R9, RZ, 0x1f, R9 ;  /* 0x0000001fff097819 */ /* 0x000fc80000011409 */
[----:B------:R-:W-:-:S07]  /*0af0*/  IADD3.X R6, PT, PT, R9, R12, R6, P3, P4 ;  /* 0x0000000c09067210 */ /* 0x000fce0001fe8406 */
.L_x_365:
[----:B------:R-:W-:Y:S05]  /*0b00*/  BSYNC.RECONVERGENT B2 ;  /* 0x0000000000027941 */ /* 0x000fea0003800200 */
.L_x_364:
        /* <DEDUP_REMOVED lines=20> */
[----:B--2---:R-:W-:-:S02]  /*0c50*/  SHF.R.S32.HI R17, RZ, 0x1f, R13 ;  /* 0x0000001fff117819 */ /* 0x004fc4000001140d */
[----:B---3--:R-:W-:Y:S02]  /*0c60*/  IADD3 R24, P0, P2, R10, R24, R13 ;  /* 0x000000180a187210 */ /* 0x008fe40007a1e00d */
[----:B------:R-:W-:Y:S02]  /*0c70*/  SHF.R.S32.HI R2, RZ, 0x1f, R10 ;  /* 0x0000001fff027819 */ /* 0x000fe4000001140a */
[----:B----4-:R-:W-:Y:S02]  /*0c80*/  SHF.R.S32.HI R19, RZ, 0x1f, R15 ;  /* 0x0000001fff137819 */ /* 0x010fe4000001140f */
[----:B------:R-:W-:Y:S02]  /*0c90*/  IADD3.X R2, PT, PT, R2, R6, R17, P0, P2 ;  /* 0x0000000602027210 */ /* 0x000fe400007e4411 */
[----:B-----5:R-:W-:Y:S02]  /*0ca0*/  IADD3 R24, P3, P4, R8, R24, R15 ;  /* 0x0000001808187210 */ /* 0x020fe40007c7e00f */
[----:B------:R-:W-:-:S04]  /*0cb0*/  SHF.R.S32.HI R6, RZ, 0x1f, R8 ;  /* 0x0000001fff067819 */ /* 0x000fc80000011408 */
[----:B------:R-:W-:-:S07]  /*0cc0*/  IADD3.X R6, PT, PT, R6, R2, R19, P3, P4 ;  /* 0x0000000206067210 */ /* 0x000fce0001fe8413 */
.L_x_367:
[----:B------:R-:W-:Y:S05]  /*0cd0*/  BSYNC.RECONVERGENT B2 ;  /* 0x0000000000027941 */ /* 0x000fea0003800200 */
.L_x_366:
[----:B------:R-:W-:Y:S05]  /*0ce0*/  @!P1 BRA `(.L_x_359) ;  /* 0x00000000002c9947 */ /* 0x000fea0003800000 */
[----:B------:R-:W0:Y:S01]  /*0cf0*/  LDC.64 R8, c[0x0][0x380] ;  /* 0x0000e000ff087b82 */ /* 0x000e220000000a00 */
[----:B------:R-:W-:Y:S02]  /*0d00*/  IMAD R7, R0, 0xe00, R7 ;  /* 0x00000e0000077824 */ /* 0x000fe400078e0207 */
[----:B------:R-:W-:-:S07]  /*0d10*/  IMAD.MOV R4, RZ, RZ, -R3 ;  /* 0x000000ffff047224 */ /* 0x000fce00078e0a03 */
.L_x_368:
[----:B0-----:R-:W-:-:S06]  /*0d20*/  IMAD.WIDE.U32 R2, R7, 0x4, R8 ;  /* 0x0000000407027825 */ /* 0x001fcc00078e0008 */
[----:B------:R-:W2:Y:S01]  /*0d30*/  LDG.E R3, desc[UR6][R2.64] ;  /* 0x0000000602037981 */ /* 0x000ea2000c1e1900 */
[----:B------:R-:W-:Y:S02]  /*0d40*/  VIADD R4, R4, 0x1 ;  /* 0x0000000104047836 */ /* 0x000fe40000000000 */
[----:B------:R-:W-:-:S03]  /*0d50*/  VIADD R7, R7, 0x200 ;  /* 0x0000020007077836 */ /* 0x000fc60000000000 */
[----:B------:R-:W-:Y:S02]  /*0d60*/  ISETP.NE.AND P0, PT, R4, RZ, PT ;  /* 0x000000ff0400720c */ /* 0x000fe40003f05270 */
[----:B--2---:R-:W-:-:S04]  /*0d70*/  IADD3 R24, P1, PT, R3, R24, RZ ;  /* 0x0000001803187210 */ /* 0x004fc80007f3e0ff */
[----:B------:R-:W-:-:S07]  /*0d80*/  LEA.HI.X.SX32 R6, R3, R6, 0x1, P1 ;  /* 0x0000000603067211 */ /* 0x000fce00008f0eff */
[----:B------:R-:W-:Y:S05]  /*0d90*/  @P0 BRA `(.L_x_368) ;  /* 0xfffffffc00e00947 */ /* 0x000fea000383ffff */
.L_x_359:
[----:B------:R-:W-:Y:S05]  /*0da0*/  BSYNC.RECONVERGENT B1 ;  /* 0x0000000000017941 */ /* 0x000fea0003800200 */
.L_x_358:
[----:B------:R-:W-:-:S13]  /*0db0*/  ISETP.GE.U32.AND P0, PT, R28, 0x200, PT ;  /* 0x000002001c00780c */ /* 0x000fda0003f06070 */
        /* <DEDUP_REMOVED lines=23> */
[C---:B------:R-:W-:Y:S01]  /*0f30*/  ISETP.GT.AND P0, PT, R10.reuse, 0x17, PT ;  /* 0x000000170a00780c */ /* 0x040fe20003f04270 */
[----:B------:R-:W-:Y:S01]  /*0f40*/  IMAD.X R4, R3, 0x1, R6, P1 ;  /* 0x0000000103047824 */ /* 0x000fe200008e0606 */
[----:B------:R-:W-:-:S04]  /*0f50*/  ISETP.NE.AND P1, PT, R10, RZ, PT ;  /* 0x000000ff0a00720c */ /* 0x000fc80003f25270 */
[----:B------:R-:W1:Y:S09]  /*0f60*/  SHFL.DOWN PT, R3, R4, 0x8, 0x1f ;  /* 0x09001f0004037f89 */ /* 0x000e7200000e0000 */
[----:B------:R-:W2:Y:S01]  /*0f70*/  @!P1 S2R R7, SR_CgaCtaId ;  /* 0x0000000000079919 */ /* 0x000ea20000008800 */
[----:B------:R-:W-:-:S02]  /*0f80*/  @!P1 MOV R6, 0x400 ;  /* 0x0000040000069802 */ /* 0x000fc40000000f00 */
[----:B0-----:R-:W-:-:S04]  /*0f90*/  SEL R2, R2, RZ, !P0 ;  /* 0x000000ff02027207 */ /* 0x001fc80004000000 */
[----:B------:R-:W-:Y:S02]  /*0fa0*/  IADD3 R9, P2, PT, R2, R11, RZ ;  /* 0x0000000b02097210 */ /* 0x000fe40007f5e0ff */
[----:B-1----:R-:W-:-:S03]  /*0fb0*/  SEL R3, R3, RZ, !P0 ;  /* 0x000000ff03037207 */ /* 0x002fc60004000000 */
[----:B------:R-:W0:Y:S01]  /*0fc0*/  SHFL.DOWN PT, R2, R9, 0x10, 0x1f ;  /* 0x0a001f0009027f89 */ /* 0x000e2200000e0000 */
[----:B------:R-:W-:Y:S01]  /*0fd0*/  ISETP.GT.AND P0, PT, R10, 0xf, PT ;  /* 0x0000000f0a00780c */ /* 0x000fe20003f04270 */
[----:B------:R-:W-:Y:S01]  /*0fe0*/  IMAD.X R8, R3, 0x1, R4, P2 ;  /* 0x0000000103087824 */ /* 0x000fe200010e0604 */
[----:B------:R-:W-:-:S04]  /*0ff0*/  @!P1 SHF.R.U32.HI R4, RZ, 0x2, R5 ;  /* 0x00000002ff049819 */ /* 0x000fc80000011605 */
[----:B------:R-:W1:Y:S01]  /*1000*/  SHFL.DOWN PT, R3, R8, 0x10, 0x1f ;  /* 0x0a001f0008037f89 */ /* 0x000e6200000e0000 */
[----:B------:R-:W-:Y:S02]  /*1010*/  @!P1 LOP3.LUT R4, R4, 0xf8, RZ, 0xc0, !PT ;  /* 0x000000f804049812 */ /* 0x000fe400078ec0ff */
[----:B--2---:R-:W-:-:S05]  /*1020*/  @!P1 LEA R7, R7, R6, 0x18 ;  /* 0x0000000607079211 */ /* 0x004fca00078ec0ff */
[----:B------:R-:W-:Y:S01]  /*1030*/  @!P1 IMAD.IADD R7, R4, 0x1, R7 ;  /* 0x0000000104079824 */ /* 0x000fe200078e0207 */
[----:B0-----:R-:W-:-:S04]  /*1040*/  SEL R2, R2, RZ, !P0 ;  /* 0x000000ff02027207 */ /* 0x001fc80004000000 */
[----:B------:R-:W-:Y:S02]  /*1050*/  IADD3 R2, P2, PT, R2, R9, RZ ;  /* 0x0000000902027210 */ /* 0x000fe40007f5e0ff */
[----:B-1----:R-:W-:Y:S02]  /*1060*/  SEL R3, R3, RZ, !P0 ;  /* 0x000000ff03037207 */ /* 0x002fe40004000000 */
[----:B------:R-:W-:-:S03]  /*1070*/  ISETP.NE.AND P0, PT, R5, RZ, PT ;  /* 0x000000ff0500720c */ /* 0x000fc60003f05270 */
        /* <DEDUP_REMOVED lines=9> */
[----:B-1----:R-:W1:Y:S04]  /*1110*/  LDS.128 R4, [UR4+0x30] ;  /* 0x00003004ff047984 */ /* 0x002e680008000c00 */
        /* <DEDUP_REMOVED lines=22> */
.L_x_369:
[----:B------:R-:W-:-:S04]  /*1280*/  LOP3.LUT R2, R5, 0x3e0, RZ, 0xc0, !PT ;  /* 0x000003e005027812 */ /* 0x000fc800078ec0ff */
        /* <DEDUP_REMOVED lines=16> */
[----:B------:R-:W-:Y:S01]  /*1390*/  ISETP.GT.AND P0, PT, R8, R7, PT ;  /* 0x000000070800720c */ /* 0x000fe20003f04270 */
[----:B------:R-:W-:Y:S02]  /*13a0*/  VIADD R6, R2, 0x4 ;  /* 0x0000000402067836 */ /* 0x000fe40000000000 */
[----:B------:R-:W1:Y:S01]  /*13b0*/  SHFL.DOWN PT, R4, R9, 0x2, R7 ;  /* 0x0840000009047989 */ /* 0x000e6200000e0007 */
        /* <DEDUP_REMOVED lines=14> */
[----:B------:R-:W-:Y:S02]  /*14a0*/  IMAD.X R9, R4, 0x1, R11, P1 ;  /* 0x0000000104097824 */ /* 0x000fe400008e060b */
[----:B------:R-:W1:Y:S03]  /*14b0*/  @!P2 S2R R11, SR_CgaCtaId ;  /* 0x00000000000ba919 */ /* 0x000e660000008800 */
[----:B------:R-:W2:Y:S01]  /*14c0*/  SHFL.DOWN PT, R4, R9, 0x8, R7 ;  /* 0x0900000009047989 */ /* 0x000ea200000e0007 */
[----:B0-----:R-:W-:-:S04]  /*14d0*/  SEL R3, R3, RZ, !P0 ;  /* 0x000000ff03037207 */ /* 0x001fc80004000000 */
[----:B------:R-:W-:-:S05]  /*14e0*/  IADD3 R6, P1, PT, R3, R10, RZ ;  /* 0x0000000a03067210 */ /* 0x000fca0007f3e0ff */
[----:B------:R-:W0:Y:S01]  /*14f0*/  SHFL.DOWN PT, R3, R6, 0x10, R7 ;  /* 0x0a00000006037989 */ /* 0x000e2200000e0007 */
[----:B--2---:R-:W-:Y:S02]  /*1500*/  SEL R4, R4, RZ, !P0 ;  /* 0x000000ff04047207 */ /* 0x004fe40004000000 */
[----:B------:R-:W-:Y:S02]  /*1510*/  ISETP.GT.AND P0, PT, R2, R7, PT ;  /* 0x000000070200720c */ /* 0x000fe40003f04270 */
[----:B------:R-:W-:Y:S01]  /*1520*/  @!P2 MOV R2, 0x400 ;  /* 0x000004000002a802 */ /* 0x000fe20000000f00 */
[----:B------:R-:W-:Y:S01]  /*1530*/  IMAD.X R8, R4, 0x1, R9, P1 ;  /* 0x0000000104087824 */ /* 0x000fe200008e0609 */
[----:B------:R-:W-:Y:S02]  /*1540*/  @!P2 SHF.R.U32.HI R9, RZ, 0x2, R5 ;  /* 0x00000002ff09a819 */ /* 0x000fe40000011605 */
[----:B-1----:R-:W-:Y:S02]  /*1550*/  @!P2 LEA R10, R11, R2, 0x18 ;  /* 0x000000020b0aa211 */ /* 0x002fe400078ec0ff */
[----:B------:R-:W1:Y:S01]  /*1560*/  SHFL.DOWN PT, R4, R8, 0x10, R7 ;  /* 0x0a00000008047989 */ /* 0x000e6200000e0007 */
[----:B------:R-:W-:-:S05]  /*1570*/  @!P2 LOP3.LUT R9, R9, 0xf8, RZ, 0xc0, !PT ;  /* 0x000000f80909a812 */ /* 0x000fca00078ec0ff */
        /* <DEDUP_REMOVED lines=9> */
[----:B------:R-:W1:Y:S01]  /*1610*/  S2UR UR5, SR_CgaCtaId ;  /* 0x00000000000579c3 */ /* 0x000e620000008800 */
[----:B------:R-:W-:Y:S01]  /*1620*/  UMOV UR4, 0x400 ;  /* 0x0000040000047882 */ /* 0x000fe20000000000 */
[C---:B------:R-:W-:Y:S02]  /*1630*/  ISETP.GT.U32.AND P1, PT, R28.reuse, 0x20, PT ;  /* 0x000000201c00780c */ /* 0x040fe40003f24070 */
[C---:B------:R-:W-:Y:S02]  /*1640*/  ISETP.GT.U32.AND P2, PT, R28.reuse, 0x40, PT ;  /* 0x000000401c00780c */ /* 0x040fe40003f44070 */
[C---:B------:R-:W-:Y:S02]  /*1650*/  ISETP.GT.U32.AND P3, PT, R28.reuse, 0x80, PT ;  /* 0x000000801c00780c */ /* 0x040fe40003f64070 */
[C---:B------:R-:W-:Y:S02]  /*1660*/  ISETP.GT.U32.AND P5, PT, R28.reuse, 0x180, PT ;  /* 0x000001801c00780c */ /* 0x040fe40003fa4070 */
[----:B------:R-:W-:Y:S01]  /*1670*/  ISETP.GT.U32.AND P6, PT, R28, 0x1a0, PT ;  /* 0x000001a01c00780c */ /* 0x000fe20003fc4070 */
[----:B-1----:R-:W-:-:S09]  /*1680*/  ULEA UR4, UR5, UR4, 0x18 ;  /* 0x0000000405047291 */ /* 0x002fd2000f8ec0ff */
[----:B------:R-:W1:Y:S04]  /*1690*/  LDS.64 R12, [UR4+0x18] ;  /* 0x00001804ff0c7984 */ /* 0x000e680008000a00 */
[----:B------:R-:W2:Y:S04]  /*16a0*/  LDS.128 R16, [UR4+0x20] ;  /* 0x00002004ff107984 */ /* 0x000ea80008000c00 */
[----:B------:R-:W3:Y:S04]  /*16b0*/  LDS.128 R4, [UR4+0x30] ;  /* 0x00003004ff047984 */ /* 0x000ee80008000c00 */
[----:B0-----:R-:W0:Y:S04]  /*16c0*/  LDS.128 R8, [UR4+0x40] ;  /* 0x00004004ff087984 */ /* 0x001e280008000c00 */
[----:B------:R-:W-:Y:S01]  /*16d0*/  LDS.128 R24, [UR4+0x80] ;  /* 0x00008004ff187984 */ /* 0x000fe20008000c00 */
[----:B-1----:R-:W-:-:S02]  /*16e0*/  SEL R22, R12, RZ, P1 ;  /* 0x000000ff0c167207 */ /* 0x002fc40000800000 */
[----:B------:R-:W-:Y:S02]  /*16f0*/  SEL R23, R13, RZ, P1 ;  /* 0x000000ff0d177207 */ /* 0x000fe40000800000 */
[----:B--2---:R-:W-:Y:S01]  /*1700*/  SEL R21, R16, RZ, P2 ;  /* 0x000000ff10157207 */ /* 0x004fe20001000000 */
[----:B------:R-:W1:Y:S01]  /*1710*/  LDS.128 R12, [UR4+0x50] ;  /* 0x00005004ff0c7984 */ /* 0x000e620008000c00 */
[----:B------:R-:W-:Y:S02]  /*1720*/  ISETP.GT.U32.AND P1, PT, R28, 0x60, PT ;  /* 0x000000601c00780c */ /* 0x000fe40003f24070 */
[----:B------:R-:W-:Y:S02]  /*1730*/  SEL R20, R17, RZ, P2 ;  /* 0x000000ff11147207 */ /* 0x000fe40001000000 */
[----:B------:R-:W-:Y:S02]  /*1740*/  IADD3 R16, P2, P4, R21, R22, R2 ;  /* 0x0000001615107210 */ /* 0x000fe40007c5e002 */
[----:B------:R-:W-:-:S02]  /*1750*/  SEL R17, R18, RZ, P1 ;  /* 0x000000ff12117207 */ /* 0x000fc40000800000 */
[----:B---3--:R-:W-:Y:S02]  /*1760*/  SEL R4, R4, RZ, P3 ;  /* 0x000000ff04047207 */ /* 0x008fe40001800000 */
[----:B------:R-:W-:Y:S02]  /*1770*/  IADD3.X R20, PT, PT, R20, R23, R3, P2, P4 ;  /* 0x0000001714147210 */ /* 0x000fe400017e8403 */
[----:B------:R-:W-:Y:S02]  /*1780*/  SEL R3, R5, RZ, P3 ;  /* 0x000000ff05037207 */ /* 0x000fe40001800000 */
[----:B------:R-:W-:Y:S02]  /*1790*/  SEL R2, R19, RZ, P1 ;  /* 0x000000ff13027207 */ /* 0x000fe40000800000 */
[----:B------:R-:W-:Y:S02]  /*17a0*/  IADD3 R4, P3, P4, R4, R16, R17 ;  /* 0x0000001004047210 */ /* 0x000fe40007c7e011 */
[----:B------:R-:W2:Y:S01]  /*17b0*/  LDS.128 R16, [UR4+0x60] ;  /* 0x00006004ff107984 */ /* 0x000ea20008000c00 */
[----:B------:R-:W-:-:S02]  /*17c0*/  ISETP.GT.U32.AND P1, PT, R28, 0xa0, PT ;  /* 0x000000a01c00780c */ /* 0x000fc40003f24070 */
[----:B------:R-:W-:Y:S02]  /*17d0*/  IADD3.X R3, PT, PT, R3, R20, R2, P3, P4 ;  /* 0x0000001403037210 */ /* 0x000fe40001fe8402 */
[----:B------:R-:W3:Y:S01]  /*17e0*/  LDS.128 R20, [UR4+0x70] ;  /* 0x00007004ff147984 */ /* 0x000ee20008000c00 */
[----:B------:R-:W-:Y:S02]  /*17f0*/  ISETP.GT.U32.AND P2, PT, R28, 0xc0, PT ;  /* 0x000000c01c00780c */ /* 0x000fe40003f44070 */
[----:B------:R-:W-:Y:S02]  /*1800*/  SEL R5, R6, RZ, P1 ;  /* 0x000000ff06057207 */ /* 0x000fe40000800000 */
[----:B0-----:R-:W-:Y:S02]  /*1810*/  SEL R2, R8, RZ, P2 ;  /* 0x000000ff08027207 */ /* 0x001fe40001000000 */
[----:B------:R-:W-:Y:S02]  /*1820*/  SEL R7, R7, RZ, P1 ;  /* 0x000000ff07077207 */ /* 0x000fe40000800000 */
[----:B------:R-:W-:-:S02]  /*1830*/  ISETP.GT.U32.AND P1, PT, R28, 0xe0, PT ;  /* 0x000000e01c00780c */ /* 0x000fc40003f24070 */
[----:B------:R-:W-:Y:S02]  /*1840*/  IADD3 R2, P3, P4, R2, R4, R5 ;  /* 0x0000000402027210 */ /* 0x000fe40007c7e005 */
[----:B------:R-:W-:Y:S02]  /*1850*/  SEL R6, R9, RZ, P2 ;  /* 0x000000ff09067207 */ /* 0x000fe40001000000 */
[----:B------:R-:W-:Y:S02]  /*1860*/  ISETP.GT.U32.AND P2, PT, R28, 0x100, PT ;  /* 0x000001001c00780c */ /* 0x000fe40003f44070 */
[----:B------:R-:W-:Y:S02]  /*1870*/  SEL R4, R10, RZ, P1 ;  /* 0x000000ff0a047207 */ /* 0x000fe40000800000 */
[----:B------:R-:W-:Y:S02]  /*1880*/  SEL R10, R11, RZ, P1 ;  /* 0x000000ff0b0a7207 */ /* 0x000fe40000800000 */
[----:B------:R-:W-:-:S02]  /*1890*/  ISETP.GT.U32.AND P1, PT, R28, 0x120, PT ;  /* 0x000001201c00780c */ /* 0x000fc40003f24070 */
[----:B------:R-:W-:Y:S02]  /*18a0*/  IADD3.X R6, PT, PT, R6, R3, R7, P3, P4 ;  /* 0x0000000306067210 */ /* 0x000fe40001fe8407 */
[----:B-1----:R-:W-:Y:S02]  /*18b0*/  SEL R3, R12, RZ, P2 ;  /* 0x000000ff0c037207 */ /* 0x002fe40001000000 */
[----:B------:R-:W-:Y:S02]  /*18c0*/  SEL R7, R13, RZ, P2 ;  /* 0x000000ff0d077207 */ /* 0x000fe40001000000 */
[----:B------:R-:W-:Y:S02]  /*18d0*/  ISETP.GT.U32.AND P2, PT, R28, 0x140, PT ;  /* 0x000001401c00780c */ /* 0x000fe40003f44070 */
[----:B------:R-:W-:Y:S02]  /*18e0*/  SEL R5, R14, RZ, P1 ;  /* 0x000000ff0e057207 */ /* 0x000fe40000800000 */
[----:B------:R-:W-:-:S02]  /*18f0*/  SEL R15, R15, RZ, P1 ;  /* 0x000000ff0f0f7207 */ /* 0x000fc40000800000 */
[----:B------:R-:W-:Y:S02]  /*1900*/  ISETP.GT.U32.AND P1, PT, R28, 0x160, PT ;  /* 0x000001601c00780c */ /* 0x000fe40003f24070 */
[----:B------:R-:W-:Y:S02]  /*1910*/  IADD3 R4, P3, P4, R3, R2, R4 ;  /* 0x0000000203047210 */ /* 0x000fe40007c7e004 */
[----:B--2---:R-:W-:Y:S02]  /*1920*/  SEL R2, R16, RZ, P2 ;  /* 0x000000ff10027207 */ /* 0x004fe40001000000 */
[----:B------:R-:W-:Y:S02]  /*1930*/  SEL R3, R18, RZ, P1 ;  /* 0x000000ff12037207 */ /* 0x000fe40000800000 */
[----:B------:R-:W-:Y:S02]  /*1940*/  IADD3.X R7, PT, PT, R7, R6, R10, P3, P4 ;  /* 0x0000000607077210 */ /* 0x000fe40001fe840a */
[----:B------:R-:W-:-:S02]  /*1950*/  SEL R18, R19, RZ, P1 ;  /* 0x000000ff13127207 */ /* 0x000fc40000800000 */
[----:B------:R-:W-:Y:S02]  /*1960*/  SEL R6, R17, RZ, P2 ;  /* 0x000000ff11067207 */ /* 0x000fe40001000000 */
[----:B------:R-:W-:Y:S02]  /*1970*/  IADD3 R2, P1, P3, R2, R4, R5 ;  /* 0x0000000402027210 */ /* 0x000fe40007b3e005 */
[----:B---3--:R-:W-:Y:S02]  /*1980*/  SEL R4, R20, RZ, P5 ;  /* 0x000000ff14047207 */ /* 0x008fe40002800000 */
[----:B------:R-:W-:Y:S02]  /*1990*/  ISETP.GT.U32.AND P2, PT, R28, 0x1c0, PT ;  /* 0x000001c01c00780c */ /* 0x000fe40003f44070 */
[----:B------:R-:W-:Y:S02]  /*19a0*/  IADD3.X R6, PT, PT, R6, R7, R15, P1, P3 ;  /* 0x0000000706067210 */ /* 0x000fe40000fe640f */
[----:B------:R-:W-:-:S02]  /*19b0*/  IADD3 R4, P3, P4, R4, R2, R3 ;  /* 0x0000000204047210 */ /* 0x000fc40007c7e003 */
[----:B------:R-:W-:Y:S02]  /*19c0*/  SEL R2, R22, RZ, P6 ;  /* 0x000000ff16027207 */ /* 0x000fe40003000000 */
[----:B------:R-:W-:Y:S02]  /*19d0*/  SEL R3, R24, RZ, P2 ;  /* 0x000000ff18037207 */ /* 0x000fe40001000000 */
[----:B------:R-:W-:Y:S02]  /*19e0*/  ISETP.GT.U32.AND P1, PT, R28, 0x1e0, PT ;  /* 0x000001e01c00780c */ /* 0x000fe40003f24070 */
        /* <DEDUP_REMOVED lines=11> */
.L_x_355:
[----:B------:R-:W0:Y:S01]  /*1aa0*/  S2R R5, SR_TID.X ;  /* 0x0000000000057919 */ /* 0x000e220000002100 */
[----:B------:R-:W1:Y:S01]  /*1ab0*/  LDC.64 R2, c[0x0][0x380] ;  /* 0x0000e000ff027b82 */ /* 0x000e620000000a00 */
[----:B0-----:R-:W-:-:S04]  /*1ac0*/  IMAD R7, R0, 0xe00, R5 ;  /* 0x00000e0000077824 */ /* 0x001fc800078e0205 */
        /* <DEDUP_REMOVED lines=8> */
[----:B--2---:R-:W-:-:S02]  /*1b50*/  SHF.R.S32.HI R14, RZ, 0x1f, R4 ;  /* 0x0000001fff0e7819 */ /* 0x004fc40000011404 */
[----:B---3--:R-:W-:Y:S02]  /*1b60*/  IADD3 R4, P0, P1, R6, R7, R4 ;  /* 0x0000000706047210 */ /* 0x008fe4000791e004 */
[----:B------:R-:W-:Y:S02]  /*1b70*/  SHF.R.S32.HI R7, RZ, 0x1f, R7 ;  /* 0x0000001fff077819 */ /* 0x000fe40000011407 */
[----:B------:R-:W-:-:S04]  /*1b80*/  SHF.R.S32.HI R6, RZ, 0x1f, R6 ;  /* 0x0000001fff067819 */ /* 0x000fc80000011406 */
[----:B------:R-:W-:Y:S02]  /*1b90*/  IADD3.X R6, PT, PT, R6, R7, R14, P0, P1 ;  /* 0x0000000706067210 */ /* 0x000fe400007e240e */
[----:B------:R-:W-:Y:S02]  /*1ba0*/  ISETP.GE.U32.AND P0, PT, R28, R11, PT ;  /* 0x0000000b1c00720c */ /* 0x000fe40003f06070 */
[--C-:B----4-:R-:W-:Y:S02]  /*1bb0*/  IADD3 R4, P1, P2, R13, R4, R10.reuse ;  /* 0x000000040d047210 */ /* 0x110fe40007a3e00a */
[----:B------:R-:W-:Y:S02]  /*1bc0*/  SHF.R.S32.HI R10, RZ, 0x1f, R10 ;  /* 0x0000001fff0a7819 */ /* 0x000fe4000001140a */
[----:B------:R-:W-:-:S04]  /*1bd0*/  SHF.R.S32.HI R13, RZ, 0x1f, R13 ;  /* 0x0000001fff0d7819 */ /* 0x000fc8000001140d */
[----:B------:R-:W-:Y:S02]  /*1be0*/  IADD3.X R13, PT, PT, R13, R6, R10, P1, P2 ;  /* 0x000000060d0d7210 */ /* 0x000fe40000fe440a */
[--C-:B-----5:R-:W-:Y:S02]  /*1bf0*/  IADD3 R4, P1, P2, R15, R4, R12.reuse ;  /* 0x000000040f047210 */ /* 0x120fe40007a3e00c */
[----:B------:R-:W-:Y:S02]  /*1c00*/  SHF.R.S32.HI R10, RZ, 0x1f, R12 ;  /* 0x0000001fff0a7819 */ /* 0x000fe4000001140c */
[----:B------:R-:W-:-:S04]  /*1c10*/  SHF.R.S32.HI R15, RZ, 0x1f, R15 ;  /* 0x0000001fff0f7819 */ /* 0x000fc8000001140f */
[----:B------:R-:W-:Y:S01]  /*1c20*/  IADD3.X R10, PT, PT, R15, R13, R10, P1, P2 ;  /* 0x0000000d0f0a7210 */ /* 0x000fe20000fe440a */
[----:B------:R-:W-:Y:S06]  /*1c30*/  @!P0 BRA `(.L_x_371) ;  /* 0x0000000c00f08947 */ /* 0x000fec0003800000 */
[----:B------:R-:W-:Y:S01]  /*1c40*/  IMAD.IADD R9, R0, 0x1, R9 ;  /* 0x0000000100097824 */ /* 0x000fe200078e0209 */
[----:B------:R-:W-:Y:S01]  /*1c50*/  LOP3.LUT R2, RZ, R5, RZ, 0x33, !PT ;  /* 0x00000005ff027212 */ /* 0x000fe200078e33ff */
[----:B------:R-:W-:Y:S01]  /*1c60*/  VIADD R14, R8, 0xfffff200 ;  /* 0xfffff200080e7836 */ /* 0x000fe20000000000 */
[----:B------:R-:W0:Y:S01]  /*1c70*/  LDCU.64 UR8, c[0x0][0x380] ;  /* 0x00007000ff0877ac */ /* 0x000e220008000a00 */
[----:B------:R-:W-:Y:S01]  /*1c80*/  IMAD R9, R9, 0xe00, RZ ;  /* 0x00000e0009097824 */ /* 0x000fe200078e02ff */
[----:B------:R-:W-:Y:S01]  /*1c90*/  IADD3 R3, PT, PT, -R11, R8, R2 ;  /* 0x000000080b037210 */ /* 0x000fe20007ffe102 */
[----:B------:R-:W-:Y:S02]  /*1ca0*/  UMOV UR4, URZ ;  /* 0x000000ff00047c82 */ /* 0x000fe40008000000 */
[----:B------:R-:W-:Y:S01]  /*1cb0*/  IMAD.MOV.U32 R6, RZ, RZ, R9 ;  /* 0x000000ffff067224 */ /* 0x000fe200078e0009 */
[C---:B------:R-:W-:Y:S01]  /*1cc0*/  ISETP.GT.U32.AND P0, PT, R9.reuse, R14, PT ;  /* 0x0000000e0900720c */ /* 0x040fe20003f04070 */
[----:B------:R-:W-:Y:S01]  /*1cd0*/  IMAD R3, R0, -0xe00, R3 ;  /* 0xfffff20000037824 */ /* 0x000fe200078e0203 */
[----:B------:R-:W-:Y:S01]  /*1ce0*/  IADD3 R2, PT, PT, R9, 0x1000, R5 ;  /* 0x0000100009027810 */ /* 0x000fe20007ffe005 */
[----:B------:R-:W-:-:S10]  /*1cf0*/  IMAD.MOV.U32 R7, RZ, RZ, R9 ;  /* 0x000000ffff077224 */ /* 0x000fd400078e0009 */
[----:B0-----:R-:W-:Y:S05]  /*1d00*/  @P0 BRA `(.L_x_372) ;  /* 0x0000000000900947 */ /* 0x001fea0003800000 */
.L_x_373:
[----:B------:R-:W-:-:S05]  /*1d10*/  IADD3 R8, P0, PT, R5, R7, RZ ;  /* 0x0000000705087210 */ /* 0x000fca0007f1e0ff */
[----:B------:R-:W-:Y:S01]  /*1d20*/  IMAD.X R13, RZ, RZ, RZ, P0 ;  /* 0x000000ffff0d7224 */ /* 0x000fe200000e06ff */
[----:B------:R-:W-:-:S04]  /*1d30*/  LEA R12, P0, R8, UR8, 0x2 ;  /* 0x00000008080c7c11 */ /* 0x000fc8000f8010ff */
[----:B------:R-:W-:Y:S02]  /*1d40*/  LEA.HI.X R13, R8, UR9, R13, 0x2, P0 ;  /* 0x00000009080d7c11 */ /* 0x000fe400080f140d */
[----:B------:R-:W0:Y:S03]  /*1d50*/  LDC R8, c[0x0][0x3a8] ;  /* 0x0000ea00ff087b82 */ /* 0x000e260000000800 */
[----:B------:R-:W2:Y:S04]  /*1d60*/  LDG.E R17, desc[UR6][R12.64] ;  /* 0x000000060c117981 */ /* 0x000ea8000c1e1900 */
[----:B------:R-:W2:Y:S04]  /*1d70*/  LDG.E R19, desc[UR6][R12.64+0x800] ;  /* 0x000800060c137981 */ /* 0x000ea8000c1e1900 */
[----:B------:R-:W3:Y:S04]  /*1d80*/  LDG.E R20, desc[UR6][R12.64+0x1000] ;  /* 0x001000060c147981 */ /* 0x000ee8000c1e1900 */
[----:B------:R-:W3:Y:S04]  /*1d90*/  LDG.E R21, desc[UR6][R12.64+0x1800] ;  /* 0x001800060c157981 */ /* 0x000ee8000c1e1900 */
[----:B------:R-:W4:Y:S04]  /*1da0*/  LDG.E R18, desc[UR6][R12.64+0x2000] ;  /* 0x002000060c127981 */ /* 0x000f28000c1e1900 */
[----:B------:R-:W4:Y:S04]  /*1db0*/  LDG.E R15, desc[UR6][R12.64+0x2800] ;  /* 0x002800060c0f7981 */ /* 0x000f28000c1e1900 */
[----:B------:R4:W5:Y:S01]  /*1dc0*/  LDG.E R16, desc[UR6][R12.64+0x3000] ;  /* 0x003000060c107981 */ /* 0x000962000c1e1900 */
[----:B--2---:R-:W-:-:S02]  /*1dd0*/  IADD3 R4, P0, P1, R19, R4, R17 ;  /* 0x0000000413047210 */ /* 0x004fc4000791e011 */
[----:B------:R-:W-:Y:S02]  /*1de0*/  SHF.R.S32.HI R17, RZ, 0x1f, R17 ;  /* 0x0000001fff117819 */ /* 0x000fe40000011411 */
[----:B------:R-:W-:-:S04]  /*1df0*/  SHF.R.S32.HI R19, RZ, 0x1f, R19 ;  /* 0x0000001fff137819 */ /* 0x000fc80000011413 */
[----:B------:R-:W-:Y:S02]  /*1e00*/  IADD3.X R17, PT, PT, R19, R10, R17, P0, P1 ;  /* 0x0000000a13117210 */ /* 0x000fe400007e2411 */
[--C-:B---3--:R-:W-:Y:S01]  /*1e10*/  IADD3 R10, P0, P1, R21, R4, R20.reuse ;  /* 0x00000004150a7210 */ /* 0x108fe2000791e014 */
[----:B0-----:R-:W-:Y:S01]  /*1e20*/  IMAD.IADD R4, R8, 0x1, -R7 ;  /* 0x0000000108047824 */ /* 0x001fe200078e0a07 */
[----:B------:R-:W-:Y:S02]  /*1e30*/  SHF.R.S32.HI R20, RZ, 0x1f, R20 ;  /* 0x0000001fff147819 */ /* 0x000fe40000011414 */
[----:B------:R-:W-:-:S04]  /*1e40*/  SHF.R.S32.HI R21, RZ, 0x1f, R21 ;  /* 0x0000001fff157819 */ /* 0x000fc80000011415 */
[----:B------:R-:W-:Y:S02]  /*1e50*/  IADD3.X R20, PT, PT, R21, R17, R20, P0, P1 ;  /* 0x0000001115147210 */ /* 0x000fe400007e2414 */
[----:B------:R-:W-:Y:S02]  /*1e60*/  ISETP.GE.U32.AND P0, PT, R4, R11, PT ;  /* 0x0000000b0400720c */ /* 0x000fe40003f06070 */
[--C-:B----4-:R-:W-:Y:S02]  /*1e70*/  IADD3 R13, P1, P2, R15, R10, R18.reuse ;  /* 0x0000000a0f0d7210 */ /* 0x110fe40007a3e012 */
[----:B------:R-:W-:Y:S02]  /*1e80*/  SHF.R.S32.HI R18, RZ, 0x1f, R18 ;  /* 0x0000001fff127819 */ /* 0x000fe40000011412 */
[----:B------:R-:W-:Y:S02]  /*1e90*/  SHF.R.S32.HI R15, RZ, 0x1f, R15 ;  /* 0x0000001fff0f7819 */ /* 0x000fe4000001140f */
[----:B-----5:R-:W-:-:S02]  /*1ea0*/  IADD3 R4, P3, PT, R16, R13, RZ ;  /* 0x0000000d10047210 */ /* 0x020fc40007f7e0ff */
[----:B------:R-:W-:-:S04]  /*1eb0*/  IADD3.X R15, PT, PT, R15, R20, R18, P1, P2 ;  /* 0x000000140f0f7210 */ /* 0x000fc80000fe4412 */
[----:B------:R-:W-:Y:S01]  /*1ec0*/  LEA.HI.X.SX32 R10, R16, R15, 0x1, P3 ;  /* 0x0000000f100a7211 */ /* 0x000fe200018f0eff */
[----:B------:R-:W-:Y:S06]  /*1ed0*/  @!P0 BRA `(.L_x_371) ;  /* 0x0000000c00488947 */ /* 0x000fec0003800000 */
[C---:B------:R-:W-:Y:S01]  /*1ee0*/  IMAD.IADD R7, R11.reuse, 0x1, R7 ;  /* 0x000000010b077824 */ /* 0x040fe200078e0207 */
[----:B------:R-:W-:Y:S01]  /*1ef0*/  UIADD3 UR4, UPT, UPT, UR4, 0x1, URZ ;  /* 0x0000000104047890 */ /* 0x000fe2000fffe0ff */
[----:B------:R-:W-:Y:S02]  /*1f00*/  IMAD.IADD R6, R11, 0x1, R6 ;  /* 0x000000010b067824 */ /* 0x000fe400078e0206 */
[----:B------:R-:W-:Y:S01]  /*1f10*/  IMAD.IADD R3, R3, 0x1, -R11 ;  /* 0x0000000103037824 */ /* 0x000fe200078e0a0b */
[----:B------:R-:W-:Y:S01]  /*1f20*/  ISETP.GT.U32.AND P0, PT, R7, R14, PT ;  /* 0x0000000e0700720c */ /* 0x000fe20003f04070 */
[----:B------:R-:W-:-:S12]  /*1f30*/  IMAD.IADD R2, R11, 0x1, R2 ;  /* 0x000000010b027824 */ /* 0x000fd800078e0202 */
[----:B------:R-:W-:Y:S05]  /*1f40*/  @!P0 BRA `(.L_x_373) ;  /* 0xfffffffc00708947 */ /* 0x000fea000383ffff */
.L_x_372:
[----:B------:R-:W-:Y:S01]  /*1f50*/  IMAD.IADD R12, R8, 0x1, -R7 ;  /* 0x00000001080c7824 */ /* 0x000fe200078e0a07 */
[----:B------:R-:W-:Y:S04]  /*1f60*/  BSSY.RECONVERGENT B1, `(.L_x_371) ;  /* 0x00000c9000017945 */ /* 0x000fe80003800200 */
[----:B------:R-:W-:-:S04]  /*1f70*/  ISETP.GE.AND P0, PT, R5, R12, PT ;  /* 0x0000000c0500720c */ /* 0x000fc80003f06270 */
[----:B------:R-:W-:-:S13]  /*1f80*/  ISETP.GE.U32.OR P0, PT, R7, R8, P0 ;  /* 0x000000080700720c */ /* 0x000fda0000706470 */
[----:B------:R-:W-:Y:S05]  /*1f90*/  @P0 BRA `(.L_x_374) ;  /* 0x0000000c00140947 */ /* 0x000fea0003800000 */
[----:B------:R-:W0:Y:S01]  /*1fa0*/  LDC R12, c[0x0][0x3ac] ;  /* 0x0000eb00ff0c7b82 */ /* 0x000e220000000800 */
[----:B------:R-:W-:Y:S01]  /*1fb0*/  LOP3.LUT R11, RZ, R5, RZ, 0x33, !PT ;  /* 0x00000005ff0b7212 */ /* 0x000fe200078e33ff */
[----:B------:R-:W-:Y:S01]  /*1fc0*/  BSSY.RECONVERGENT B2, `(.L_x_375) ;  /* 0x0000065000027945 */ /* 0x000fe20003800200 */
[----:B------:R-:W-:Y:S02]  /*1fd0*/  IMAD.MOV.U32 R22, RZ, RZ, R5 ;  /* 0x000000ffff167224 */ /* 0x000fe400078e0005 */
[----:B------:R-:W-:Y:S01]  /*1fe0*/  IADD3 R8, PT, PT, -R9, R8, R11 ;  /* 0x0000000809087210 */ /* 0x000fe20007ffe10b */
[----:B0-----:R-:W-:-:S04]  /*1ff0*/  IMAD R9, R12, UR4, RZ ;  /* 0x000000040c097c24 */ /* 0x001fc8000f8e02ff */
[----:B------:R-:W-:-:S05]  /*2000*/  IMAD R8, R9, -0xe00, R8 ;  /* 0xfffff20009087824 */ /* 0x000fca00078e0208 */
[C---:B------:R-:W-:Y:S02]  /*2010*/  ISETP.GE.U32.AND P0, PT, R8.reuse, 0x1e00, PT ;  /* 0x00001e000800780c */ /* 0x040fe40003f06070 */
[----:B------:R-:W-:-:S04]  /*2020*/  LEA.HI R8, R8, 0x1, RZ, 0x17 ;  /* 0x0000000108087811 */ /* 0x000fc800078fb8ff */
[----:B------:R-:W-:-:S07]  /*2030*/  LOP3.LUT R9, R8, 0xf, RZ, 0xc0, !PT ;  /* 0x0000000f08097812 */ /* 0x000fce00078ec0ff */
[----:B------:R-:W-:Y:S05]  /*2040*/  @!P0 BRA `(.L_x_376) ;  /* 0x0000000400708947 */ /* 0x000fea0003800000 */
[----:B------:R-:W0:Y:S01]  /*2050*/  LDC.64 R12, c[0x0][0x380] ;  /* 0x0000e000ff0c7b82 */ /* 0x000e220000000a00 */
[----:B------:R-:W-:Y:S01]  /*2060*/  LEA.HI R11, R3, 0x1, RZ, 0x17 ;  /* 0x00000001030b7811 */ /* 0x000fe200078fb8ff */
[----:B------:R-:W-:Y:S03]  /*2070*/  BSSY.RECONVERGENT B3, `(.L_x_377) ;  /* 0x0000058000037945 */ /* 0x000fe60003800200 */
[----:B------:R-:W-:Y:S02]  /*2080*/  LOP3.LUT R24, R11, 0xfffff0, RZ, 0xc0, !PT ;  /* 0x00fffff00b187812 */ /* 0x000fe400078ec0ff */
[----:B------:R-:W-:-:S03]  /*2090*/  LOP3.LUT R11, R5, 0x1000, RZ, 0xfc, !PT ;  /* 0x00001000050b7812 */ /* 0x000fc600078efcff */
[----:B------:R-:W-:-:S07]  /*20a0*/  IMAD.MOV R24, RZ, RZ, -R24 ;  /* 0x000000ffff187224 */ /* 0x000fce00078e0a18 */
.L_x_378:
[C---:B------:R-:W-:Y:S02]  /*20b0*/  VIADD R15, R2.reuse, 0xfffff000 ;  /* 0xfffff000020f7836 */ /* 0x040fe40000000000 */
[----:B------:R-:W-:Y:S02]  /*20c0*/  VIADD R17, R2, 0xfffff200 ;  /* 0xfffff20002117836 */ /* 0x000fe40000000000 */
[----:B0-----:R-:W-:-:S04]  /*20d0*/  IMAD.WIDE.U32 R14, R15, 0x4, R12 ;  /* 0x000000040f0e7825 */ /* 0x001fc800078e000c */
[--C-:B------:R-:W-:Y:S02]  /*20e0*/  IMAD.WIDE.U32 R16, R17, 0x4, R12.reuse ;  /* 0x0000000411107825 */ /* 0x100fe400078e000c */
[----:B------:R-:W2:Y:S02]  /*20f0*/  LDG.E R15, desc[UR6][R14.64] ;  /* 0x000000060e0f7981 */ /* 0x000ea4000c1e1900 */
[C---:B------:R-:W-:Y:S02]  /*2100*/  VIADD R19, R2.reuse, 0xfffff400 ;  /* 0xfffff40002137836 */ /* 0x040fe40000000000 */
[----:B------:R-:W-:Y:S01]  /*2110*/  VIADD R21, R2, 0xfffff600 ;  /* 0xfffff60002157836 */ /* 0x000fe20000000000 */
[----:B------:R-:W3:Y:S01]  /*2120*/  LDG.E R16, desc[UR6][R16.64] ;  /* 0x0000000610107981 */ /* 0x000ee2000c1e1900 */
[----:B------:R-:W-:-:S04]  /*2130*/  IMAD.WIDE.U32 R18, R19, 0x4, R12 ;  /* 0x0000000413127825 */ /* 0x000fc800078e000c */
[--C-:B------:R-:W-:Y:S02]  /*2140*/  IMAD.WIDE.U32 R20, R21, 0x4, R12.reuse ;  /* 0x0000000415147825 */ /* 0x100fe400078e000c */
[----:B------:R-:W4:Y:S02]  /*2150*/  LDG.E R18, desc[UR6][R18.64] ;  /* 0x0000000612127981 */ /* 0x000f24000c1e1900 */
[C---:B------:R-:W-:Y:S02]  /*2160*/  VIADD R23, R2.reuse, 0xfffff800 ;  /* 0xfffff80002177836 */ /* 0x040fe40000000000 */
[----:B------:R-:W-:Y:S01]  /*2170*/  VIADD R27, R2, 0xfffffa00 ;  /* 0xfffffa00021b7836 */ /* 0x000fe20000000000 */
[----:B------:R-:W5:Y:S01]  /*2180*/  LDG.E R21, desc[UR6][R20.64] ;  /* 0x0000000614157981 */ /* 0x000f62000c1e1900 */
[----:B------:R-:W-:-:S04]  /*2190*/  IMAD.WIDE.U32 R22, R23, 0x4, R12 ;  /* 0x0000000417167825 */ /* 0x000fc800078e000c */
[----:B------:R-:W-:Y:S02]  /*21a0*/  IMAD.WIDE.U32 R26, R27, 0x4, R12 ;  /* 0x000000041b1a7825 */ /* 0x000fe400078e000c */
[----:B------:R0:W5:Y:S04]  /*21b0*/  LDG.E R22, desc[UR6][R22.64] ;  /* 0x0000000616167981 */ /* 0x000168000c1e1900 */
[----:B------:R-:W5:Y:S01]  /*21c0*/  LDG.E R27, desc[UR6][R26.64] ;  /* 0x000000061a1b7981 */ /* 0x000f62000c1e1900 */
[----:B------:R-:W-:-:S04]  /*21d0*/  VIADD R29, R2, 0xfffffc00 ;  /* 0xfffffc00021d7836 */ /* 0x000fc80000000000 */
[----:B------:R-:W-:-:S04]  /*21e0*/  IMAD.WIDE.U32 R28, R29, 0x4, R12 ;  /* 0x000000041d1c7825 */ /* 0x000fc800078e000c */
[C---:B0-----:R-:W-:Y:S02]  /*21f0*/  VIADD R23, R2.reuse, 0x600 ;  /* 0x0000060002177836 */ /* 0x041fe40000000000 */
[----:B------:R0:W5:Y:S02]  /*2200*/  LDG.E R28, desc[UR6][R28.64] ;  /* 0x000000061c1c7981 */ /* 0x000164000c1e1900 */
[----:B0-----:R-:W-:Y:S01]  /*2210*/  VIADD R29, R2, 0x800 ;  /* 0x00000800021d7836 */ /* 0x001fe20000000000 */
[--C-:B--2---:R-:W-:Y:S02]  /*2220*/  SHF.R.S32.HI R17, RZ, 0x1f, R15.reuse ;  /* 0x0000001fff117819 */ /* 0x104fe4000001140f */
[----:B---3--:R-:W-:Y:S01]  /*2230*/  IADD3 R4, P0, P1, R16, R4, R15 ;  /* 0x0000000410047210 */ /* 0x008fe2000791e00f */
[----:B------:R-:W-:Y:S01]  /*2240*/  VIADD R15, R2, 0xfffffe00 ;  /* 0xfffffe00020f7836 */ /* 0x000fe20000000000 */
[----:B------:R-:W-:-:S03]  /*2250*/  SHF.R.S32.HI R16, RZ, 0x1f, R16 ;  /* 0x0000001fff107819 */ /* 0x000fc60000011410 */
[----:B------:R-:W-:Y:S01]  /*2260*/  IMAD.WIDE.U32 R14, R15, 0x4, R12 ;  /* 0x000000040f0e7825 */ /* 0x000fe200078e000c */
[----:B------:R-:W-:Y:S02]  /*2270*/  IADD3.X R10, PT, PT, R16, R10, R17, P0, P1 ;  /* 0x0000000a100a7210 */ /* 0x000fe400007e2411 */
[--C-:B----4-:R-:W-:Y:S02]  /*2280*/  SHF.R.S32.HI R19, RZ, 0x1f, R18.reuse ;  /* 0x0000001fff137819 */ /* 0x110fe40000011412 */
[----:B------:R0:W2:Y:S01]  /*2290*/  LDG.E R25, desc[UR6][R14.64] ;  /* 0x000000060e197981 */ /* 0x0000a2000c1e1900 */
[----:B-----5:R-:W-:Y:S02]  /*22a0*/  IADD3 R4, P0, P1, R21, R4, R18 ;  /* 0x0000000415047210 */ /* 0x020fe4000791e012 */
[----:B------:R-:W-:Y:S01]  /*22b0*/  SHF.R.S32.HI R18, RZ, 0x1f, R21 ;  /* 0x0000001fff127819 */ /* 0x000fe20000011415 */
[C---:B------:R-:W-:Y:S02]  /*22c0*/  VIADD R21, R2.reuse, 0x200 ;  /* 0x0000020002157836 */ /* 0x040fe40000000000 */
[----:B------:R-:W-:Y:S01]  /*22d0*/  IMAD.WIDE.U32 R16, R2, 0x4, R12 ;  /* 0x0000000402107825 */ /* 0x000fe200078e000c */
[----:B0-----:R-:W-:-:S03]  /*22e0*/  IADD3.X R15, PT, PT, R18, R10, R19, P0, P1 ;  /* 0x0000000a120f7210 */ /* 0x001fc600007e2413 */
[----:B------:R-:W-:Y:S01]  /*22f0*/  IMAD.WIDE.U32 R20, R21, 0x4, R12 ;  /* 0x0000000415147825 */ /* 0x000fe200078e000c */
[----:B------:R0:W3:Y:S01]  /*2300*/  LDG.E R26, desc[UR6][R16.64] ;  /* 0x00000006101a7981 */ /* 0x0000e2000c1e1900 */
[--C-:B------:R-:W-:Y:S02]  /*2310*/  IADD3 R10, P0, P1, R27, R4, R22.reuse ;  /* 0x000000041b0a7210 */ /* 0x100fe4000791e016 */
[----:B------:R-:W-:Y:S01]  /*2320*/  SHF.R.S32.HI R4, RZ, 0x1f, R22 ;  /* 0x0000001fff047819 */ /* 0x000fe20000011416 */
[----:B------:R-:W-:Y:S01]  /*2330*/  VIADD R19, R2, 0x400 ;  /* 0x0000040002137836 */ /* 0x000fe20000000000 */
[----:B------:R-:W-:Y:S02]  /*2340*/  SHF.R.S32.HI R18, RZ, 0x1f, R27 ;  /* 0x0000001fff127819 */ /* 0x000fe4000001141b */
[----:B------:R-:W3:Y:S02]  /*2350*/  LDG.E R27, desc[UR6][R20.64] ;  /* 0x00000006141b7981 */ /* 0x000ee4000c1e1900 */
[----:B------:R-:W-:Y:S01]  /*2360*/  IADD3.X R4, PT, PT, R18, R15, R4, P0, P1 ;  /* 0x0000000f12047210 */ /* 0x000fe200007e2404 */
[----:B------:R-:W-:-:S04]  /*2370*/  IMAD.WIDE.U32 R14, R19, 0x4, R12 ;  /* 0x00000004130e7825 */ /* 0x000fc800078e000c */
[----:B0-----:R-:W-:-:S04]  /*2380*/  IMAD.WIDE.U32 R16, R23, 0x4, R12 ;  /* 0x0000000417107825 */ /* 0x001fc800078e000c */
[----:B------:R-:W-:Y:S02]  /*2390*/  VIADD R23, R2, 0xa00 ;  /* 0x00000a0002177836 */ /* 0x000fe40000000000 */
[--C-:B------:R-:W-:Y:S01]  /*23a0*/  IMAD.WIDE.U32 R18, R29, 0x4, R12.reuse ;  /* 0x000000041d127825 */ /* 0x100fe200078e000c */
[----:B------:R-:W4:Y:S04]  /*23b0*/  LDG.E R16, desc[UR6][R16.64] ;  /* 0x0000000610107981 */ /* 0x000f28000c1e1900 */
[----:B------:R0:W4:Y:S04]  /*23c0*/  LDG.E R29, desc[UR6][R14.64] ;  /* 0x000000060e1d7981 */ /* 0x000128000c1e1900 */
[----:B------:R-:W5:Y:S01]  /*23d0*/  LDG.E R18, desc[UR6][R18.64] ;  /* 0x0000000612127981 */ /* 0x000f62000c1e1900 */
[----:B0-----:R-:W-:-:S06]  /*23e0*/  IMAD.WIDE.U32 R14, R23, 0x4, R12 ;  /* 0x00000004170e7825 */ /* 0x001fcc00078e000c */
[----:B------:R-:W5:Y:S01]  /*23f0*/  LDG.E R15, desc[UR6][R14.64] ;  /* 0x000000060e0f7981 */ /* 0x000f62000c1e1900 */
[C---:B------:R-:W-:Y:S02]  /*2400*/  VIADD R21, R2.reuse, 0xc00 ;  /* 0x00000c0002157836 */ /* 0x040fe40000000000 */
[----:B------:R-:W-:Y:S02]  /*2410*/  VIADD R23, R2, 0xe00 ;  /* 0x00000e0002177836 */ /* 0x000fe40000000000 */
[----:B------:R-:W-:-:S04]  /*2420*/  IMAD.WIDE.U32 R20, R21, 0x4, R12 ;  /* 0x0000000415147825 */ /* 0x000fc800078e000c */
[----:B------:R-:W-:Y:S02]  /*2430*/  IMAD.WIDE.U32 R22, R23, 0x4, R12 ;  /* 0x0000000417167825 */ /* 0x000fe400078e000c */
[----:B------:R-:W5:Y:S04]  /*2440*/  LDG.E R20, desc[UR6][R20.64] ;  /* 0x0000000614147981 */ /* 0x000f68000c1e1900 */
[----:B------:R-:W5:Y:S01]  /*2450*/  LDG.E R23, desc[UR6][R22.64] ;  /* 0x0000000616177981 */ /* 0x000f62000c1e1900 */
[----:B------:R-:W-:Y:S01]  /*2460*/  SHF.R.S32.HI R17, RZ, 0x1f, R28 ;  /* 0x0000001fff117819 */ /* 0x000fe2000001141c */
[----:B------:R-:W-:Y:S02]  /*2470*/  VIADD R24, R24, 0x10 ;  /* 0x0000001018187836 */ /* 0x000fe40000000000 */
[----:B------:R-:W-:-:S02]  /*2480*/  VIADD R11, R11, 0x2000 ;  /* 0x000020000b0b7836 */ /* 0x000fc40000000000 */
[----:B------:R-:W-:Y:S01]  /*2490*/  VIADD R2, R2, 0x2000 ;  /* 0x0000200002027836 */ /* 0x000fe20000000000 */
[----:B--2---:R-:W-:Y:S02]  /*24a0*/  IADD3 R10, P0, P1, R25, R10, R28 ;  /* 0x0000000a190a7210 */ /* 0x004fe4000791e01c */
        /* <DEDUP_REMOVED lines=21> */
.L_x_377:
[----:B------:R-:W-:-:S07]  /*2600*/  VIADD R22, R11, 0xfffff000 ;  /* 0xfffff0000b167836 */ /* 0x000fce0000000000 */
.L_x_376:
[----:B------:R-:W-:Y:S05]  /*2610*/  BSYNC.RECONVERGENT B2 ;  /* 0x0000000000027941 */ /* 0x000fea0003800200 */
.L_x_375:
        /* <DEDUP_REMOVED lines=8> */
[----:B------:R-:W-:-:S04]  /*26a0*/  IMAD.IADD R11, R22, 0x1, R7 ;  /* 0x00000001160b7824 */ /* 0x000fc800078e0207 */
        /* <DEDUP_REMOVED lines=40> */
.L_x_380:
[----:B------:R-:W-:Y:S05]  /*2930*/  BSYNC.RECONVERGENT B2 ;  /* 0x0000000000027941 */ /* 0x000fea0003800200 */
.L_x_379:
[----:B------:R-:W-:Y:S05]  /*2940*/  @!P0 BRA `(.L_x_374) ;  /* 0x0000000000a88947 */ /* 0x000fea0003800000 */
[----:B------:R-:W-:Y:S01]  /*2950*/  ISETP.GE.U32.AND P0, PT, R2, 0x4, PT ;  /* 0x000000040200780c */ /* 0x000fe20003f06070 */
[----:B------:R-:W-:Y:S01]  /*2960*/  BSSY.RECONVERGENT B2, `(.L_x_381) ;  /* 0x0000019000027945 */ /* 0x000fe20003800200 */
[----:B------:R-:W-:-:S11]  /*2970*/  LOP3.LUT P1, RZ, R8, 0x3, RZ, 0xc0, !PT ;  /* 0x0000000308ff7812 */ /* 0x000fd6000782c0ff */
[----:B------:R-:W-:Y:S05]  /*2980*/  @!P0 BRA `(.L_x_382) ;  /* 0x0000000000588947 */ /* 0x000fea0003800000 */
[----:B------:R-:W0:Y:S01]  /*2990*/  LDC.64 R8, c[0x0][0x380] ;  /* 0x0000e000ff087b82 */ /* 0x000e220000000a00 */
[----:B------:R-:W-:-:S04]  /*29a0*/  IMAD.IADD R7, R22, 0x1, R7 ;  /* 0x0000000116077824 */ /* 0x000fc800078e0207 */
[C---:B------:R-:W-:Y:S02]  /*29b0*/  VIADD R13, R7.reuse, 0x200 ;  /* 0x00000200070d7836 */ /* 0x040fe40000000000 */
[C---:B------:R-:W-:Y:S02]  /*29c0*/  VIADD R17, R7.reuse, 0x400 ;  /* 0x0000040007117836 */ /* 0x040fe40000000000 */
[----:B0-----:R-:W-:-:S04]  /*29d0*/  IMAD.WIDE.U32 R14, R7, 0x4, R8 ;  /* 0x00000004070e7825 */ /* 0x001fc800078e0008 */
[--C-:B------:R-:W-:Y:S02]  /*29e0*/  IMAD.WIDE.U32 R12, R13, 0x4, R8.reuse ;  /* 0x000000040d0c7825 */ /* 0x100fe400078e0008 */
[----:B------:R-:W2:Y:S02]  /*29f0*/  LDG.E R15, desc[UR6][R14.64] ;  /* 0x000000060e0f7981 */ /* 0x000ea4000c1e1900 */
[----:B------:R-:W-:Y:S02]  /*2a00*/  VIADD R7, R7, 0x600 ;  /* 0x0000060007077836 */ /* 0x000fe40000000000 */
[--C-:B------:R-:W-:Y:S01]  /*2a10*/  IMAD.WIDE.U32 R16, R17, 0x4, R8.reuse ;  /* 0x0000000411107825 */ /* 0x100fe200078e0008 */
[----:B------:R-:W3:Y:S03]  /*2a20*/  LDG.E R12, desc[UR6][R12.64] ;  /* 0x000000060c0c7981 */ /* 0x000ee6000c1e1900 */
[----:B------:R-:W-:-:S02]  /*2a30*/  IMAD.WIDE.U32 R8, R7, 0x4, R8 ;  /* 0x0000000407087825 */ /* 0x000fc400078e0008 */
[----:B------:R-:W4:Y:S04]  /*2a40*/  LDG.E R17, desc[UR6][R16.64] ;  /* 0x0000000610117981 */ /* 0x000f28000c1e1900 */
[----:B------:R-:W5:Y:S01]  /*2a50*/  LDG.E R8, desc[UR6][R8.64] ;  /* 0x0000000608087981 */ /* 0x000f62000c1e1900 */
[----:B------:R-:W-:Y:S01]  /*2a60*/  VIADD R22, R22, 0x800 ;  /* 0x0000080016167836 */ /* 0x000fe20000000000 */
[--C-:B--2---:R-:W-:Y:S02]  /*2a70*/  SHF.R.S32.HI R7, RZ, 0x1f, R15.reuse ;  /* 0x0000001fff077819 */ /* 0x104fe4000001140f */
[----:B---3--:R-:W-:Y:S02]  /*2a80*/  IADD3 R4, P0, P2, R12, R4, R15 ;  /* 0x000000040c047210 */ /* 0x008fe40007a1e00f */
[----:B------:R-:W-:-:S02]  /*2a90*/  SHF.R.S32.HI R2, RZ, 0x1f, R12 ;  /* 0x0000001fff027819 */ /* 0x000fc4000001140c */
[----:B----4-:R-:W-:Y:S02]  /*2aa0*/  SHF.R.S32.HI R11, RZ, 0x1f, R17 ;  /* 0x0000001fff0b7819 */ /* 0x010fe40000011411 */
[----:B------:R-:W-:Y:S02]  /*2ab0*/  IADD3.X R2, PT, PT, R2, R10, R7, P0, P2 ;  /* 0x0000000a02027210 */ /* 0x000fe400007e4407 */
[----:B-----5:R-:W-:Y:S02]  /*2ac0*/  IADD3 R4, P3, P4, R8, R4, R17 ;  /* 0x0000000408047210 */ /* 0x020fe40007c7e011 */
[----:B------:R-:W-:-:S04]  /*2ad0*/  SHF.R.S32.HI R10, RZ, 0x1f, R8 ;  /* 0x0000001fff0a7819 */ /* 0x000fc80000011408 */
[----:B------:R-:W-:-:S07]  /*2ae0*/  IADD3.X R10, PT, PT, R10, R2, R11, P3, P4 ;  /* 0x000000020a0a7210 */ /* 0x000fce0001fe840b */
.L_x_382:
[----:B------:R-:W-:Y:S05]  /*2af0*/  BSYNC.RECONVERGENT B2 ;  /* 0x0000000000027941 */ /* 0x000fea0003800200 */
.L_x_381:
[----:B------:R-:W-:Y:S05]  /*2b00*/  @!P1 BRA `(.L_x_374) ;  /* 0x0000000000389947 */ /* 0x000fea0003800000 */
[----:B------:R-:W0:Y:S01]  /*2b10*/  LDC.64 R8, c[0x0][0x380] ;  /* 0x0000e000ff087b82 */ /* 0x000e220000000a00 */
[----:B------:R-:W-:Y:S01]  /*2b20*/  LOP3.LUT R2, R3, 0xffff, RZ, 0xc0, !PT ;  /* 0x0000ffff03027812 */ /* 0x000fe200078ec0ff */
[----:B------:R-:W-:-:S03]  /*2b30*/  IMAD.IADD R7, R22, 0x1, R6 ;  /* 0x0000000116077824 */ /* 0x000fc600078e0206 */
[----:B------:R-:W-:-:S04]  /*2b40*/  LEA.HI R2, R2, 0x1, RZ, 0x17 ;  /* 0x0000000102027811 */ /* 0x000fc800078fb8ff */
[----:B------:R-:W-:-:S05]  /*2b50*/  LOP3.LUT R2, R2, 0x3, RZ, 0xc0, !PT ;  /* 0x0000000302027812 */ /* 0x000fca00078ec0ff */
[----:B------:R-:W-:-:S07]  /*2b60*/  IMAD.MOV R6, RZ, RZ, -R2 ;  /* 0x000000ffff067224 */ /* 0x000fce00078e0a02 */
.L_x_383:
        /* <DEDUP_REMOVED lines=8> */
.L_x_374:
[----:B------:R-:W-:Y:S05]  /*2bf0*/  BSYNC.RECONVERGENT B1 ;  /* 0x0000000000017941 */ /* 0x000fea0003800200 */
.L_x_371:
        /* <DEDUP_REMOVED lines=32> */
[----:B------:R-:W-:Y:S01]  /*2e00*/  @!P2 MOV R8, 0x400 ;  /* 0x000004000008a802 */ /* 0x000fe20000000f00 */
[----:B------:R-:W-:Y:S01]  /*2e10*/  IMAD.X R4, R3, 0x1, R6, P0 ;  /* 0x0000000103047824 */ /* 0x000fe200000e0606 */
[----:B------:R-:W-:Y:S02]  /*2e20*/  @!P2 SHF.R.U32.HI R6, RZ, 0x2, R5 ;  /* 0x00000002ff06a819 */ /* 0x000fe40000011605 */
[----:B--2---:R-:W-:Y:S02]  /*2e30*/  @!P2 LEA R11, R11, R8, 0x18 ;  /* 0x000000080b0ba211 */ /* 0x004fe400078ec0ff */
[----:B------:R-:W1:Y:S01]  /*2e40*/  SHFL.DOWN PT, R3, R4, 0x10, 0x1f ;  /* 0x0a001f0004037f89 */ /* 0x000e6200000e0000 */
[----:B------:R-:W-:-:S05]  /*2e50*/  @!P2 LOP3.LUT R6, R6, 0xf8, RZ, 0xc0, !PT ;  /* 0x000000f80606a812 */ /* 0x000fca00078ec0ff */
        /* <DEDUP_REMOVED lines=9> */
[----:B------:R-:W0:Y:S01]  /*2ef0*/  S2UR UR5, SR_CgaCtaId ;  /* 0x00000000000579c3 */ /* 0x000e220000008800 */
[----:B------:R-:W-:Y:S02]  /*2f00*/  UMOV UR4, 0x400 ;  /* 0x0000040000047882 */ /* 0x000fe40000000000 */
[----:B0-----:R-:W-:-:S09]  /*2f10*/  ULEA UR4, UR5, UR4, 0x18 ;  /* 0x0000000405047291 */ /* 0x001fd2000f8ec0ff */
[----:B------:R-:W-:Y:S04]  /*2f20*/  LDS.64 R8, [UR4+0x18] ;  /* 0x00001804ff087984 */ /* 0x000fe80008000a00 */
[----:B------:R-:W2:Y:S04]  /*2f30*/  LDS.128 R24, [UR4+0x20] ;  /* 0x00002004ff187984 */ /* 0x000ea80008000c00 */
[----:B------:R-:W0:Y:S04]  /*2f40*/  LDS.128 R4, [UR4+0x30] ;  /* 0x00003004ff047984 */ /* 0x000e280008000c00 */
[----:B------:R-:W1:Y:S04]  /*2f50*/  LDS.128 R20, [UR4+0x40] ;  /* 0x00004004ff147984 */ /* 0x000e680008000c00 */
[----:B------:R-:W3:Y:S04]  /*2f60*/  LDS.128 R16, [UR4+0x50] ;  /* 0x00005004ff107984 */ /* 0x000ee80008000c00 */
[----:B------:R-:W4:Y:S01]  /*2f70*/  LDS.128 R12, [UR4+0x60] ;  /* 0x00006004ff0c7984 */ /* 0x000f220008000c00 */
[----:B--2---:R-:W-:-:S04]  /*2f80*/  IADD3 R11, P1, P2, R24, R8, R2 ;  /* 0x00000008180b7210 */ /* 0x004fc80007a3e002 */
[----:B------:R-:W-:Y:S02]  /*2f90*/  IADD3.X R25, PT, PT, R25, R9, R3, P1, P2 ;  /* 0x0000000919197210 */ /* 0x000fe40000fe4403 */
[----:B0-----:R-:W-:Y:S02]  /*2fa0*/  IADD3 R3, P1, P2, R4, R11, R26 ;  /* 0x0000000b04037210 */ /* 0x001fe40007a3e01a */
[----:B------:R-:W0:Y:S02]  /*2fb0*/  LDS.128 R8, [UR4+0x70] ;  /* 0x00007004ff087984 */ /* 0x000e240008000c00 */
[----:B------:R-:W-:Y:S02]  /*2fc0*/  IADD3.X R5, PT, PT, R5, R25, R27, P1, P2 ;  /* 0x0000001905057210 */ /* 0x000fe40000fe441b */
[----:B------:R-:W2:Y:S01]  /*2fd0*/  LDS.128 R24, [UR4+0x80] ;  /* 0x00008004ff187984 */ /* 0x000ea20008000c00 */
[----:B-1----:R-:W-:-:S04]  /*2fe0*/  IADD3 R3, P1, P2, R20, R3, R6 ;  /* 0x0000000314037210 */ /* 0x002fc80007a3e006 */
[----:B---3--:R-:W-:Y:S02]  /*2ff0*/  IADD3 R3, P3, P4, R16, R3, R22 ;  /* 0x0000000310037210 */ /* 0x008fe40007c7e016 */
[----:B------:R-:W-:Y:S02]  /*3000*/  IADD3.X R7, PT, PT, R21, R5, R7, P1, P2 ;  /* 0x0000000515077210 */ /* 0x000fe40000fe4407 */
[----:B----4-:R-:W-:Y:S02]  /*3010*/  IADD3 R3, P1, P2, R12, R3, R18 ;  /* 0x000000030c037210 */ /* 0x010fe40007a3e012 */
[----:B------:R-:W-:-:S04]  /*3020*/  IADD3.X R17, PT, PT, R17, R7, R23, P3, P4 ;  /* 0x0000000711117210 */ /* 0x000fc80001fe8417 */
[----:B------:R-:W-:Y:S02]  /*3030*/  IADD3.X R13, PT, PT, R13, R17, R19, P1, P2 ;  /* 0x000000110d0d7210 */ /* 0x000fe40000fe4413 */
[----:B0-----:R-:W-:-:S04]  /*3040*/  IADD3 R3, P3, P4, R8, R3, R14 ;  /* 0x0000000308037210 */ /* 0x001fc80007c7e00e */
[----:B--2---:R-:W-:Y:S02]  /*3050*/  IADD3 R3, P1, P2, R24, R3, R10 ;  /* 0x0000000318037210 */ /* 0x004fe40007a3e00a */
[----:B------:R-:W-:Y:S02]  /*3060*/  IADD3.X R9, PT, PT, R9, R13, R15, P3, P4 ;  /* 0x0000000d09097210 */ /* 0x000fe40001fe840f */
[----:B------:R-:W-:Y:S02]  /*3070*/  IADD3 R2, P3, PT, R3, R26, RZ ;  /* 0x0000001a03027210 */ /* 0x000fe40007f7e0ff */
[----:B------:R-:W-:-:S05]  /*3080*/  IADD3.X R3, PT, PT, R25, R9, R11, P1, P2 ;  /* 0x0000000919037210 */ /* 0x000fca0000fe440b */
[----:B------:R-:W-:-:S07]  /*3090*/  IMAD.X R3, R3, 0x1, R27, P3 ;  /* 0x0000000103037824 */ /* 0x000fce00018e061b */
.L_x_370:
[----:B------:R-:W-:Y:S05]  /*30a0*/  BSYNC.RECONVERGENT B0 ;  /* 0x0000000000007941 */ /* 0x000fea0003800200 */
.L_x_354:
[----:B------:R-:W-:Y:S05]  /*30b0*/  @P0 EXIT ;  /* 0x000000000000094d */ /* 0x000fea0003800000 */
[----:B------:R-:W3:Y:S02]  /*30c0*/  LDC.64 R4, c[0x0][0x388] ;  /* 0x0000e200ff047b82 */ /* 0x000ee40000000a00 */
[----:B---3--:R-:W-:-:S05]  /*30d0*/  IMAD.WIDE.U32 R4, R0, 0x8, R4 ;  /* 0x0000000800047825 */ /* 0x008fca00078e0004 */
[----:B------:R-:W-:Y:S01]  /*30e0*/  STG.E.64 desc[UR6][R4.64], R2 ;  /* 0x0000000204007986 */ /* 0x000fe2000c101b06 */
[----:B------:R-:W-:Y:S05]  /*30f0*/  EXIT ;  /* 0x000000000000794d */ /* 0x000fea0003800000 */
.L_x_384:
        /* <DEDUP_REMOVED lines=16> */
.L_x_645:


//--------------------- .text._ZN3cub18CUB_300001_SM_10006detail6reduce28DeviceReduceSingleTileKernelINS2_10policy_hubIxjN4cuda3std3__44plusIxEEE10Policy1000EN6thrust24THRUST_300001_SM_1000_NS10device_ptrIiEEPxjS9_xxNS7_10__identityEEEvT0_T1_T2_T3_T4_T6_ --------------------------
	.section	.text._ZN3cub18CUB_300001_SM_10006detail6reduce28DeviceReduceSingleTileKernelINS2_10policy_hubIxjN4cuda3std3__44plusIxEEE10Policy1000EN6thrust24THRUST_300001_SM_1000_NS10device_ptrIiEEPxjS9_xxNS7_10__identityEEEvT0_T1_T2_T3_T4_T6_,"ax",@progbits
	.align	128
        .global         _ZN3cub18CUB_300001_SM_10006detail6reduce28DeviceReduceSingleTileKernelINS2_10policy_hubIxjN4cuda3std3__44plusIxEEE10Policy1000EN6thrust24THRUST_300001_SM_1000_NS10device_ptrIiEEPxjS9_xxNS7_10__identityEEEvT0_T1_T2_T3_T4_T6_
        .type           _ZN3cub18CUB_300001_SM_10006detail6reduce28DeviceReduceSingleTileKernelINS2_10policy_hubIxjN4cuda3std3__44plusIxEEE10Policy1000EN6thrust24THRUST_300001_SM_1000_NS10device_ptrIiEEPxjS9_xxNS7_10__identityEEEvT0_T1_T2_T3_T4_T6_,@function
        .size           _ZN3cub18CUB_300001_SM_10006detail6reduce28DeviceReduceSingleTileKernelINS2_10policy_hubIxjN4cuda3std3__44plusIxEEE10Policy1000EN6thrust24THRUST_300001_SM_1000_NS10device_ptrIiEEPxjS9_xxNS7_10__identityEEEvT0_T1_T2_T3_T4_T6_,(.L_x_646 - _ZN3cub18CUB_300001_SM_10006detail6reduce28DeviceReduceSingleTileKernelINS2_10policy_hubIxjN4cuda3std3__44plusIxEEE10Policy1000EN6thrust24THRUST_300001_SM_1000_NS10device_ptrIiEEPxjS9_xxNS7_10__identityEEEvT0_T1_T2_T3_T4_T6_)
        .other          _ZN3cub18CUB_300001_SM_10006detail6reduce28DeviceReduceSingleTileKernelINS2_10policy_hubIxjN4cuda3std3__44plusIxEEE10Policy1000EN6thrust24THRUST_300001_SM_1000_NS10device_ptrIiEEPxjS9_xxNS7_10__identityEEEvT0_T1_T2_T3_T4_T6_,@"STO_CUDA_ENTRY STV_DEFAULT"
_ZN3cub18CUB_300001_SM_10006detail6reduce28DeviceReduceSingleTileKernelINS2_10policy_hubIxjN4cuda3std3__44plusIxEEE10Policy1000EN6thrust24THRUST_300001_SM_1000_NS10device_ptrIiEEPxjS9_xxNS7_10__identityEEEvT0_T1_T2_T3_T4_T6_:
.text._ZN3cub18CUB_300001_SM_10006detail6reduce28DeviceReduceSingleTileKernelINS2_10policy_hubIxjN4cuda3std3__44plusIxEEE10Policy1000EN6thrust24THRUST_300001_SM_1000_NS10device_ptrIiEEPxjS9_xxNS7_10__identityEEEvT0_T1_T2_T3_T4_T6_:
        /* <DEDUP_REMOVED lines=13> */
.L_x_385:
[----:B------:R-:W-:Y:S01]  /*00d0*/  ISETP.GT.U32.AND P0, PT, R32, 0xdff, PT ;  /* 0x00000dff2000780c */ /* 0x000fe20003f04070 */
[----:B------:R-:W-:-:S12]  /*00e0*/  BSSY.RECONVERGENT B0, `(.L_x_386) ;  /* 0x00002b6000007945 */ /* 0x000fd80003800200 */
        /* <DEDUP_REMOVED lines=13> */
.L_x_389:
[----:B------:R-:W-:Y:S05]  /*01c0*/  BSYNC.RECONVERGENT B1 ;  /* 0x0000000000017941 */ /* 0x000fea0003800200 */
.L_x_388:
        /* <DEDUP_REMOVED lines=17> */
.L_x_394:
        /* <DEDUP_REMOVED lines=54> */
.L_x_393:
[----:B------:R-:W-:Y:S05]  /*0640*/  BSYNC.RECONVERGENT B2 ;  /* 0x0000000000027941 */ /* 0x000fea0003800200 */
.L_x_392:
        /* <DEDUP_REMOVED lines=33> */
.L_x_396:
[----:B------:R-:W-:Y:S05]  /*0860*/  BSYNC.RECONVERGENT B2 ;  /* 0x0000000000027941 */ /* 0x000fea0003800200 */
.L_x_395:
        /* <DEDUP_REMOVED lines=21> */
.L_x_398:
[----:B------:R-:W-:Y:S05]  /*09c0*/  BSYNC.RECONVERGENT B2 ;  /* 0x0000000000027941 */ /* 0x000fea0003800200 */
.L_x_397:
[----:B------:R-:W-:Y:S05]  /*09d0*/  @!P1 BRA `(.L_x_391) ;  /* 0x0000000000349947 */ /* 0x000fea0003800000 */
[----:B------:R-:W0:Y:S02]  /*09e0*/  LDC.64 R6, c[0x0][0x380] ;  /* 0x0000e000ff067b82 */ /* 0x000e240000000a00 */
[----:B0-----:R-:W-:-:S04]  /*09f0*/  IMAD.WIDE.U32 R6, R3, 0x4, R6 ;  /* 0x0000000403067825 */ /* 0x001fc800078e0006 */
[----:B------:R-:W-:Y:S02]  /*0a00*/  IMAD.MOV R3, RZ, RZ, -R4 ;  /* 0x000000ffff037224 */ /* 0x000fe400078e0a04 */
[----:B------:R-:W-:-:S07]  /*0a10*/  IMAD.MOV.U32 R9, RZ, RZ, R7 ;  /* 0x000000ffff097224 */ /* 0x000fce00078e0007 */
.L_x_399:
[----:B------:R-:W-:-:S06]  /*0a20*/  IMAD.MOV.U32 R7, RZ, RZ, R9 ;  /* 0x000000ffff077224 */ /* 0x000fcc00078e0009 */
[----:B------:R0:W2:Y:S01]  /*0a30*/  LDG.E R7, desc[UR6][R6.64] ;  /* 0x0000000606077981 */ /* 0x0000a2000c1e1900 */
[----:B------:R-:W-:-:S05]  /*0a40*/  VIADD R3, R3, 0x1 ;  /* 0x0000000103037836 */ /* 0x000fca0000000000 */
[----:B------:R-:W-:Y:S02]  /*0a50*/  ISETP.NE.AND P0, PT, R3, RZ, PT ;  /* 0x000000ff0300720c */ /* 0x000fe40003f05270 */
[----:B0-----:R-:W-:-:S05]  /*0a60*/  IADD3 R6, P2, PT, R6, 0x800, RZ ;  /* 0x0000080006067810 */ /* 0x001fca0007f5e0ff */
[----:B------:R-:W-:Y:S01]  /*0a70*/  IMAD.X R9, RZ, RZ, R9, P2 ;  /* 0x000000ffff097224 */ /* 0x000fe200010e0609 */
[----:B--2---:R-:W-:-:S04]  /*0a80*/  IADD3 R0, P1, PT, R7, R0, RZ ;  /* 0x0000000007007210 */ /* 0x004fc80007f3e0ff */
[----:B------:R-:W-:Y:S01]  /*0a90*/  LEA.HI.X.SX32 R2, R7, R2, 0x1, P1 ;  /* 0x0000000207027211 */ /* 0x000fe200008f0eff */
[----:B------:R-:W-:Y:S08]  /*0aa0*/  @P0 BRA `(.L_x_399) ;  /* 0xfffffffc00dc0947 */ /* 0x000ff0000383ffff */
.L_x_391:
[----:B------:R-:W-:Y:S05]  /*0ab0*/  BSYNC.RECONVERGENT B1 ;  /* 0x0000000000017941 */ /* 0x000fea0003800200 */
.L_x_390:
        /* <DEDUP_REMOVED lines=77> */
.L_x_400:
        /* <DEDUP_REMOVED lines=26> */
[----:B------:R-:W-:Y:S01]  /*1130*/  VIADD R4, R3, 0x8 ;  /* 0x0000000803047836 */ /* 0x000fe20000000000 */
[----:B------:R-:W1:Y:S02]  /*1140*/  @!P2 S2R R11, SR_CgaCtaId ;  /* 0x00000000000ba919 */ /* 0x000e640000008800 */
        /* <DEDUP_REMOVED lines=12> */
[----:B------:R-:W-:Y:S02]  /*1210*/  IMAD.X R7, R2, 0x1, R10, P1 ;  /* 0x0000000102077824 */ /* 0x000fe400008e060a */
[----:B------:R-:W-:Y:S01]  /*1220*/  VIADD R2, R3, 0x10 ;  /* 0x0000001003027836 */ /* 0x000fe20000000000 */
[----:B------:R-:W-:Y:S02]  /*1230*/  @!P2 SHF.R.U32.HI R3, RZ, 0x2, R5 ;  /* 0x00000002ff03a819 */ /* 0x000fe40000011605 */
[----:B------:R-:W2:Y:S02]  /*1240*/  SHFL.DOWN PT, R4, R7, 0x10, R9 ;  /* 0x0a00000007047989 */ /* 0x000ea400000e0009 */
[----:B------:R-:W-:Y:S02]  /*1250*/  ISETP.GT.AND P0, PT, R2, R9, PT ;  /* 0x000000090200720c */ /* 0x000fe40003f04270 */
[----:B------:R-:W-:-:S04]  /*1260*/  @!P2 MOV R2, 0x400 ;  /* 0x000004000002a802 */ /* 0x000fc80000000f00 */
[----:B-1----:R-:W-:Y:S02]  /*1270*/  @!P2 LEA R11, R11, R2, 0x18 ;  /* 0x000000020b0ba211 */ /* 0x002fe400078ec0ff */
[----:B0-----:R-:W-:-:S04]  /*1280*/  SEL R0, R0, RZ, !P0 ;  /* 0x000000ff00007207 */ /* 0x001fc80004000000 */
[----:B------:R-:W-:Y:S02]  /*1290*/  IADD3 R2, P1, PT, R0, R6, RZ ;  /* 0x0000000600027210 */ /* 0x000fe40007f3e0ff */
[----:B------:R-:W-:Y:S02]  /*12a0*/  @!P2 LOP3.LUT R0, R3, 0xf8, RZ, 0xc0, !PT ;  /* 0x000000f80300a812 */ /* 0x000fe400078ec0ff */
[----:B--2---:R-:W-:Y:S02]  /*12b0*/  SEL R4, R4, RZ, !P0 ;  /* 0x000000ff04047207 */ /* 0x004fe40004000000 */
[----:B------:R-:W-:Y:S01]  /*12c0*/  ISETP.NE.AND P0, PT, R5, RZ, PT ;  /* 0x000000ff0500720c */ /* 0x000fe20003f05270 */
[----:B------:R-:W-:Y:S02]  /*12d0*/  @!P2 IMAD.IADD R11, R0, 0x1, R11 ;  /* 0x00000001000ba824 */ /* 0x000fe400078e020b */
        /* <DEDUP_REMOVED lines=9> */
[----:B------:R-:W-:Y:S01]  /*1370*/  ISETP.GT.U32.AND P6, PT, R32, 0x1a0, PT ;  /* 0x000001a02000780c */ /* 0x000fe20003fc4070 */
[----:B-1----:R-:W-:-:S09]  /*1380*/  ULEA UR4, UR5, UR4, 0x18 ;  /* 0x0000000405047291 */ /* 0x002fd2000f8ec0ff */
[----:B------:R-:W1:Y:S04]  /*1390*/  LDS.64 R24, [UR4+0x18] ;  /* 0x00001804ff187984 */ /* 0x000e680008000a00 */
[----:B------:R-:W2:Y:S04]  /*13a0*/  LDS.128 R4, [UR4+0x20] ;  /* 0x00002004ff047984 */ /* 0x000ea80008000c00 */
[----:B0-----:R-:W0:Y:S04]  /*13b0*/  LDS.128 R8, [UR4+0x30] ;  /* 0x00003004ff087984 */ /* 0x001e280008000c00 */
[----:B------:R-:W3:Y:S04]  /*13c0*/  LDS.128 R12, [UR4+0x40] ;  /* 0x00004004ff0c7984 */ /* 0x000ee80008000c00 */
[----:B------:R-:W4:Y:S04]  /*13d0*/  LDS.128 R16, [UR4+0x50] ;  /* 0x00005004ff107984 */ /* 0x000f280008000c00 */
[----:B------:R-:W5:Y:S01]  /*13e0*/  LDS.128 R20, [UR4+0x60] ;  /* 0x00006004ff147984 */ /* 0x000f620008000c00 */
[----:B-1----:R-:W-:-:S02]  /*13f0*/  SEL R28, R24, RZ, P1 ;  /* 0x000000ff181c7207 */ /* 0x002fc40000800000 */
[----:B------:R-:W-:Y:S02]  /*1400*/  SEL R0, R25, RZ, P1 ;  /* 0x000000ff19007207 */ /* 0x000fe40000800000 */
[----:B--2---:R-:W-:Y:S01]  /*1410*/  SEL R33, R4, RZ, P2 ;  /* 0x000000ff04217207 */ /* 0x004fe20001000000 */
[----:B------:R-:W1:Y:S01]  /*1420*/  LDS.128 R24, [UR4+0x70] ;  /* 0x00007004ff187984 */ /* 0x000e620008000c00 */
[----:B------:R-:W-:Y:S02]  /*1430*/  SEL R4, R5, RZ, P2 ;  /* 0x000000ff05047207 */ /* 0x000fe40001000000 */
[----:B------:R-:W-:Y:S02]  /*1440*/  IADD3 R33, P3, P4, R33, R28, R2 ;  /* 0x0000001c21217210 */ /* 0x000fe40007c7e002 */
[----:B------:R-:W2:Y:S01]  /*1450*/  LDS.128 R28, [UR4+0x80] ;  /* 0x00008004ff1c7984 */ /* 0x000ea20008000c00 */
[C---:B------:R-:W-:Y:S02]  /*1460*/  ISETP.GT.U32.AND P1, PT, R32.reuse, 0x60, PT ;  /* 0x000000602000780c */ /* 0x040fe40003f24070 */
[----:B------:R-:W-:-:S02]  /*1470*/  ISETP.GT.U32.AND P2, PT, R32, 0x80, PT ;  /* 0x000000802000780c */ /* 0x000fc40003f44070 */
[----:B------:R-:W-:Y:S02]  /*1480*/  SEL R5, R6, RZ, P1 ;  /* 0x000000ff06057207 */ /* 0x000fe40000800000 */
[----:B0-----:R-:W-:Y:S02]  /*1490*/  SEL R2, R8, RZ, P2 ;  /* 0x000000ff08027207 */ /* 0x001fe40001000000 */
[----:B------:R-:W-:Y:S02]  /*14a0*/  IADD3.X R0, PT, PT, R4, R0, R3, P3, P4 ;  /* 0x0000000004007210 */ /* 0x000fe40001fe8403 */
[----:B------:R-:W-:Y:S02]  /*14b0*/  SEL R7, R7, RZ, P1 ;  /* 0x000000ff07077207 */ /* 0x000fe40000800000 */
[----:B------:R-:W-:Y:S02]  /*14c0*/  SEL R4, R9, RZ, P2 ;  /* 0x000000ff09047207 */ /* 0x000fe40001000000 */
[----:B------:R-:W-:-:S02]  /*14d0*/  IADD3 R2, P3, P4, R2, R33, R5 ;  /* 0x0000002102027210 */ /* 0x000fc40007c7e005 */
[C---:B------:R-:W-:Y:S02]  /*14e0*/  ISETP.GT.U32.AND P1, PT, R32.reuse, 0xa0, PT ;  /* 0x000000a02000780c */ /* 0x040fe40003f24070 */
[----:B------:R-:W-:Y:S02]  /*14f0*/  ISETP.GT.U32.AND P2, PT, R32, 0xc0, PT ;  /* 0x000000c02000780c */ /* 0x000fe40003f44070 */
[----:B------:R-:W-:Y:S02]  /*1500*/  IADD3.X R4, PT, PT, R4, R0, R7, P3, P4 ;  /* 0x0000000004047210 */ /* 0x000fe40001fe8407 */
[----:B------:R-:W-:Y:S02]  /*1510*/  SEL R3, R10, RZ, P1 ;  /* 0x000000ff0a037207 */ /* 0x000fe40000800000 */
[----:B---3--:R-:W-:Y:S02]  /*1520*/  SEL R0, R12, RZ, P2 ;  /* 0x000000ff0c007207 */ /* 0x008fe40001000000 */
[----:B------:R-:W-:-:S02]  /*1530*/  SEL R10, R11, RZ, P1 ;  /* 0x000000ff0b0a7207 */ /* 0x000fc40000800000 */
[----:B------:R-:W-:Y:S02]  /*1540*/  ISETP.GT.U32.AND P1, PT, R32, 0xe0, PT ;  /* 0x000000e02000780c */ /* 0x000fe40003f24070 */
[----:B------:R-:W-:Y:S02]  /*1550*/  SEL R5, R13, RZ, P2 ;  /* 0x000000ff0d057207 */ /* 0x000fe40001000000 */
[----:B------:R-:W-:Y:S02]  /*1560*/  IADD3 R0, P3, P4, R0, R2, R3 ;  /* 0x0000000200007210 */ /* 0x000fe40007c7e003 */
[----:B------:R-:W-:Y:S02]  /*1570*/  ISETP.GT.U32.AND P2, PT, R32, 0x100, PT ;  /* 0x000001002000780c */ /* 0x000fe40003f44070 */
[----:B------:R-:W-:Y:S02]  /*1580*/  SEL R3, R14, RZ, P1 ;  /* 0x000000ff0e037207 */ /* 0x000fe40000800000 */
[----:B------:R-:W-:-:S02]  /*1590*/  SEL R15, R15, RZ, P1 ;  /* 0x000000ff0f0f7207 */ /* 0x000fc40000800000 */
[----:B------:R-:W-:Y:S02]  /*15a0*/  ISETP.GT.U32.AND P1, PT, R32, 0x120, PT ;  /* 0x000001202000780c */ /* 0x000fe40003f24070 */
[----:B------:R-:W-:Y:S02]  /*15b0*/  IADD3.X R5, PT, PT, R5, R4, R10, P3, P4 ;  /* 0x0000000405057210 */ /* 0x000fe40001fe840a */
[----:B----4-:R-:W-:Y:S02]  /*15c0*/  SEL R2, R16, RZ, P2 ;  /* 0x000000ff10027207 */ /* 0x010fe40001000000 */
[----:B------:R-:W-:Y:S02]  /*15d0*/  SEL R4, R17, RZ, P2 ;  /* 0x000000ff11047207 */ /* 0x000fe40001000000 */
[----:B------:R-:W-:Y:S02]  /*15e0*/  ISETP.GT.U32.AND P2, PT, R32, 0x140, PT ;  /* 0x000001402000780c */ /* 0x000fe40003f44070 */
[----:B------:R-:W-:-:S02]  /*15f0*/  SEL R7, R18, RZ, P1 ;  /* 0x000000ff12077207 */ /* 0x000fc40000800000 */
[----:B------:R-:W-:Y:S02]  /*1600*/  SEL R18, R19, RZ, P1 ;  /* 0x000000ff13127207 */ /* 0x000fe40000800000 */
[----:B------:R-:W-:Y:S02]  /*1610*/  IADD3 R2, P3, P4, R2, R0, R3 ;  /* 0x0000000002027210 */ /* 0x000fe40007c7e003 */
[----:B------:R-:W-:Y:S02]  /*1620*/  ISETP.GT.U32.AND P1, PT, R32, 0x160, PT ;  /* 0x000001602000780c */ /* 0x000fe40003f24070 */
[----:B-----5:R-:W-:Y:S02]  /*1630*/  SEL R0, R20, RZ, P2 ;  /* 0x000000ff14007207 */ /* 0x020fe40001000000 */
[----:B------:R-:W-:Y:S02]  /*1640*/  IADD3.X R4, PT, PT, R4, R5, R15, P3, P4 ;  /* 0x0000000504047210 */ /* 0x000fe40001fe840f */
[----:B------:R-:W-:-:S02]  /*1650*/  SEL R3, R22, RZ, P1 ;  /* 0x000000ff16037207 */ /* 0x000fc40000800000 */
[----:B------:R-:W-:Y:S02]  /*1660*/  SEL R23, R23, RZ, P1 ;  /* 0x000000ff17177207 */ /* 0x000fe40000800000 */
[----:B------:R-:W-:Y:S02]  /*1670*/  SEL R5, R21, RZ, P2 ;  /* 0x000000ff15057207 */ /* 0x000fe40001000000 */
[----:B------:R-:W-:Y:S02]  /*1680*/  IADD3 R0, P1, P3, R0, R2, R7 ;  /* 0x0000000200007210 */ /* 0x000fe40007b3e007 */
[----:B-1----:R-:W-:Y:S02]  /*1690*/  SEL R2, R24, RZ, P5 ;  /* 0x000000ff18027207 */ /* 0x002fe40002800000 */
[----:B------:R-:W-:Y:S02]  /*16a0*/  ISETP.GT.U32.AND P2, PT, R32, 0x1c0, PT ;  /* 0x000001c02000780c */ /* 0x000fe40003f44070 */
[----:B------:R-:W-:-:S02]  /*16b0*/  IADD3.X R5, PT, PT, R5, R4, R18, P1, P3 ;  /* 0x0000000405057210 */ /* 0x000fc40000fe6412 */
[----:B------:R-:W-:Y:S02]  /*16c0*/  IADD3 R2, P3, P4, R2, R0, R3 ;  /* 0x0000000002027210 */ /* 0x000fe40007c7e003 */
[----:B------:R-:W-:Y:S02]  /*16d0*/  SEL R0, R26, RZ, P6 ;  /* 0x000000ff1a007207 */ /* 0x000fe40003000000 */
[----:B--2---:R-:W-:Y:S02]  /*16e0*/  SEL R3, R28, RZ, P2 ;  /* 0x000000ff1c037207 */ /* 0x004fe40001000000 */
[----:B------:R-:W-:Y:S02]  /*16f0*/  ISETP.GT.U32.AND P1, PT, R32, 0x1e0, PT ;  /* 0x000001e02000780c */ /* 0x000fe40003f24070 */
        /* <DEDUP_REMOVED lines=11> */
.L_x_387:
        /* <DEDUP_REMOVED lines=10> */
[----:B------:R-:W-:Y:S01]  /*1850*/  IMAD.MOV.U32 R17, RZ, RZ, 0xe00 ;  /* 0x00000e00ff117424 */ /* 0x000fe200078e00ff */
[----:B--2---:R-:W-:-:S02]  /*1860*/  SHF.R.S32.HI R11, RZ, 0x1f, R4 ;  /* 0x0000001fff0b7819 */ /* 0x004fc40000011404 */
[----:B---3--:R-:W-:Y:S02]  /*1870*/  IADD3 R18, P0, P1, R6, R5, R4 ;  /* 0x0000000506127210 */ /* 0x008fe4000791e004 */
[----:B------:R-:W-:Y:S02]  /*1880*/  SHF.R.S32.HI R4, RZ, 0x1f, R5 ;  /* 0x0000001fff047819 */ /* 0x000fe40000011405 */
[----:B------:R-:W-:-:S04]  /*1890*/  SHF.R.S32.HI R6, RZ, 0x1f, R6 ;  /* 0x0000001fff067819 */ /* 0x000fc80000011406 */
[----:B------:R-:W-:Y:S01]  /*18a0*/  IADD3.X R6, PT, PT, R6, R4, R11, P0, P1 ;  /* 0x0000000406067210 */ /* 0x000fe200007e240b */
[----:B------:R-:W-:Y:S01]  /*18b0*/  VIADD R4, R32, 0xfffff200 ;  /* 0xfffff20020047836 */ /* 0x000fe20000000000 */
[--C-:B----4-:R-:W-:Y:S02]  /*18c0*/  IADD3 R18, P0, P1, R8, R18, R7.reuse ;  /* 0x0000001208127210 */ /* 0x110fe4000791e007 */
[----:B------:R-:W-:Y:S02]  /*18d0*/  SHF.R.S32.HI R7, RZ, 0x1f, R7 ;  /* 0x0000001fff077819 */ /* 0x000fe40000011407 */
[----:B------:R-:W-:-:S04]  /*18e0*/  SHF.R.S32.HI R8, RZ, 0x1f, R8 ;  /* 0x0000001fff087819 */ /* 0x000fc80000011408 */
[----:B------:R-:W-:Y:S02]  /*18f0*/  IADD3.X R7, PT, PT, R8, R6, R7, P0, P1 ;  /* 0x0000000608077210 */ /* 0x000fe400007e2407 */
[----:B------:R-:W-:Y:S02]  /*1900*/  ISETP.GE.U32.AND P0, PT, R4, 0xe00, PT ;  /* 0x00000e000400780c */ /* 0x000fe40003f06070 */
[--C-:B-----5:R-:W-:Y:S02]  /*1910*/  IADD3 R18, P1, P2, R10, R18, R9.reuse ;  /* 0x000000120a127210 */ /* 0x120fe40007a3e009 */
[----:B------:R-:W-:Y:S02]  /*1920*/  SHF.R.S32.HI R9, RZ, 0x1f, R9 ;  /* 0x0000001fff097819 */ /* 0x000fe40000011409 */
[----:B------:R-:W-:-:S04]  /*1930*/  SHF.R.S32.HI R10, RZ, 0x1f, R10 ;  /* 0x0000001fff0a7819 */ /* 0x000fc8000001140a */
[----:B------:R-:W-:-:S03]  /*1940*/  IADD3.X R16, PT, PT, R10, R7, R9, P1, P2 ;  /* 0x000000070a107210 */ /* 0x000fc60000fe4409 */
[----:B------:R-:W-:Y:S05]  /*1950*/  @!P0 BRA `(.L_x_402) ;  /* 0x0000000000788947 */ /* 0x000fea0003800000 */
[----:B------:R-:W0:Y:S01]  /*1960*/  LDC R32, c[0x0][0x390] ;  /* 0x0000e400ff207b82 */ /* 0x000e220000000800 */
[----:B------:R-:W-:-:S07]  /*1970*/  IMAD.MOV.U32 R17, RZ, RZ, 0xe00 ;  /* 0x00000e00ff117424 */ /* 0x000fce00078e00ff */
.L_x_404:
[----:B------:R-:W-:-:S05]  /*1980*/  IMAD.WIDE.U32 R6, R17, 0x4, R2 ;  /* 0x0000000411067825 */ /* 0x000fca00078e0002 */
        /* <DEDUP_REMOVED lines=8> */
[----:B------:R-:W-:Y:S02]  /*1a10*/  SHF.R.S32.HI R5, RZ, 0x1f, R5 ;  /* 0x0000001fff057819 */ /* 0x000fe40000011405 */
[----:B------:R-:W-:-:S04]  /*1a20*/  SHF.R.S32.HI R8, RZ, 0x1f, R8 ;  /* 0x0000001fff087819 */ /* 0x000fc80000011408 */
[----:B------:R-:W-:Y:S02]  /*1a30*/  IADD3.X R5, PT, PT, R8, R16, R5, P0, P1 ;  /* 0x0000001008057210 */ /* 0x000fe400007e2405 */
[--C-:B---3--:R-:W-:Y:S02]  /*1a40*/  IADD3 R18, P0, P1, R10, R18, R9.reuse ;  /* 0x000000120a127210 */ /* 0x108fe4000791e009 */
[----:B------:R-:W-:Y:S02]  /*1a50*/  SHF.R.S32.HI R9, RZ, 0x1f, R9 ;  /* 0x0000001fff097819 */ /* 0x000fe40000011409 */
[----:B------:R-:W-:-:S04]  /*1a60*/  SHF.R.S32.HI R10, RZ, 0x1f, R10 ;  /* 0x0000001fff0a7819 */ /* 0x000fc8000001140a */
[----:B------:R-:W-:Y:S01]  /*1a70*/  IADD3.X R9, PT, PT, R10, R5, R9, P0, P1 ;  /* 0x000000050a097210 */ /* 0x000fe200007e2409 */
[----:B0-----:R-:W-:Y:S01]  /*1a80*/  IMAD.IADD R5, R32, 0x1, -R17 ;  /* 0x0000000120057824 */ /* 0x001fe200078e0a11 */
[--C-:B----4-:R-:W-:Y:S02]  /*1a90*/  IADD3 R18, P1, P2, R12, R18, R11.reuse ;  /* 0x000000120c127210 */ /* 0x110fe40007a3e00b */
[----:B------:R-:W-:Y:S02]  /*1aa0*/  SHF.R.S32.HI R11, RZ, 0x1f, R11 ;  /* 0x0000001fff0b7819 */ /* 0x000fe4000001140b */
[----:B------:R-:W-:Y:S02]  /*1ab0*/  ISETP.GE.U32.AND P0, PT, R5, 0xe00, PT ;  /* 0x00000e000500780c */ /* 0x000fe40003f06070 */
[----:B------:R-:W-:Y:S02]  /*1ac0*/  SHF.R.S32.HI R12, RZ, 0x1f, R12 ;  /* 0x0000001fff0c7819 */ /* 0x000fe4000001140c */
[----:B-----5:R-:W-:-:S02]  /*1ad0*/  IADD3 R18, P3, PT, R13, R18, RZ ;  /* 0x000000120d127210 */ /* 0x020fc40007f7e0ff */
[----:B------:R-:W-:-:S04]  /*1ae0*/  IADD3.X R12, PT, PT, R12, R9, R11, P1, P2 ;  /* 0x000000090c0c7210 */ /* 0x000fc80000fe440b */
[----:B------:R-:W-:-:S03]  /*1af0*/  LEA.HI.X.SX32 R16, R13, R12, 0x1, P3 ;  /* 0x0000000c0d107211 */ /* 0x000fc600018f0eff */
[----:B------:R-:W-:Y:S05]  /*1b00*/  @!P0 BRA `(.L_x_403) ;  /* 0x0000000c00248947 */ /* 0x000fea0003800000 */
[----:B------:R-:W-:-:S05]  /*1b10*/  VIADD R17, R17, 0xe00 ;  /* 0x00000e0011117836 */ /* 0x000fca0000000000 */
[----:B------:R-:W-:-:S13]  /*1b20*/  ISETP.GT.U32.AND P0, PT, R17, R4, PT ;  /* 0x000000041100720c */ /* 0x000fda0003f04070 */
[----:B------:R-:W-:Y:S05]  /*1b30*/  @!P0 BRA `(.L_x_404) ;  /* 0xfffffffc00908947 */ /* 0x000fea000383ffff */
.L_x_402:
[----:B------:R-:W-:Y:S01]  /*1b40*/  IMAD.IADD R3, R32, 0x1, -R17 ;  /* 0x0000000120037824 */ /* 0x000fe200078e0a11 */
[----:B------:R-:W-:Y:S04]  /*1b50*/  BSSY.RECONVERGENT B1, `(.L_x_403) ;  /* 0x00000c4000017945 */ /* 0x000fe80003800200 */
[----:B------:R-:W-:-:S04]  /*1b60*/  ISETP.GE.AND P0, PT, R0, R3, PT ;  /* 0x000000030000720c */ /* 0x000fc80003f06270 */
[----:B------:R-:W-:-:S13]  /*1b70*/  ISETP.GE.U32.OR P0, PT, R17, R32, P0 ;  /* 0x000000201100720c */ /* 0x000fda0000706470 */
[----:B------:R-:W-:Y:S05]  /*1b80*/  @P0 BRA `(.L_x_405) ;  /* 0x0000000c00000947 */ /* 0x000fea0003800000 */
[----:B------:R-:W-:Y:S01]  /*1b90*/  LOP3.LUT R2, RZ, R0, RZ, 0x33, !PT ;  /* 0x00000000ff027212 */ /* 0x000fe200078e33ff */
[----:B------:R-:W-:Y:S03]  /*1ba0*/  BSSY.RECONVERGENT B2, `(.L_x_406) ;  /* 0x0000063000027945 */ /* 0x000fe60003800200 */
[----:B------:R-:W-:-:S04]  /*1bb0*/  IADD3 R2, PT, PT, -R17, R32, R2 ;  /* 0x0000002011027210 */ /* 0x000fc80007ffe102 */
[C---:B------:R-:W-:Y:S02]  /*1bc0*/  ISETP.GE.U32.AND P0, PT, R2.reuse, 0x1e00, PT ;  /* 0x00001e000200780c */ /* 0x040fe40003f06070 */
[----:B------:R-:W-:Y:S01]  /*1bd0*/  LEA.HI R20, R2, 0x1, RZ, 0x17 ;  /* 0x0000000102147811 */ /* 0x000fe200078fb8ff */
[----:B------:R-:W-:-:S03]  /*1be0*/  IMAD.MOV.U32 R2, RZ, RZ, R0 ;  /* 0x000000ffff027224 */ /* 0x000fc600078e0000 */
[----:B------:R-:W-:-:S07]  /*1bf0*/  LOP3.LUT R30, R20, 0xf, RZ, 0xc0, !PT ;  /* 0x0000000f141e7812 */ /* 0x000fce00078ec0ff */
[----:B------:R-:W-:Y:S05]  /*1c00*/  @!P0 BRA `(.L_x_407) ;  /* 0x0000000400708947 */ /* 0x000fea0003800000 */
[----:B------:R-:W0:Y:S01]  /*1c10*/  LDC.64 R2, c[0x0][0x380] ;  /* 0x0000e000ff027b82 */ /* 0x000e220000000a00 */
[----:B------:R-:W-:Y:S01]  /*1c20*/  LOP3.LUT R22, R20, 0xfffff0, RZ, 0xc0, !PT ;  /* 0x00fffff014167812 */ /* 0x000fe200078ec0ff */
[----:B------:R-:W-:Y:S01]  /*1c30*/  BSSY.RECONVERGENT B3, `(.L_x_408) ;  /* 0x0000058000037945 */ /* 0x000fe20003800200 */
[C---:B------:R-:W-:Y:S01]  /*1c40*/  LOP3.LUT R21, R0.reuse, 0x1000, RZ, 0xfc, !PT ;  /* 0x0000100000157812 */ /* 0x040fe200078efcff */
[----:B------:R-:W-:Y:S02]  /*1c50*/  IMAD.IADD R19, R0, 0x1, R17 ;  /* 0x0000000100137824 */ /* 0x000fe400078e0211 */
[----:B------:R-:W-:-:S07]  /*1c60*/  IMAD.MOV R22, RZ, RZ, -R22 ;  /* 0x000000ffff167224 */ /* 0x000fce00078e0a16 */
.L_x_409:
[C---:B------:R-:W-:Y:S02]  /*1c70*/  VIADD R7, R19.reuse, 0x200 ;  /* 0x0000020013077836 */ /* 0x040fe40000000000 */
[----:B0-----:R-:W-:-:S04]  /*1c80*/  IMAD.WIDE.U32 R4, R19, 0x4, R2 ;  /* 0x0000000413047825 */ /* 0x001fc800078e0002 */
[--C-:B------:R-:W-:Y:S01]  /*1c90*/  IMAD.WIDE.U32 R6, R7, 0x4, R2.reuse ;  /* 0x0000000407067825 */ /* 0x100fe200078e0002 */
[----:B------:R0:W2:Y:S03]  /*1ca0*/  LDG.E R25, desc[UR6][R4.64] ;  /* 0x0000000604197981 */ /* 0x0000a6000c1e1900 */
[C---:B------:R-:W-:Y:S01]  /*1cb0*/  VIADD R33, R19.reuse, 0x400 ;  /* 0x0000040013217836 */ /* 0x040fe20000000000 */
[----:B------:R1:W2:Y:S01]  /*1cc0*/  LDG.E R23, desc[UR6][R6.64] ;  /* 0x0000000606177981 */ /* 0x0002a2000c1e1900 */
[----:B------:R-:W-:Y:S02]  /*1cd0*/  VIADD R35, R19, 0x600 ;  /* 0x0000060013237836 */ /* 0x000fe40000000000 */
[----:B------:R-:W-:-:S04]  /*1ce0*/  IMAD.WIDE.U32 R32, R33, 0x4, R2 ;  /* 0x0000000421207825 */ /* 0x000fc800078e0002 */
[--C-:B------:R-:W-:Y:S01]  /*1cf0*/  IMAD.WIDE.U32 R34, R35, 0x4, R2.reuse ;  /* 0x0000000423227825 */ /* 0x100fe200078e0002 */
[----:B------:R-:W3:Y:S03]  /*1d00*/  LDG.E R29, desc[UR6][R32.64] ;  /* 0x00000006201d7981 */ /* 0x000ee6000c1e1900 */
[C---:B------:R-:W-:Y:S01]  /*1d10*/  VIADD R11, R19.reuse, 0x800 ;  /* 0x00000800130b7836 */ /* 0x040fe20000000000 */
[----:B------:R4:W3:Y:S01]  /*1d20*/  LDG.E R24, desc[UR6][R34.64] ;  /* 0x0000000622187981 */ /* 0x0008e2000c1e1900 */
[----:B------:R-:W-:Y:S02]  /*1d30*/  VIADD R9, R19, 0xa00 ;  /* 0x00000a0013097836 */ /* 0x000fe40000000000 */
[----:B------:R-:W-:-:S04]  /*1d40*/  IMAD.WIDE.U32 R10, R11, 0x4, R2 ;  /* 0x000000040b0a7825 */ /* 0x000fc800078e0002 */
[--C-:B------:R-:W-:Y:S01]  /*1d50*/  IMAD.WIDE.U32 R8, R9, 0x4, R2.reuse ;  /* 0x0000000409087825 */ /* 0x100fe200078e0002 */
[----:B------:R5:W3:Y:S03]  /*1d60*/  LDG.E R27, desc[UR6][R10.64] ;  /* 0x000000060a1b7981 */ /* 0x000ae6000c1e1900 */
[C---:B------:R-:W-:Y:S01]  /*1d70*/  VIADD R15, R19.reuse, 0xc00 ;  /* 0x00000c00130f7836 */ /* 0x040fe20000000000 */
[----:B------:R5:W3:Y:S01]  /*1d80*/  LDG.E R28, desc[UR6][R8.64] ;  /* 0x00000006081c7981 */ /* 0x000ae2000c1e1900 */
[----:B------:R-:W-:Y:S02]  /*1d90*/  VIADD R13, R19, 0xe00 ;  /* 0x00000e00130d7836 */ /* 0x000fe40000000000 */
[----:B------:R-:W-:-:S04]  /*1da0*/  IMAD.WIDE.U32 R14, R15, 0x4, R2 ;  /* 0x000000040f0e7825 */ /* 0x000fc800078e0002 */
[--C-:B------:R-:W-:Y:S01]  /*1db0*/  IMAD.WIDE.U32 R12, R13, 0x4, R2.reuse ;  /* 0x000000040d0c7825 */ /* 0x100fe200078e0002 */
[----:B------:R5:W3:Y:S03]  /*1dc0*/  LDG.E R26, desc[UR6][R14.64] ;  /* 0x000000060e1a7981 */ /* 0x000ae6000c1e1900 */
[C---:B0-----:R-:W-:Y:S01]  /*1dd0*/  VIADD R5, R19.reuse, 0x1000 ;  /* 0x0000100013057836 */ /* 0x041fe20000000000 */
[----:B------:R0:W3:Y:S01]  /*1de0*/  LDG.E R31, desc[UR6][R12.64] ;  /* 0x000000060c1f7981 */ /* 0x0000e2000c1e1900 */
[----:B-1----:R-:W-:Y:S02]  /*1df0*/  VIADD R7, R19, 0x1200 ;  /* 0x0000120013077836 */ /* 0x002fe40000000000 */
[----:B------:R-:W-:-:S04]  /*1e00*/  IMAD.WIDE.U32 R4, R5, 0x4, R2 ;  /* 0x0000000405047825 */ /* 0x000fc800078e0002 */
[--C-:B------:R-:W-:Y:S01]  /*1e10*/  IMAD.WIDE.U32 R6, R7, 0x4, R2.reuse ;  /* 0x0000000407067825 */ /* 0x100fe200078e0002 */
[----:B------:R1:W3:Y:S03]  /*1e20*/  LDG.E R32, desc[UR6][R4.64] ;  /* 0x0000000604207981 */ /* 0x0002e6000c1e1900 */
[C---:B----4-:R-:W-:Y:S01]  /*1e30*/  VIADD R35, R19.reuse, 0x1400 ;  /* 0x0000140013237836 */ /* 0x050fe20000000000 */
[----:B------:R4:W3:Y:S01]  /*1e40*/  LDG.E R33, desc[UR6][R6.64] ;  /* 0x0000000606217981 */ /* 0x0008e2000c1e1900 */
[----:B-----5:R-:W-:Y:S02]  /*1e50*/  VIADD R11, R19, 0x1600 ;  /* 0x00001600130b7836 */ /* 0x020fe40000000000 */
[----:B------:R-:W-:-:S04]  /*1e60*/  IMAD.WIDE.U32 R8, R35, 0x4, R2 ;  /* 0x0000000423087825 */ /* 0x000fc800078e0002 */
[--C-:B------:R-:W-:Y:S02]  /*1e70*/  IMAD.WIDE.U32 R10, R11, 0x4, R2.reuse ;  /* 0x000000040b0a7825 */ /* 0x100fe400078e0002 */
[----:B------:R-:W5:Y:S02]  /*1e80*/  LDG.E R8, desc[UR6][R8.64] ;  /* 0x0000000608087981 */ /* 0x000f64000c1e1900 */
[C---:B------:R-:W-:Y:S02]  /*1e90*/  VIADD R35, R19.reuse, 0x1800 ;  /* 0x0000180013237836 */ /* 0x040fe40000000000 */
[----:B------:R-:W-:Y:S01]  /*1ea0*/  VIADD R15, R19, 0x1a00 ;  /* 0x00001a00130f7836 */ /* 0x000fe20000000000 */
[----:B------:R-:W5:Y:S01]  /*1eb0*/  LDG.E R11, desc[UR6][R10.64] ;  /* 0x000000060a0b7981 */ /* 0x000f62000c1e1900 */
[----:B0-----:R-:W-:-:S04]  /*1ec0*/  IMAD.WIDE.U32 R12, R35, 0x4, R2 ;  /* 0x00000004230c7825 */ /* 0x001fc800078e0002 */
[--C-:B------:R-:W-:Y:S02]  /*1ed0*/  IMAD.WIDE.U32 R14, R15, 0x4, R2.reuse ;  /* 0x000000040f0e7825 */ /* 0x100fe400078e0002 */
[----:B------:R-:W5:Y:S04]  /*1ee0*/  LDG.E R12, desc[UR6][R12.64] ;  /* 0x000000060c0c7981 */ /* 0x000f68000c1e1900 */
[----:B------:R-:W5:Y:S01]  /*1ef0*/  LDG.E R15, desc[UR6][R14.64] ;  /* 0x000000060e0f7981 */ /* 0x000f62000c1e1900 */
[C---:B------:R-:W-:Y:S02]  /*1f00*/  VIADD R35, R19.reuse, 0x1c00 ;  /* 0x00001c0013237836 */ /* 0x040fe40000000000 */
[----:B------:R-:W-:Y:S02]  /*1f10*/  VIADD R37, R19, 0x1e00 ;  /* 0x00001e0013257836 */ /* 0x000fe40000000000 */
[----:B-1----:R-:W-:-:S04]  /*1f20*/  IMAD.WIDE.U32 R4, R35, 0x4, R2 ;  /* 0x0000000423047825 */ /* 0x002fc800078e0002 */
[----:B----4-:R-:W-:Y:S02]  /*1f30*/  IMAD.WIDE.U32 R6, R37, 0x4, R2 ;  /* 0x0000000425067825 */ /* 0x010fe400078e0002 */
[----:B------:R-:W4:Y:S04]  /*1f40*/  LDG.E R4, desc[UR6][R4.64] ;  /* 0x0000000604047981 */ /* 0x000f28000c1e1900 */
[----:B------:R-:W4:Y:S01]  /*1f50*/  LDG.E R7, desc[UR6][R6.64] ;  /* 0x0000000606077981 */ /* 0x000f22000c1e1900 */
[----:B------:R-:W-:Y:S02]  /*1f60*/  VIADD R22, R22, 0x10 ;  /* 0x0000001016167836 */ /* 0x000fe40000000000 */
[----:B------:R-:W-:Y:S02]  /*1f70*/  VIADD R21, R21, 0x2000 ;  /* 0x0000200015157836 */ /* 0x000fe40000000000 */
        /* <DEDUP_REMOVED lines=29> */
[----:B------:R-:W-:Y:S02]  /*2150*/  ISETP.NE.AND P0, PT, R22, RZ, PT ;  /* 0x000000ff1600720c */ /* 0x000fe40003f05270 */
[--C-:B----4-:R-:W-:Y:S02]  /*2160*/  IADD3 R18, P1, P2, R7, R18, R4.reuse ;  /* 0x0000001207127210 */ /* 0x110fe40007a3e004 */
[----:B------:R-:W-:Y:S02]  /*2170*/  SHF.R.S32.HI R4, RZ, 0x1f, R4 ;  /* 0x0000001fff047819 */ /* 0x000fe40000011404 */
[----:B------:R-:W-:-:S04]  /*2180*/  SHF.R.S32.HI R7, RZ, 0x1f, R7 ;  /* 0x0000001fff077819 */ /* 0x000fc80000011407 */
[----:B------:R-:W-:-:S03]  /*2190*/  IADD3.X R16, PT, PT, R7, R12, R4, P1, P2 ;  /* 0x0000000c07107210 */ /* 0x000fc60000fe4404 */
[----:B------:R-:W-:Y:S05]  /*21a0*/  @P0 BRA `(.L_x_409) ;  /* 0xfffffff800b00947 */ /* 0x000fea000383ffff */
[----:B------:R-:W-:Y:S05]  /*21b0*/  BSYNC.RECONVERGENT B3 ;  /* 0x0000000000037941 */ /* 0x000fea0003800200 */
.L_x_408:
[----:B------:R-:W-:-:S07]  /*21c0*/  VIADD R2, R21, 0xfffff000 ;  /* 0xfffff00015027836 */ /* 0x000fce0000000000 */
.L_x_407:
[----:B------:R-:W-:Y:S05]  /*21d0*/  BSYNC.RECONVERGENT B2 ;  /* 0x0000000000027941 */ /* 0x000fea0003800200 */
.L_x_406:
        /* <DEDUP_REMOVED lines=22> */
[----:B------:R-:W-:Y:S01]  /*2340*/  VIADD R27, R7, 0xe00 ;  /* 0x00000e00071b7836 */ /* 0x000fe20000000000 */
[----:B------:R-:W3:Y:S01]  /*2350*/  LDG.E R23, desc[UR6][R22.64] ;  /* 0x0000000616177981 */ /* 0x000ee2000c1e1900 */
        /* <DEDUP_REMOVED lines=25> */
.L_x_411:
[----:B------:R-:W-:Y:S05]  /*24f0*/  BSYNC.RECONVERGENT B2 ;  /* 0x0000000000027941 */ /* 0x000fea0003800200 */
.L_x_410:
        /* <DEDUP_REMOVED lines=28> */
.L_x_413:
[----:B------:R-:W-:Y:S05]  /*26c0*/  BSYNC.RECONVERGENT B2 ;  /* 0x0000000000027941 */ /* 0x000fea0003800200 */
.L_x_412:
[----:B------:R-:W-:Y:S05]  /*26d0*/  @!P1 BRA `(.L_x_405) ;  /* 0x00000000002c9947 */ /* 0x000fea0003800000 */
[----:B------:R-:W0:Y:S01]  /*26e0*/  LDC.64 R4, c[0x0][0x380] ;  /* 0x0000e000ff047b82 */ /* 0x000e220000000a00 */
[----:B------:R-:W-:Y:S02]  /*26f0*/  IMAD.IADD R17, R2, 0x1, R17 ;  /* 0x0000000102117824 */ /* 0x000fe400078e0211 */
[----:B------:R-:W-:-:S07]  /*2700*/  IMAD.MOV R6, RZ, RZ, -R20 ;  /* 0x000000ffff067224 */ /* 0x000fce00078e0a14 */
.L_x_414:
        /* <DEDUP_REMOVED lines=8> */
.L_x_405:
[----:B------:R-:W-:Y:S05]  /*2790*/  BSYNC.RECONVERGENT B1 ;  /* 0x0000000000017941 */ /* 0x000fea0003800200 */
.L_x_403:
        /* <DEDUP_REMOVED lines=29> */
[----:B------:R-:W-:Y:S02]  /*2970*/  @!P2 MOV R7, 0x400 ;  /* 0x000004000007a802 */ /* 0x000fe40000000f00 */
[----:B-1----:R-:W-:Y:S01]  /*2980*/  SEL R3, R3, RZ, !P1 ;  /* 0x000000ff03037207 */ /* 0x002fe20004800000 */
[----:B------:R-:W0:Y:S01]  /*2990*/  SHFL.DOWN PT, R2, R5, 0x10, 0x1f ;  /* 0x0a001f0005027f89 */ /* 0x000e2200000e0000 */
[----:B------:R-:W-:Y:S02]  /*29a0*/  ISETP.GT.AND P1, PT, R9, 0xf, PT ;  /* 0x0000000f0900780c */ /* 0x000fe40003f24270 */
[----:B--2---:R-:W-:Y:S01]  /*29b0*/  @!P2 LEA R7, R8, R7, 0x18 ;  /* 0x000000070807a211 */ /* 0x004fe200078ec0ff */
[----:B------:R-:W-:Y:S01]  /*29c0*/  IMAD.X R4, R3, 0x1, R6, P0 ;  /* 0x0000000103047824 */ /* 0x000fe200000e0606 */
[----:B------:R-:W-:-:S04]  /*29d0*/  @!P2 SHF.R.U32.HI R6, RZ, 0x2, R0 ;  /* 0x00000002ff06a819 */ /* 0x000fc80000011600 */
        /* <DEDUP_REMOVED lines=38> */
.L_x_401:
[----:B------:R-:W-:Y:S05]  /*2c40*/  BSYNC.RECONVERGENT B0 ;  /* 0x0000000000007941 */ /* 0x000fea0003800200 */
.L_x_386:
[----:B------:R-:W-:Y:S05]  /*2c50*/  @P0 EXIT ;  /* 0x000000000000094d */ /* 0x000fea0003800000 */
[----:B------:R-:W0:Y:S01]  /*2c60*/  LDCU.64 UR4, c[0x0][0x398] ;  /* 0x00007300ff0477ac */ /* 0x000e220008000a00 */
[----:B------:R-:W3:Y:S01]  /*2c70*/  LDC.64 R4, c[0x0][0x388] ;  /* 0x0000e200ff047b82 */ /* 0x000ee20000000a00 */
[----:B012---:R-:W-:-:S04]  /*2c80*/  IADD3 R2, P0, PT, R2, UR4, RZ ;  /* 0x0000000402027c10 */ /* 0x007fc8000ff1e0ff */
[----:B------:R-:W-:-:S05]  /*2c90*/  IADD3.X R3, PT, PT, R3, UR5, RZ, P0, !PT ;  /* 0x0000000503037c10 */ /* 0x000fca00087fe4ff */
[----:B---3--:R-:W-:Y:S01]  /*2ca0*/  STG.E.64 desc[UR6][R4.64], R2 ;  /* 0x0000000204007986 */ /* 0x008fe2000c101b06 */
[----:B------:R-:W-:Y:S05]  /*2cb0*/  EXIT ;  /* 0x000000000000794d */ /* 0x000fea0003800000 */
.L_x_415:
        /* <DEDUP_REMOVED lines=12> */
.L_x_646:


//--------------------- .text._ZN3cub18CUB_300001_SM_10006detail11EmptyKernelIvEEvv --------------------------
	.section	.text._ZN3cub18CUB_300001_SM_10006detail11EmptyKernelIvEEvv,"ax",@progbits
	.align	128
        .global         _ZN3cub18CUB_300001_SM_10006detail11EmptyKernelIvEEvv
        .type           _ZN3cub18CUB_300001_SM_10006detail11EmptyKernelIvEEvv,@function
        .size           _ZN3cub18CUB_300001_SM_10006detail11EmptyKernelIvEEvv,(.L_x_647 - _ZN3cub18CUB_300001_SM_10006detail11EmptyKernelIvEEvv)
        .other          _ZN3cub18CUB_300001_SM_10006detail11EmptyKernelIvEEvv,@"STO_CUDA_ENTRY STV_DEFAULT"
_ZN3cub18CUB_300001_SM_10006detail11EmptyKernelIvEEvv:
.text._ZN3cub18CUB_300001_SM_10006detail11EmptyKernelIvEEvv:
[----:B------:R-:W-:Y:S01]  /*0000*/  LDC R1, c[0x0][0x37c] ;  /* 0x0000df00ff017b82 */ /* 0x000fe20000000800 */
[----:B------:R-:W-:Y:S05]  /*0010*/  EXIT ;  /* 0x000000000000794d */ /* 0x000fea0003800000 */
.L_x_416:
        /* <DEDUP_REMOVED lines=14> */
.L_x_647:


//--------------------- .text._Z20update_vector_kernelPaiiiPKiji --------------------------
	.section	.text._Z20update_vector_kernelPaiiiPKiji,"ax",@progbits
	.align	128
        .global         _Z20update_vector_kernelPaiiiPKiji
        .type           _Z20update_vector_kernelPaiiiPKiji,@function
        .size           _Z20update_vector_kernelPaiiiPKiji,(.L_x_648 - _Z20update_vector_kernelPaiiiPKiji)
        .other          _Z20update_vector_kernelPaiiiPKiji,@"STO_CUDA_ENTRY STV_DEFAULT"
_Z20update_vector_kernelPaiiiPKiji:
.text._Z20update_vector_kernelPaiiiPKiji:
[----:B------:R-:W-:Y:S01]  /*0000*/  LDC R1, c[0x0][0x37c] ;  /* 0x0000df00ff017b82 */ /* 0x000fe20000000800 */
[----:B------:R-:W0:Y:S07]  /*0010*/  S2R R3, SR_TID.X ;  /* 0x0000000000037919 */ /* 0x000e2e0000002100 */
[----:B------:R-:W0:Y:S01]  /*0020*/  S2UR UR4, SR_CTAID.X ;  /* 0x00000000000479c3 */ /* 0x000e220000002500 */
[----:B------:R-:W1:Y:S07]  /*0030*/  LDCU UR5, c[0x0][0x388] ;  /* 0x00007100ff0577ac */ /* 0x000e6e0008000800 */
[----:B------:R-:W0:Y:S02]  /*0040*/  LDC R0, c[0x0][0x360] ;  /* 0x0000d800ff007b82 */ /* 0x000e240000000800 */
[----:B0-----:R-:W-:-:S05]  /*0050*/  IMAD R0, R0, UR4, R3 ;  /* 0x0000000400007c24 */ /* 0x001fca000f8e0203 */
[----:B-1----:R-:W-:-:S13]  /*0060*/  ISETP.GE.AND P0, PT, R0, UR5, PT ;  /* 0x0000000500007c0c */ /* 0x002fda000bf06270 */
[----:B------:R-:W-:Y:S05]  /*0070*/  @P0 EXIT ;  /* 0x000000000000094d */ /* 0x000fea0003800000 */
[----:B------:R-:W0:Y:S01]  /*0080*/  LDC R3, c[0x0][0x390] ;  /* 0x0000e400ff037b82 */ /* 0x000e220000000800 */
[----:B------:R-:W1:Y:S01]  /*0090*/  LDCU.64 UR4, c[0x0][0x398] ;  /* 0x00007300ff0477ac */ /* 0x000e620008000a00 */
[----:B------:R-:W0:Y:S06]  /*00a0*/  LDCU UR8, c[0x0][0x3a0] ;  /* 0x00007400ff0877ac */ /* 0x000e2c0008000800 */
[----:B------:R-:W0:Y:S01]  /*00b0*/  LDC R2, c[0x0][0x38c] ;  /* 0x0000e300ff027b82 */ /* 0x000e220000000800 */
[----:B------:R-:W2:Y:S01]  /*00c0*/  LDCU.64 UR6, c[0x0][0x358] ;  /* 0x00006b00ff0677ac */ /* 0x000ea20008000a00 */
[----:B-1----:R-:W-:-:S04]  /*00d0*/  UIADD3 UR4, UP0, UPT, UR4, 0x8, URZ ;  /* 0x0000000804047890 */ /* 0x002fc8000ff1e0ff */
[----:B------:R-:W-:Y:S02]  /*00e0*/  UIADD3.X UR5, UPT, UPT, URZ, UR5, URZ, UP0, !UPT ;  /* 0x00000005ff057290 */ /* 0x000fe400087fe4ff */
[----:B------:R-:W-:Y:S01]  /*00f0*/  IMAD.U32 R10, RZ, RZ, UR4 ;  /* 0x00000004ff0a7e24 */ /* 0x000fe2000f8e00ff */
[----:B------:R-:W-:-:S03]  /*0100*/  UMOV UR4, URZ ;  /* 0x000000ff00047c82 */ /* 0x000fc60008000000 */
[----:B------:R-:W-:Y:S01]  /*0110*/  IMAD.U32 R5, RZ, RZ, UR5 ;  /* 0x00000005ff057e24 */ /* 0x000fe2000f8e00ff */
[----:B0-----:R-:W-:-:S05]  /*0120*/  IADD3 R3, PT, PT, R2, UR8, R3 ;  /* 0x0000000802037c10 */ /* 0x001fca000fffe003 */
[----:B------:R-:W-:Y:S01]  /*0130*/  IMAD R6, R0, -0x61c88647, R3 ;  /* 0x9e3779b900067824 */ /* 0x000fe200078e0203 */
[----:B------:R-:W-:-:S03]  /*0140*/  CS2R R2, SRZ ;  /* 0x0000000000027805 */ /* 0x000fc6000001ff00 */
[----:B--2---:R-:W-:-:S07]  /*0150*/  VIADD R6, R6, 0x1 ;  /* 0x0000000106067836 */ /* 0x004fce0000000000 */
.L_x_418:
[----:B------:R-:W-:-:S05]  /*0160*/  IMAD.MOV.U32 R4, RZ, RZ, R10 ;  /* 0x000000ffff047224 */ /* 0x000fca00078e000a */
[----:B------:R-:W2:Y:S04]  /*0170*/  LDG.E.CONSTANT R7, desc[UR6][R4.64+-0x8] ;  /* 0xfffff80604077981 */ /* 0x000ea8000c1e9900 */
[----:B------:R-:W3:Y:S04]  /*0180*/  LDG.E.CONSTANT R13, desc[UR6][R4.64+-0x4] ;  /* 0xfffffc06040d7981 */ /* 0x000ee8000c1e9900 */
[----:B------:R-:W4:Y:S04]  /*0190*/  LDG.E.CONSTANT R11, desc[UR6][R4.64] ;  /* 0x00000006040b7981 */ /* 0x000f28000c1e9900 */
[----:B------:R-:W5:Y:S01]  /*01a0*/  LDG.E.CONSTANT R9, desc[UR6][R4.64+0x4] ;  /* 0x0000040604097981 */ /* 0x000f62000c1e9900 */
[----:B------:R-:W-:-:S04]  /*01b0*/  UIADD3 UR4, UPT, UPT, UR4, 0x4, URZ ;  /* 0x0000000404047890 */ /* 0x000fc8000fffe0ff */
[----:B------:R-:W-:Y:S01]  /*01c0*/  UISETP.NE.AND UP0, UPT, UR4, 0x8000, UPT ;  /* 0x000080000400788c */ /* 0x000fe2000bf05270 */
[----:B--2---:R-:W-:Y:S02]  /*01d0*/  ISETP.NE.AND P2, PT, R7, RZ, PT ;  /* 0x000000ff0700720c */ /* 0x004fe40003f45270 */
[----:B---3--:R-:W-:Y:S02]  /*01e0*/  ISETP.NE.AND P3, PT, R13, RZ, PT ;  /* 0x000000ff0d00720c */ /* 0x008fe40003f65270 */
[----:B----4-:R-:W-:-:S09]  /*01f0*/  ISETP.NE.AND P1, PT, R11, RZ, PT ;  /* 0x000000ff0b00720c */ /* 0x010fd20003f25270 */
[----:B------:R-:W-:Y:S02]  /*0200*/  @P2 VIADD R8, R6, 0xffffffff ;  /* 0xffffffff06082836 */ /* 0x000fe40000000000 */
[----:B------:R-:W-:-:S03]  /*0210*/  @P3 SHF.R.U32.HI R17, RZ, 0x10, R6 ;  /* 0x00000010ff113819 */ /* 0x000fc60000011606 */
[----:B------:R-:W-:Y:S01]  /*0220*/  @P2 SHF.R.U32.HI R15, RZ, 0x10, R8 ;  /* 0x00000010ff0f2819 */ /* 0x000fe20000011608 */
[----:B------:R-:W-:Y:S01]  /*0230*/  @P1 VIADD R10, R6, 0x1 ;  /* 0x00000001060a1836 */ /* 0x000fe20000000000 */
[----:B------:R-:W-:Y:S02]  /*0240*/  @P3 LOP3.LUT R17, R17, R6, RZ, 0x3c, !PT ;  /* 0x0000000611113212 */ /* 0x000fe400078e3cff */
[----:B------:R-:W-:Y:S02]  /*0250*/  @P2 LOP3.LUT R15, R15, R8, RZ, 0x3c, !PT ;  /* 0x000000080f0f2212 */ /* 0x000fe400078e3cff */
[----:B------:R-:W-:Y:S01]  /*0260*/  @P1 SHF.R.U32.HI R19, RZ, 0x10, R10 ;  /* 0x00000010ff131819 */ /* 0x000fe2000001160a */
[----:B------:R-:W-:Y:S02]  /*0270*/  @P3 IMAD R17, R17, -0x7a143595, RZ ;  /* 0x85ebca6b11113824 */ /* 0x000fe400078e02ff */
[----:B------:R-:W-:Y:S01]  /*0280*/  @P2 IMAD R15, R15, -0x7a143595, RZ ;  /* 0x85ebca6b0f0f2824 */ /* 0x000fe200078e02ff */
[----:B------:R-:W-:-:S02]  /*0290*/  @P1 LOP3.LUT R19, R19, R10, RZ, 0x3c, !PT ;  /* 0x0000000a13131212 */ /* 0x000fc400078e3cff */
[----:B------:R-:W-:Y:S02]  /*02a0*/  @P3 SHF.R.U32.HI R10, RZ, 0xd, R17 ;  /* 0x0000000dff0a3819 */ /* 0x000fe40000011611 */
[----:B------:R-:W-:Y:S01]  /*02b0*/  @P2 SHF.R.U32.HI R8, RZ, 0xd, R15 ;  /* 0x0000000dff082819 */ /* 0x000fe2000001160f */
[----:B------:R-:W-:Y:S01]  /*02c0*/  @P1 IMAD R19, R19, -0x7a143595, RZ ;  /* 0x85ebca6b13131824 */ /* 0x000fe200078e02ff */
        /* <DEDUP_REMOVED lines=11> */
[----:B------:R-:W-:Y:S02]  /*0380*/  @P1 SHF.R.U32.HI R19, RZ, 0x10, R12 ;  /* 0x00000010ff131819 */ /* 0x000fe4000001160c */
[----:B------:R-:W-:-:S02]  /*0390*/  @P2 LOP3.LUT R8, R15, 0x1, RZ, 0xc0, !PT ;  /* 0x000000010f082812 */ /* 0x000fc400078ec0ff */
[----:B------:R-:W-:Y:S02]  /*03a0*/  @P2 SHF.R.U32.HI R15, RZ, 0x1, R15 ;  /* 0x00000001ff0f2819 */ /* 0x000fe4000001160f */
[----:B------:R-:W-:Y:S02]  /*03b0*/  ISETP.NE.U32.AND P0, PT, R8, 0x1, P2 ;  /* 0x000000010800780c */ /* 0x000fe40001705070 */
[----:B------:R-:W-:Y:S02]  /*03c0*/  @P2 LOP3.LUT R15, R15, 0x1f, RZ, 0xc0, !PT ;  /* 0x0000001f0f0f2812 */ /* 0x000fe400078ec0ff */
[----:B------:R-:W-:Y:S02]  /*03d0*/  @P3 LOP3.LUT R8, R17, 0x1, RZ, 0xc0, !PT ;  /* 0x0000000111083812 */ /* 0x000fe400078ec0ff */
[----:B------:R-:W-:Y:S01]  /*03e0*/  @P1 LOP3.LUT R19, R19, R12, RZ, 0x3c, !PT ;  /* 0x0000000c13131212 */ /* 0x000fe200078e3cff */
[----:B------:R-:W-:Y:S01]  /*03f0*/  @P2 IMAD.MOV R10, RZ, RZ, -R15 ;  /* 0x000000ffff0a2224 */ /* 0x000fe200078e0a0f */
[----:B------:R-:W-:-:S02]  /*0400*/  ISETP.NE.U32.AND P4, PT, R8, 0x1, P3 ;  /* 0x000000010800780c */ /* 0x000fc40001f85070 */
[----:B------:R-:W-:Y:S02]  /*0410*/  @P3 SHF.R.U32.HI R17, RZ, 0x1, R17 ;  /* 0x00000001ff113819 */ /* 0x000fe40000011611 */
[----:B------:R-:W-:Y:S01]  /*0420*/  @P1 LOP3.LUT R8, R19, 0x1, RZ, 0xc0, !PT ;  /* 0x0000000113081812 */ /* 0x000fe200078ec0ff */
[----:B------:R-:W-:Y:S01]  /*0430*/  @P0 IMAD.MOV.U32 R15, RZ, RZ, R10 ;  /* 0x000000ffff0f0224 */ /* 0x000fe200078e000a */
[----:B------:R-:W-:Y:S02]  /*0440*/  @P3 LOP3.LUT R17, R17, 0x1f, RZ, 0xc0, !PT ;  /* 0x0000001f11113812 */ /* 0x000fe400078ec0ff */
[----:B------:R-:W-:Y:S01]  /*0450*/  ISETP.NE.U32.AND P0, PT, R8, 0x1, P1 ;  /* 0x000000010800780c */ /* 0x000fe20000f05070 */
[----:B------:R-:W-:Y:S01]  /*0460*/  @P2 IMAD.WIDE R2, R7, R15, R2 ;  /* 0x0000000f07022225 */ /* 0x000fe200078e0202 */
[----:B------:R-:W-:Y:S02]  /*0470*/  @P1 SHF.R.U32.HI R19, RZ, 0x1, R19 ;  /* 0x00000001ff131819 */ /* 0x000fe40000011613 */
[----:B-----5:R-:W-:Y:S01]  /*0480*/  ISETP.NE.AND P2, PT, R9, RZ, PT ;  /* 0x000000ff0900720c */ /* 0x020fe20003f45270 */
[----:B------:R-:W-:Y:S01]  /*0490*/  @P3 IMAD.MOV R10, RZ, RZ, -R17 ;  /* 0x000000ffff0a3224 */ /* 0x000fe200078e0a11 */
[----:B------:R-:W-:-:S03]  /*04a0*/  @P1 LOP3.LUT R19, R19, 0x1f, RZ, 0xc0, !PT ;  /* 0x0000001f13131812 */ /* 0x000fc600078ec0ff */
[----:B------:R-:W-:Y:S02]  /*04b0*/  @P4 IMAD.MOV.U32 R17, RZ, RZ, R10 ;  /* 0x000000ffff114224 */ /* 0x000fe400078e000a */
[----:B------:R-:W-:Y:S02]  /*04c0*/  @P1 IMAD.MOV R7, RZ, RZ, -R19 ;  /* 0x000000ffff071224 */ /* 0x000fe400078e0a13 */
[----:B------:R-:W-:Y:S01]  /*04d0*/  @P3 IMAD.WIDE R2, R13, R17, R2 ;  /* 0x000000110d023225 */ /* 0x000fe200078e0202 */
[----:B------:R-:W-:-:S03]  /*04e0*/  IADD3 R10, P3, PT, R4, 0x10, RZ ;  /* 0x00000010040a7810 */ /* 0x000fc60007f7e0ff */
[----:B------:R-:W-:-:S04]  /*04f0*/  @P0 IMAD.MOV.U32 R19, RZ, RZ, R7 ;  /* 0x000000ffff130224 */ /* 0x000fc800078e0007 */
[----:B------:R-:W-:Y:S01]  /*0500*/  @P1 IMAD.WIDE R2, R11, R19, R2 ;  /* 0x000000130b021225 */ /* 0x000fe200078e0202 */
[----:B------:R-:W-:Y:S06]  /*0510*/  @!P2 BRA `(.L_x_417) ;  /* 0x00000000003ca947 */ /* 0x000fec0003800000 */
[----:B------:R-:W-:-:S05]  /*0520*/  VIADD R7, R6, 0x2 ;  /* 0x0000000206077836 */ /* 0x000fca0000000000 */
[----:B------:R-:W-:-:S04]  /*0530*/  SHF.R.U32.HI R8, RZ, 0x10, R7 ;  /* 0x00000010ff087819 */ /* 0x000fc80000011607 */
[----:B------:R-:W-:-:S05]  /*0540*/  LOP3.LUT R8, R8, R7, RZ, 0x3c, !PT ;  /* 0x0000000708087212 */ /* 0x000fca00078e3cff */
[----:B------:R-:W-:-:S05]  /*0550*/  IMAD R8, R8, -0x7a143595, RZ ;  /* 0x85ebca6b08087824 */ /* 0x000fca00078e02ff */
[----:B------:R-:W-:-:S04]  /*0560*/  SHF.R.U32.HI R7, RZ, 0xd, R8 ;  /* 0x0000000dff077819 */ /* 0x000fc80000011608 */
[----:B------:R-:W-:-:S05]  /*0570*/  LOP3.LUT R7, R7, R8, RZ, 0x3c, !PT ;  /* 0x0000000807077212 */ /* 0x000fca00078e3cff */
[----:B------:R-:W-:-:S05]  /*0580*/  IMAD R7, R7, -0x3d4d51cb, RZ ;  /* 0xc2b2ae3507077824 */ /* 0x000fca00078e02ff */
[----:B------:R-:W-:-:S04]  /*0590*/  SHF.R.U32.HI R8, RZ, 0x10, R7 ;  /* 0x00000010ff087819 */ /* 0x000fc80000011607 */
[----:B------:R-:W-:-:S04]  /*05a0*/  LOP3.LUT R8, R8, R7, RZ, 0x3c, !PT ;  /* 0x0000000708087212 */ /* 0x000fc800078e3cff */
[----:B------:R-:W-:Y:S02]  /*05b0*/  LOP3.LUT R7, R8, 0x1, RZ, 0xc0, !PT ;  /* 0x0000000108077812 */ /* 0x000fe400078ec0ff */
[----:B------:R-:W-:Y:S02]  /*05c0*/  SHF.R.U32.HI R8, RZ, 0x1, R8 ;  /* 0x00000001ff087819 */ /* 0x000fe40000011608 */
[----:B------:R-:W-:Y:S02]  /*05d0*/  ISETP.NE.U32.AND P0, PT, R7, 0x1, PT ;  /* 0x000000010700780c */ /* 0x000fe40003f05070 */
[----:B------:R-:W-:-:S11]  /*05e0*/  LOP3.LUT R8, R8, 0x1f, RZ, 0xc0, !PT ;  /* 0x0000001f08087812 */ /* 0x000fd600078ec0ff */
[----:B------:R-:W-:-:S04]  /*05f0*/  @P0 IMAD.MOV R8, RZ, RZ, -R8 ;  /* 0x000000ffff080224 */ /* 0x000fc800078e0a08 */
[----:B------:R-:W-:-:S07]  /*0600*/  IMAD.WIDE R2, R9, R8, R2 ;  /* 0x0000000809027225 */ /* 0x000fce00078e0202 */
.L_x_417:
[----:B------:R-:W-:Y:S02]  /*0610*/  IMAD.X R5, RZ, RZ, R5, P3 ;  /* 0x000000ffff057224 */ /* 0x000fe400018e0605 */
[----:B------:R-:W-:Y:S01]  /*0620*/  VIADD R6, R6, 0x4 ;  /* 0x0000000406067836 */ /* 0x000fe20000000000 */
[----:B------:R-:W-:Y:S06]  /*0630*/  BRA.U UP0, `(.L_x_418) ;  /* 0xfffffff900c87547 */ /* 0x000fec000b83ffff */
[----:B------:R-:W0:Y:S01]  /*0640*/  LDCU.64 UR4, c[0x0][0x380] ;  /* 0x00007000ff0477ac */ /* 0x000e220008000a00 */
[----:B------:R-:W1:Y:S01]  /*0650*/  LDCU UR10, c[0x0][0x3a4] ;  /* 0x00007480ff0a77ac */ /* 0x000e620008000800 */
[----:B0-----:R-:W-:-:S04]  /*0660*/  IADD3 R4, P0, PT, R0, UR4, RZ ;  /* 0x0000000400047c10 */ /* 0x001fc8000ff1e0ff */
[----:B------:R-:W-:-:S05]  /*0670*/  LEA.HI.X.SX32 R5, R0, UR5, 0x1, P0 ;  /* 0x0000000500057c11 */ /* 0x000fca00080f0eff */
[----:B------:R-:W2:Y:S01]  /*0680*/  LDG.E.U8 R0, desc[UR6][R4.64] ;  /* 0x0000000604007981 */ /* 0x000ea2000c1e1100 */
[----:B-1----:R-:W-:Y:S02]  /*0690*/  USHF.R.S32.HI UR4, URZ, 0x1f, UR10 ;  /* 0x0000001fff047899 */ /* 0x002fe4000801140a */
[----:B------:R-:W-:Y:S01]  /*06a0*/  ISETP.LE.U32.AND P1, PT, R2, UR10, PT ;  /* 0x0000000a02007c0c */ /* 0x000fe2000bf23070 */
[----:B------:R-:W-:Y:S01]  /*06b0*/  BSSY.RECONVERGENT B0, `(.L_x_419) ;  /* 0x0000023000007945 */ /* 0x000fe20003800200 */
[C---:B--2---:R-:W-:Y:S02]  /*06c0*/  ISETP.NE.AND P0, PT, R0.reuse, 0x7f, PT ;  /* 0x0000007f0000780c */ /* 0x044fe40003f05270 */
[----:B------:R-:W-:Y:S02]  /*06d0*/  PRMT R0, R0, 0x8880, RZ ;  /* 0x0000888000007816 */ /* 0x000fe400000000ff */
[----:B------:R-:W-:Y:S02]  /*06e0*/  ISETP.LE.OR.EX P0, PT, R3, UR4, !P0, P1 ;  /* 0x0000000403007c0c */ /* 0x000fe4000c703710 */
[----:B------:R-:W-:-:S04]  /*06f0*/  PRMT R0, R0, 0x7710, RZ ;  /* 0x0000771000007816 */ /* 0x000fc800000000ff */
[----:B------:R-:W-:-:S07]  /*0700*/  PRMT R7, R0, 0x7610, R7 ;  /* 0x0000761000077816 */ /* 0x000fce0000000007 */
[----:B------:R-:W-:Y:S05]  /*0710*/  @P0 BRA `(.L_x_420) ;  /* 0x0000000000240947 */ /* 0x000fea0003800000 */
[----:B------:R-:W0:Y:S01]  /*0720*/  S2R R0, SR_LANEID ;  /* 0x0000000000007919 */ /* 0x000e220000000000 */
[----:B------:R-:W1:Y:S01]  /*0730*/  LDC.64 R2, c[0x4][RZ] ;  /* 0x01000000ff027b82 */ /* 0x000e620000000a00 */
[----:B------:R-:W-:Y:S02]  /*0740*/  VOTEU.ANY UR4, UPT, PT ;  /* 0x0000000000047886 */ /* 0x000fe400038e0100 */
[----:B------:R-:W-:Y:S02]  /*0750*/  UFLO.U32 UR5, UR4 ;  /* 0x00000004000572bd */ /* 0x000fe400080e0000 */
[----:B------:R-:W1:Y:S04]  /*0760*/  POPC R9, UR4 ;  /* 0x0000000400097d09 */ /* 0x000e680008000000 */
[----:B0-----:R-:W-:-:S13]  /*0770*/  ISETP.EQ.U32.AND P0, PT, R0, UR5, PT ;  /* 0x0000000500007c0c */ /* 0x001fda000bf02070 */
[----:B-1----:R0:W-:Y:S01]  /*0780*/  @P0 REDG.E.ADD.STRONG.GPU desc[UR6][R2.64], R9 ;  /* 0x000000090200098e */ /* 0x0021e2000c12e106 */
[----:B------:R-:W-:Y:S01]  /*0790*/  VIADD R7, R7, 0x1 ;  /* 0x0000000107077836 */ /* 0x000fe20000000000 */
[----:B------:R-:W-:Y:S06]  /*07a0*/  BRA `(.L_x_421) ;  /* 0x00000000004c7947 */ /* 0x000fec0003800000 */
.L_x_420:
[----:B------:R-:W-:Y:S01]  /*07b0*/  UIADD3 UR5, UPT, UPT, -UR10, URZ, URZ ;  /* 0x000000ff0a057290 */ /* 0x000fe2000fffe1ff */
[----:B------:R-:W-:-:S03]  /*07c0*/  PRMT R0, R7, 0x8880, RZ ;  /* 0x0000888007007816 */ /* 0x000fc600000000ff */
[----:B------:R-:W-:Y:S01]  /*07d0*/  USHF.R.S32.HI UR4, URZ, 0x1f, UR5 ;  /* 0x0000001fff047899 */ /* 0x000fe20008011405 */
[----:B------:R-:W-:Y:S02]  /*07e0*/  ISETP.GE.AND P0, PT, R0, -0x7e, PT ;  /* 0xffffff820000780c */ /* 0x000fe40003f06270 */
[----:B------:R-:W-:-:S04]  /*07f0*/  ISETP.GE.U32.AND P1, PT, R2, UR5, PT ;  /* 0x0000000502007c0c */ /* 0x000fc8000bf26070 */
[----:B------:R-:W-:-:S13]  /*0800*/  ISETP.GE.OR.EX P0, PT, R3, UR4, !P0, P1 ;  /* 0x0000000403007c0c */ /* 0x000fda000c706710 */
[----:B------:R-:W-:Y:S05]  /*0810*/  @P0 BRA `(.L_x_421) ;  /* 0x0000000000300947 */ /* 0x000fea0003800000 */
[----:B------:R-:W0:Y:S01]  /*0820*/  S2R R0, SR_LANEID ;  /* 0x0000000000007919 */ /* 0x000e220000000000 */
[----:B------:R-:W1:Y:S01]  /*0830*/  LDCU.64 UR4, c[0x4][URZ] ;  /* 0x01000000ff0477ac */ /* 0x000e620008000a00 */
[----:B------:R-:W-:Y:S02]  /*0840*/  VOTEU.ANY UR8, UPT, PT ;  /* 0x0000000000087886 */ /* 0x000fe400038e0100 */
[----:B------:R-:W-:Y:S02]  /*0850*/  UFLO.U32 UR9, UR8 ;  /* 0x00000008000972bd */ /* 0x000fe400080e0000 */
[----:B------:R-:W2:Y:S01]  /*0860*/  POPC R9, UR8 ;  /* 0x0000000800097d09 */ /* 0x000ea20008000000 */
[----:B-1----:R-:W-:-:S04]  /*0870*/  UIADD3 UR4, UP0, UPT, UR4, 0x4, URZ ;  /* 0x0000000404047890 */ /* 0x002fc8000ff1e0ff */
[----:B------:R-:W-:Y:S02]  /*0880*/  UIADD3.X UR5, UPT, UPT, URZ, UR5, URZ, UP0, !UPT ;  /* 0x00000005ff057290 */ /* 0x000fe400087fe4ff */
[----:B------:R-:W-:-:S04]  /*0890*/  IMAD.U32 R2, RZ, RZ, UR4 ;  /* 0x00000004ff027e24 */ /* 0x000fc8000f8e00ff */
[----:B------:R-:W-:Y:S01]  /*08a0*/  IMAD.U32 R3, RZ, RZ, UR5 ;  /* 0x00000005ff037e24 */ /* 0x000fe2000f8e00ff */
[----:B0-----:R-:W-:-:S13]  /*08b0*/  ISETP.EQ.U32.AND P0, PT, R0, UR9, PT ;  /* 0x0000000900007c0c */ /* 0x001fda000bf02070 */
[----:B--2---:R1:W-:Y:S01]  /*08c0*/  @P0 REDG.E.ADD.STRONG.GPU desc[UR6][R2.64], R9 ;  /* 0x000000090200098e */ /* 0x0043e2000c12e106 */
[----:B------:R-:W-:-:S07]  /*08d0*/  VIADD R7, R7, 0xffffffff ;  /* 0xffffffff07077836 */ /* 0x000fce0000000000 */
.L_x_421:
[----:B------:R-:W-:Y:S05]  /*08e0*/  BSYNC.RECONVERGENT B0 ;  /* 0x0000000000007941 */ /* 0x000fea0003800200 */
.L_x_419:
[----:B------:R-:W-:Y:S01]  /*08f0*/  STG.E.U8 desc[UR6][R4.64], R7 ;  /* 0x0000000704007986 */ /* 0x000fe2000c101106 */
[----:B------:R-:W-:Y:S05]  /*0900*/  EXIT ;  /* 0x000000000000794d */ /* 0x000fea0003800000 */
.L_x_422:
        /* <DEDUP_REMOVED lines=15> */
.L_x_648:


//--------------------- .text._Z20update_matrix_kernelPaiiiiiPKiji --------------------------
	.section	.text._Z20update_matrix_kernelPaiiiiiPKiji,"ax",@progbits
	.align	128
        .global         _Z20update_matrix_kernelPaiiiiiPKiji
        .type           _Z20update_matrix_kernelPaiiiiiPKiji,@function
        .size           _Z20update_matrix_kernelPaiiiiiPKiji,(.L_x_649 - _Z20update_matrix_kernelPaiiiiiPKiji)
        .other          _Z20update_matrix_kernelPaiiiiiPKiji,@"STO_CUDA_ENTRY STV_DEFAULT"
_Z20update_matrix_kernelPaiiiiiPKiji:
.text._Z20update_matrix_kernelPaiiiiiPKiji:
[----:B------:R-:W-:Y:S01]  /*0000*/  LDC R1, c[0x0][0x37c] ;  /* 0x0000df00ff017b82 */ /* 0x000fe20000000800 */
[----:B------:R-:W0:Y:S07]  /*0010*/  S2R R0, SR_TID.X ;  /* 0x0000000000007919 */ /* 0x000e2e0000002100 */
[----:B------:R-:W0:Y:S08]  /*0020*/  S2UR UR4, SR_CTAID.X ;  /* 0x00000000000479c3 */ /* 0x000e300000002500 */
[----:B------:R-:W0:Y:S08]  /*0030*/  LDC R7, c[0x0][0x360] ;  /* 0x0000d800ff077b82 */ /* 0x000e300000000800 */
[----:B------:R-:W1:Y:S01]  /*0040*/  LDC.64 R2, c[0x0][0x388] ;  /* 0x0000e200ff027b82 */ /* 0x000e620000000a00 */
[----:B0-----:R-:W-:-:S02]  /*0050*/  IMAD R7, R7, UR4, R0 ;  /* 0x0000000407077c24 */ /* 0x001fc4000f8e0200 */
[----:B-1----:R-:W-:-:S05]  /*0060*/  IMAD R0, R3, R2, RZ ;  /* 0x0000000203007224 */ /* 0x002fca00078e02ff */
[----:B------:R-:W-:-:S13]  /*0070*/  ISETP.GE.AND P0, PT, R7, R0, PT ;  /* 0x000000000700720c */ /* 0x000fda0003f06270 */
[----:B------:R-:W-:Y:S05]  /*0080*/  @P0 EXIT ;  /* 0x000000000000094d */ /* 0x000fea0003800000 */
[----:B------:R-:W-:Y:S01]  /*0090*/  IABS R3, R2 ;  /* 0x0000000200037213 */ /* 0x000fe20000000000 */
[----:B------:R-:W0:Y:S01]  /*00a0*/  LDCU UR4, c[0x0][0x3a8] ;  /* 0x00007500ff0477ac */ /* 0x000e220008000800 */
[----:B------:R-:W-:Y:S02]  /*00b0*/  IMAD.MOV.U32 R11, RZ, RZ, RZ ;  /* 0x000000ffff0b7224 */ /* 0x000fe400078e00ff */
[----:B------:R-:W1:Y:S01]  /*00c0*/  I2F.RP R0, R3 ;  /* 0x0000000300007306 */ /* 0x000e620000209400 */
[----:B------:R-:W0:Y:S01]  /*00d0*/  LDCU UR5, c[0x0][0x398] ;  /* 0x00007300ff0577ac */ /* 0x000e220008000800 */
[----:B------:R-:W2:Y:S01]  /*00e0*/  LDCU.64 UR6, c[0x0][0x3a0] ;  /* 0x00007400ff0677ac */ /* 0x000ea20008000a00 */
[----:B------:R-:W3:Y:S05]  /*00f0*/  LDCU.64 UR8, c[0x0][0x358] ;  /* 0x00006b00ff0877ac */ /* 0x000eea0008000a00 */
[----:B-1----:R-:W1:Y:S01]  /*0100*/  MUFU.RCP R0, R0 ;  /* 0x0000000000007308 */ /* 0x002e620000001000 */
[----:B0-----:R-:W-:-:S02]  /*0110*/  UIADD3 UR4, UPT, UPT, UR4, UR5, URZ ;  /* 0x0000000504047290 */ /* 0x001fc4000fffe0ff */
[----:B--2---:R-:W-:Y:S01]  /*0120*/  UIADD3 UR5, UP0, UPT, UR6, 0x8, URZ ;  /* 0x0000000806057890 */ /* 0x004fe2000ff1e0ff */
[----:B-1----:R-:W-:-:S04]  /*0130*/  VIADD R4, R0, 0xffffffe ;  /* 0x0ffffffe00047836 */ /* 0x002fc80000000000 */
[----:B------:R0:W1:Y:S02]  /*0140*/  F2I.FTZ.U32.TRUNC.NTZ R5, R4 ;  /* 0x0000000400057305 */ /* 0x000064000021f000 */
[----:B0-----:R-:W-:Y:S02]  /*0150*/  IMAD.MOV.U32 R4, RZ, RZ, RZ ;  /* 0x000000ffff047224 */ /* 0x001fe400078e00ff */
[----:B-1----:R-:W-:-:S04]  /*0160*/  IMAD.MOV R6, RZ, RZ, -R5 ;  /* 0x000000ffff067224 */ /* 0x002fc800078e0a05 */
[----:B------:R-:W-:Y:S01]  /*0170*/  IMAD R9, R6, R3, RZ ;  /* 0x0000000306097224 */ /* 0x000fe200078e02ff */
[----:B------:R-:W-:-:S03]  /*0180*/  IABS R6, R7 ;  /* 0x0000000700067213 */ /* 0x000fc60000000000 */
[----:B------:R-:W-:Y:S02]  /*0190*/  IMAD.HI.U32 R5, R5, R9, R4 ;  /* 0x0000000905057227 */ /* 0x000fe400078e0004 */
[----:B------:R-:W0:Y:S04]  /*01a0*/  LDC.64 R8, c[0x0][0x390] ;  /* 0x0000e400ff087b82 */ /* 0x000e280000000a00 */
[----:B------:R-:W-:-:S04]  /*01b0*/  IMAD.HI.U32 R4, R5, R6, RZ ;  /* 0x0000000605047227 */ /* 0x000fc800078e00ff */
[----:B------:R-:W-:-:S04]  /*01c0*/  IMAD.MOV R0, RZ, RZ, -R4 ;  /* 0x000000ffff007224 */ /* 0x000fc800078e0a04 */
[----:B------:R-:W-:-:S05]  /*01d0*/  IMAD R0, R3, R0, R6 ;  /* 0x0000000003007224 */ /* 0x000fca00078e0206 */
[----:B------:R-:W-:Y:S01]  /*01e0*/  ISETP.GT.U32.AND P1, PT, R3, R0, PT ;  /* 0x000000000300720c */ /* 0x000fe20003f24070 */
[----:B0-----:R-:W-:-:S12]  /*01f0*/  VIADD R6, R8, UR4 ;  /* 0x0000000408067c36 */ /* 0x001fd80008000000 */
[----:B------:R-:W-:Y:S02]  /*0200*/  @!P1 IMAD.IADD R0, R0, 0x1, -R3 ;  /* 0x0000000100009824 */ /* 0x000fe400078e0a03 */
[----:B------:R-:W-:Y:S01]  /*0210*/  @!P1 VIADD R4, R4, 0x1 ;  /* 0x0000000104049836 */ /* 0x000fe20000000000 */
[----:B------:R-:W-:Y:S02]  /*0220*/  ISETP.NE.AND P1, PT, R2, RZ, PT ;  /* 0x000000ff0200720c */ /* 0x000fe40003f25270 */
[----:B------:R-:W-:Y:S01]  /*0230*/  ISETP.GE.U32.AND P0, PT, R0, R3, PT ;  /* 0x000000030000720c */ /* 0x000fe20003f06070 */
[----:B------:R-:W-:Y:S01]  /*0240*/  VIADD R3, R9, UR4 ;  /* 0x0000000409037c36 */ /* 0x000fe20008000000 */
[----:B------:R-:W-:Y:S01]  /*0250*/  LOP3.LUT R0, R7, R2, RZ, 0x3c, !PT ;  /* 0x0000000207007212 */ /* 0x000fe200078e3cff */
[----:B------:R-:W-:-:S03]  /*0260*/  UIADD3.X UR4, UPT, UPT, URZ, UR7, URZ, UP0, !UPT ;  /* 0x00000007ff047290 */ /* 0x000fc600087fe4ff */
[----:B------:R-:W-:Y:S01]  /*0270*/  ISETP.GE.AND P2, PT, R0, RZ, PT ;  /* 0x000000ff0000720c */ /* 0x000fe20003f46270 */
[----:B------:R-:W-:Y:S02]  /*0280*/  IMAD.MOV.U32 R0, RZ, RZ, RZ ;  /* 0x000000ffff007224 */ /* 0x000fe400078e00ff */
[----:B------:R-:W-:Y:S01]  /*0290*/  IMAD.U32 R9, RZ, RZ, UR4 ;  /* 0x00000004ff097e24 */ /* 0x000fe2000f8e00ff */
[----:B------:R-:W-:-:S03]  /*02a0*/  UMOV UR4, URZ ;  /* 0x000000ff00047c82 */ /* 0x000fc60008000000 */
[----:B------:R-:W-:-:S06]  /*02b0*/  @P0 VIADD R4, R4, 0x1 ;  /* 0x0000000104040836 */ /* 0x000fcc0000000000 */
[----:B------:R-:W-:Y:S01]  /*02c0*/  @!P2 IMAD.MOV R4, RZ, RZ, -R4 ;  /* 0x000000ffff04a224 */ /* 0x000fe200078e0a04 */
[----:B------:R-:W-:-:S05]  /*02d0*/  @!P1 LOP3.LUT R4, RZ, R2, RZ, 0x33, !PT ;  /* 0x00000002ff049212 */ /* 0x000fca00078e33ff */
[----:B------:R-:W-:Y:S02]  /*02e0*/  IMAD.MOV R5, RZ, RZ, -R4 ;  /* 0x000000ffff057224 */ /* 0x000fe400078e0a04 */
[----:B------:R-:W-:Y:S02]  /*02f0*/  IMAD R3, R4, -0x61c88647, R3 ;  /* 0x9e3779b904037824 */ /* 0x000fe400078e0203 */
[----:B------:R-:W-:Y:S02]  /*0300*/  IMAD R5, R2, R5, R7 ;  /* 0x0000000502057224 */ /* 0x000fe400078e0207 */
[----:B------:R-:W-:Y:S02]  /*0310*/  IMAD.U32 R2, RZ, RZ, UR5 ;  /* 0x00000005ff027e24 */ /* 0x000fe4000f8e00ff */
[----:B------:R-:W-:Y:S02]  /*0320*/  IMAD R7, R5, -0x61c88647, R6 ;  /* 0x9e3779b905077824 */ /* 0x000fe400078e0206 */
[----:B------:R-:W-:-:S02]  /*0330*/  VIADD R6, R3, 0x1 ;  /* 0x0000000103067836 */ /* 0x000fc40000000000 */
[----:B---3--:R-:W-:-:S07]  /*0340*/  VIADD R7, R7, 0x1 ;  /* 0x0000000107077836 */ /* 0x008fce0000000000 */
.L_x_427:
        /* <DEDUP_REMOVED lines=9> */
[----:B----4-:R-:W-:Y:S02]  /*03e0*/  ISETP.NE.AND P1, PT, R9, RZ, PT ;  /* 0x000000ff0900720c */ /* 0x010fe40003f25270 */
[----:B-----5:R-:W-:-:S07]  /*03f0*/  ISETP.NE.AND P2, PT, R8, RZ, PT ;  /* 0x000000ff0800720c */ /* 0x020fce0003f45270 */
[----:B------:R-:W-:Y:S06]  /*0400*/  @!P3 BRA `(.L_x_423) ;  /* 0x000000000094b947 */ /* 0x000fec0003800000 */
[----:B------:R-:W-:Y:S01]  /*0410*/  VIADD R13, R7, 0xffffffff ;  /* 0xffffffff070d7836 */ /* 0x000fe20000000000 */
[----:B------:R-:W-:Y:S01]  /*0420*/  SHF.R.S32.HI R19, RZ, 0x1f, R12 ;  /* 0x0000001fff137819 */ /* 0x000fe2000001140c */
[----:B------:R-:W-:Y:S02]  /*0430*/  VIADD R15, R6, 0xffffffff ;  /* 0xffffffff060f7836 */ /* 0x000fe40000000000 */
[----:B------:R-:W-:Y:S01]  /*0440*/  IMAD.MOV.U32 R17, RZ, RZ, R11 ;  /* 0x000000ffff117224 */ /* 0x000fe200078e000b */
[----:B------:R-:W-:Y:S02]  /*0450*/  SHF.R.U32.HI R14, RZ, 0x10, R13 ;  /* 0x00000010ff0e7819 */ /* 0x000fe4000001160d */
[----:B------:R-:W-:Y:S02]  /*0460*/  SHF.R.U32.HI R16, RZ, 0x10, R15 ;  /* 0x00000010ff107819 */ /* 0x000fe4000001160f */
[----:B------:R-:W-:Y:S02]  /*0470*/  LOP3.LUT R14, R14, R13, RZ, 0x3c, !PT ;  /* 0x0000000d0e0e7212 */ /* 0x000fe400078e3cff */
[----:B------:R-:W-:-:S03]  /*0480*/  LOP3.LUT R16, R16, R15, RZ, 0x3c, !PT ;  /* 0x0000000f10107212 */ /* 0x000fc600078e3cff */
[----:B------:R-:W-:Y:S02]  /*0490*/  IMAD R14, R14, -0x7a143595, RZ ;  /* 0x85ebca6b0e0e7824 */ /* 0x000fe400078e02ff */
[----:B------:R-:W-:-:S03]  /*04a0*/  IMAD R16, R16, -0x7a143595, RZ ;  /* 0x85ebca6b10107824 */ /* 0x000fc600078e02ff */
        /* <DEDUP_REMOVED lines=9> */
[----:B------:R-:W-:Y:S02]  /*0540*/  LOP3.LUT R16, R16, R15, RZ, 0x3c, !PT ;  /* 0x0000000f10107212 */ /* 0x000fe400078e3cff */
[----:B------:R-:W-:Y:S02]  /*0550*/  LOP3.LUT R13, R14, 0x1, RZ, 0xc0, !PT ;  /* 0x000000010e0d7812 */ /* 0x000fe400078ec0ff */
[----:B------:R-:W-:-:S02]  /*0560*/  LOP3.LUT R15, R16, 0x1, RZ, 0xc0, !PT ;  /* 0x00000001100f7812 */ /* 0x000fc400078ec0ff */
[----:B------:R-:W-:Y:S02]  /*0570*/  ISETP.NE.U32.AND P3, PT, R13, 0x1, PT ;  /* 0x000000010d00780c */ /* 0x000fe40003f65070 */
[----:B------:R-:W-:Y:S02]  /*0580*/  ISETP.NE.U32.AND P4, PT, R15, 0x1, PT ;  /* 0x000000010f00780c */ /* 0x000fe40003f85070 */
[----:B------:R-:W-:Y:S02]  /*0590*/  SHF.R.U32.HI R14, RZ, 0x1, R14 ;  /* 0x00000001ff0e7819 */ /* 0x000fe4000001160e */
[----:B------:R-:W-:Y:S02]  /*05a0*/  SHF.R.U32.HI R16, RZ, 0x1, R16 ;  /* 0x00000001ff107819 */ /* 0x000fe40000011610 */
[----:B------:R-:W-:Y:S02]  /*05b0*/  LOP3.LUT R14, R14, 0x1f, RZ, 0xc0, !PT ;  /* 0x0000001f0e0e7812 */ /* 0x000fe400078ec0ff */
[----:B------:R-:W-:Y:S01]  /*05c0*/  LOP3.LUT R15, R16, 0x1f, RZ, 0xc0, !PT ;  /* 0x0000001f100f7812 */ /* 0x000fe200078ec0ff */
[----:B------:R-:W-:-:S02]  /*05d0*/  IMAD.MOV.U32 R16, RZ, RZ, R0 ;  /* 0x000000ffff107224 */ /* 0x000fc400078e0000 */
[----:B------:R-:W-:Y:S02]  /*05e0*/  @P3 IMAD.MOV R14, RZ, RZ, -R14 ;  /* 0x000000ffff0e3224 */ /* 0x000fe400078e0a0e */
[----:B------:R-:W-:-:S04]  /*05f0*/  @P4 IMAD.MOV R15, RZ, RZ, -R15 ;  /* 0x000000ffff0f4224 */ /* 0x000fc800078e0a0f */
[----:B------:R-:W-:-:S04]  /*0600*/  IMAD.WIDE R14, R15, R14, RZ ;  /* 0x0000000e0f0e7225 */ /* 0x000fc800078e02ff */
[----:B------:R-:W-:Y:S02]  /*0610*/  IMAD R15, R15, R12, RZ ;  /* 0x0000000c0f0f7224 */ /* 0x000fe400078e02ff */
[----:B------:R-:W-:-:S04]  /*0620*/  IMAD.WIDE.U32 R12, R12, R14, R16 ;  /* 0x0000000e0c0c7225 */ /* 0x000fc800078e0010 */
[----:B------:R-:W-:Y:S02]  /*0630*/  IMAD R15, R14, R19, R15 ;  /* 0x000000130e0f7224 */ /* 0x000fe400078e020f */
[----:B------:R-:W-:Y:S02]  /*0640*/  IMAD.MOV.U32 R0, RZ, RZ, R12 ;  /* 0x000000ffff007224 */ /* 0x000fe400078e000c */
[----:B------:R-:W-:-:S07]  /*0650*/  IMAD.IADD R11, R13, 0x1, R15 ;  /* 0x000000010d0b7824 */ /* 0x000fce00078e020f */
.L_x_423:
[----:B------:R-:W-:Y:S05]  /*0660*/  @!P0 BRA `(.L_x_424) ;  /* 0x00000000008c8947 */ /* 0x000fea0003800000 */
[----:B------:R-:W-:Y:S02]  /*0670*/  SHF.R.U32.HI R12, RZ, 0x10, R7 ;  /* 0x00000010ff0c7819 */ /* 0x000fe40000011607 */
[----:B------:R-:W-:Y:S02]  /*0680*/  SHF.R.U32.HI R13, RZ, 0x10, R6 ;  /* 0x00000010ff0d7819 */ /* 0x000fe40000011606 */
[----:B------:R-:W-:Y:S02]  /*0690*/  LOP3.LUT R12, R12, R7, RZ, 0x3c, !PT ;  /* 0x000000070c0c7212 */ /* 0x000fe400078e3cff */
[----:B------:R-:W-:Y:S02]  /*06a0*/  LOP3.LUT R13, R13, R6, RZ, 0x3c, !PT ;  /* 0x000000060d0d7212 */ /* 0x000fe400078e3cff */
[----:B------:R-:W-:Y:S01]  /*06b0*/  SHF.R.S32.HI R17, RZ, 0x1f, R10 ;  /* 0x0000001fff117819 */ /* 0x000fe2000001140a */
        /* <DEDUP_REMOVED lines=15> */
[----:B------:R-:W-:Y:S01]  /*07b0*/  ISETP.NE.U32.AND P3, PT, R15, 0x1, PT ;  /* 0x000000010f00780c */ /* 0x000fe20003f65070 */
[----:B------:R-:W-:Y:S01]  /*07c0*/  IMAD.MOV.U32 R15, RZ, RZ, R11 ;  /* 0x000000ffff0f7224 */ /* 0x000fe200078e000b */
        /* <DEDUP_REMOVED lines=13> */
.L_x_424:
[----:B------:R-:W-:Y:S05]  /*08a0*/  @!P1 BRA `(.L_x_425) ;  /* 0x0000000000909947 */ /* 0x000fea0003800000 */
[----:B------:R-:W-:Y:S02]  /*08b0*/  VIADD R10, R7, 0x1 ;  /* 0x00000001070a7836 */ /* 0x000fe40000000000 */
[----:B------:R-:W-:-:S03]  /*08c0*/  VIADD R12, R6, 0x1 ;  /* 0x00000001060c7836 */ /* 0x000fc60000000000 */
        /* <DEDUP_REMOVED lines=18> */
[----:B------:R-:W-:Y:S01]  /*09f0*/  ISETP.NE.U32.AND P0, PT, R10, 0x1, PT ;  /* 0x000000010a00780c */ /* 0x000fe20003f05070 */
[----:B------:R-:W-:Y:S01]  /*0a00*/  IMAD.MOV.U32 R10, RZ, RZ, R0 ;  /* 0x000000ffff0a7224 */ /* 0x000fe200078e0000 */
[----:B------:R-:W-:Y:S02]  /*0a10*/  ISETP.NE.U32.AND P1, PT, R12, 0x1, PT ;  /* 0x000000010c00780c */ /* 0x000fe40003f25070 */
[----:B------:R-:W-:Y:S02]  /*0a20*/  SHF.R.U32.HI R13, RZ, 0x1, R13 ;  /* 0x00000001ff0d7819 */ /* 0x000fe4000001160d */
[----:B------:R-:W-:Y:S02]  /*0a30*/  SHF.R.U32.HI R15, RZ, 0x1, R15 ;  /* 0x00000001ff0f7819 */ /* 0x000fe4000001160f */
[----:B------:R-:W-:Y:S02]  /*0a40*/  LOP3.LUT R13, R13, 0x1f, RZ, 0xc0, !PT ;  /* 0x0000001f0d0d7812 */ /* 0x000fe400078ec0ff */
[----:B------:R-:W-:-:S02]  /*0a50*/  LOP3.LUT R12, R15, 0x1f, RZ, 0xc0, !PT ;  /* 0x0000001f0f0c7812 */ /* 0x000fc400078ec0ff */
[----:B------:R-:W-:Y:S01]  /*0a60*/  SHF.R.S32.HI R15, RZ, 0x1f, R9 ;  /* 0x0000001fff0f7819 */ /* 0x000fe20000011409 */
        /* <DEDUP_REMOVED lines=8> */
.L_x_425:
[----:B------:R-:W-:Y:S05]  /*0af0*/  @!P2 BRA `(.L_x_426) ;  /* 0x000000000090a947 */ /* 0x000fea0003800000 */
[----:B------:R-:W-:Y:S01]  /*0b00*/  VIADD R9, R7, 0x2 ;  /* 0x0000000207097836 */ /* 0x000fe20000000000 */
[----:B------:R-:W-:Y:S01]  /*0b10*/  SHF.R.S32.HI R15, RZ, 0x1f, R8 ;  /* 0x0000001fff0f7819 */ /* 0x000fe20000011408 */
        /* <DEDUP_REMOVED lines=24> */
[----:B------:R-:W-:-:S03]  /*0ca0*/  LOP3.LUT R13, R13, 0x1f, RZ, 0xc0, !PT ;  /* 0x0000001f0d0d7812 */ /* 0x000fc600078ec0ff */
[----:B------:R-:W-:Y:S02]  /*0cb0*/  @P0 IMAD.MOV R10, RZ, RZ, -R10 ;  /* 0x000000ffff0a0224 */ /* 0x000fe400078e0a0a */
[----:B------:R-:W-:-:S04]  /*0cc0*/  @P1 IMAD.MOV R13, RZ, RZ, -R13 ;  /* 0x000000ffff0d1224 */ /* 0x000fc800078e0a0d */
[----:B------:R-:W-:-:S04]  /*0cd0*/  IMAD.WIDE R12, R13, R10, RZ ;  /* 0x0000000a0d0c7225 */ /* 0x000fc800078e02ff */
[----:B------:R-:W-:Y:S02]  /*0ce0*/  IMAD R13, R13, R8, RZ ;  /* 0x000000080d0d7224 */ /* 0x000fe400078e02ff */
[----:B------:R-:W-:Y:S02]  /*0cf0*/  IMAD.MOV.U32 R10, RZ, RZ, R0 ;  /* 0x000000ffff0a7224 */ /* 0x000fe400078e0000 */
[----:B------:R-:W-:Y:S02]  /*0d00*/  IMAD R13, R12, R15, R13 ;  /* 0x0000000f0c0d7224 */ /* 0x000fe400078e020d */
[----:B------:R-:W-:-:S04]  /*0d10*/  IMAD.WIDE.U32 R8, R8, R12, R10 ;  /* 0x0000000c08087225 */ /* 0x000fc800078e000a */
[----:B------:R-:W-:Y:S02]  /*0d20*/  IMAD.MOV.U32 R0, RZ, RZ, R8 ;  /* 0x000000ffff007224 */ /* 0x000fe400078e0008 */
[----:B------:R-:W-:-:S07]  /*0d30*/  IMAD.IADD R11, R9, 0x1, R13 ;  /* 0x00000001090b7824 */ /* 0x000fce00078e020d */
.L_x_426:
[----:B------:R-:W-:Y:S01]  /*0d40*/  IADD3 R2, P0, PT, R2, 0x10, RZ ;  /* 0x0000001002027810 */ /* 0x000fe20007f1e0ff */
[----:B------:R-:W-:Y:S02]  /*0d50*/  VIADD R6, R6, 0x4 ;  /* 0x0000000406067836 */ /* 0x000fe40000000000 */
[----:B------:R-:W-:Y:S02]  /*0d60*/  VIADD R7, R7, 0x4 ;  /* 0x0000000407077836 */ /* 0x000fe40000000000 */
[----:B------:R-:W-:Y:S01]  /*0d70*/  IMAD.X R9, RZ, RZ, R3, P0 ;  /* 0x000000ffff097224 */ /* 0x000fe200000e0603 */
[----:B------:R-:W-:Y:S07]  /*0d80*/  BRA.U UP0, `(.L_x_427) ;  /* 0xfffffff500707547 */ /* 0x000fee000b83ffff */
[----:B------:R-:W0:Y:S01]  /*0d90*/  LDCU UR6, c[0x0][0x388] ;  /* 0x00007100ff0677ac */ /* 0x000e220008000800 */
[----:B------:R-:W1:Y:S01]  /*0da0*/  LDCU.64 UR4, c[0x0][0x380] ;  /* 0x00007000ff0477ac */ /* 0x000e620008000a00 */
[----:B------:R-:W2:Y:S01]  /*0db0*/  LDCU UR10, c[0x0][0x3ac] ;  /* 0x00007580ff0a77ac */ /* 0x000ea20008000800 */
[----:B0-----:R-:W-:-:S05]  /*0dc0*/  IMAD R4, R4, UR6, R5 ;  /* 0x0000000604047c24 */ /* 0x001fca000f8e0205 */
[----:B-1----:R-:W-:-:S04]  /*0dd0*/  IADD3 R2, P0, PT, R4, UR4, RZ ;  /* 0x0000000404027c10 */ /* 0x002fc8000ff1e0ff */
[----:B------:R-:W-:-:S05]  /*0de0*/  LEA.HI.X.SX32 R3, R4, UR5, 0x1, P0 ;  /* 0x0000000504037c11 */ /* 0x000fca00080f0eff */
[----:B------:R-:W3:Y:S01]  /*0df0*/  LDG.E.U8 R4, desc[UR8][R2.64] ;  /* 0x0000000802047981 */ /* 0x000ee2000c1e1100 */
[----:B--2---:R-:W-:Y:S02]  /*0e00*/  USHF.R.S32.HI UR4, URZ, 0x1f, UR10 ;  /* 0x0000001fff047899 */ /* 0x004fe4000801140a */
[----:B------:R-:W-:Y:S01]  /*0e10*/  ISETP.LE.U32.AND P1, PT, R0, UR10, PT ;  /* 0x0000000a00007c0c */ /* 0x000fe2000bf23070 */
[----:B------:R-:W-:Y:S01]  /*0e20*/  BSSY.RECONVERGENT B0, `(.L_x_428) ;  /* 0x0000023000007945 */ /* 0x000fe20003800200 */
[C---:B---3--:R-:W-:Y:S02]  /*0e30*/  ISETP.NE.AND P0, PT, R4.reuse, 0x7f, PT ;  /* 0x0000007f0400780c */ /* 0x048fe40003f05270 */
        /* <DEDUP_REMOVED lines=14> */
.L_x_429:
        /* <DEDUP_REMOVED lines=19> */
.L_x_430:
[----:B------:R-:W-:Y:S05]  /*1050*/  BSYNC.RECONVERGENT B0 ;  /* 0x0000000000007941 */ /* 0x000fea0003800200 */
.L_x_428:
[----:B------:R-:W-:Y:S01]  /*1060*/  STG.E.U8 desc[UR8][R2.64], R7 ;  /* 0x0000000702007986 */ /* 0x000fe2000c101108 */
[----:B------:R-:W-:Y:S05]  /*1070*/  EXIT ;  /* 0x000000000000794d */ /* 0x000fea0003800000 */
.L_x_431:
        /* <DEDUP_REMOVED lines=16> */
.L_x_649:


//--------------------- .text._Z22compute_fitness_kernelPKiPii --------------------------
	.section	.text._Z22compute_fitness_kernelPKiPii,"ax",@progbits
	.align	128
        .global         _Z22compute_fitness_kernelPKiPii
        .type           _Z22compute_fitness_kernelPKiPii,@function
        .size           _Z22compute_fitness_kernelPKiPii,(.L_x_650 - _Z22compute_fitness_kernelPKiPii)
        .other          _Z22compute_fitness_kernelPKiPii,@"STO_CUDA_ENTRY STV_DEFAULT"
_Z22compute_fitness_kernelPKiPii:
.text._Z22compute_fitness_kernelPKiPii:
        /* <DEDUP_REMOVED lines=8> */
[----:B------:R-:W0:Y:S01]  /*0080*/  LDC.64 R2, c[0x0][0x380] ;  /* 0x0000e000ff027b82 */ /* 0x000e220000000a00 */
[----:B------:R-:W1:Y:S01]  /*0090*/  LDCU.64 UR4, c[0x0][0x358] ;  /* 0x00006b00ff0477ac */ /* 0x000e620008000a00 */
[----:B------:R-:W-:-:S04]  /*00a0*/  IMAD.SHL.U32 R5, R7, 0x2, RZ ;  /* 0x0000000207057824 */ /* 0x000fc800078e00ff */
[----:B0-----:R-:W-:Y:S02]  /*00b0*/  IMAD.WIDE R2, R5, 0x4, R2 ;  /* 0x0000000405027825 */ /* 0x001fe400078e0202 */
[----:B------:R-:W0:Y:S03]  /*00c0*/  LDC.64 R4, c[0x0][0x388] ;  /* 0x0000e200ff047b82 */ /* 0x000e260000000a00 */
[----:B-1----:R-:W2:Y:S04]  /*00d0*/  LDG.E.CONSTANT R0, desc[UR4][R2.64] ;  /* 0x0000000402007981 */ /* 0x002ea8000c1e9900 */
[----:B------:R-:W2:Y:S01]  /*00e0*/  LDG.E.CONSTANT R9, desc[UR4][R2.64+0x4] ;  /* 0x0000040402097981 */ /* 0x000ea2000c1e9900 */
[----:B0-----:R-:W-:Y:S01]  /*00f0*/  IMAD.WIDE R4, R7, 0x4, R4 ;  /* 0x0000000407047825 */ /* 0x001fe200078e0204 */
[----:B--2---:R-:W-:-:S02]  /*0100*/  ISETP.GT.AND P0, PT, R9, R0, PT ;  /* 0x000000000900720c */ /* 0x004fc40003f04270 */
[----:B------:R-:W-:Y:S02]  /*0110*/  ISETP.GE.AND P1, PT, R9, R0, PT ;  /* 0x000000000900720c */ /* 0x000fe40003f26270 */
[----:B------:R-:W-:-:S04]  /*0120*/  SEL R0, RZ, 0x1, !P0 ;  /* 0x00000001ff007807 */ /* 0x000fc80004000000 */
[----:B------:R-:W-:-:S05]  /*0130*/  SEL R7, R0, 0xffffffff, P1 ;  /* 0xffffffff00077807 */ /* 0x000fca0000800000 */
[----:B------:R-:W-:Y:S01]  /*0140*/  STG.E desc[UR4][R4.64], R7 ;  /* 0x0000000704007986 */ /* 0x000fe2000c101904 */
[----:B------:R-:W-:Y:S05]  /*0150*/  EXIT ;  /* 0x000000000000794d */ /* 0x000fea0003800000 */
.L_x_432:
        /* <DEDUP_REMOVED lines=10> */
.L_x_650:


//--------------------- .text._Z21train_sequence_kernelPKhliPK8EggModelPaPij --------------------------
	.section	.text._Z21train_sequence_kernelPKhliPK8EggModelPaPij,"ax",@progbits
	.align	128
        .global         _Z21train_sequence_kernelPKhliPK8EggModelPaPij
        .type           _Z21train_sequence_kernelPKhliPK8EggModelPaPij,@function
        .size           _Z21train_sequence_kernelPKhliPK8EggModelPaPij,(.L_x_632 - _Z21train_sequence_kernelPKhliPK8EggModelPaPij)
        .other          _Z21train_sequence_kernelPKhliPK8EggModelPaPij,@"STO_CUDA_ENTRY STV_DEFAULT"
_Z21train_sequence_kernelPKhliPK8EggModelPaPij:
.text._Z21train_sequence_kernelPKhliPK8EggModelPaPij:
[----:B------:R-:W0:Y:S01]  /*0000*/  LDC R1, c[0x0][0x37c] ;  /* 0x0000df00ff017b82 */ /* 0x000e220000000800 */
[----:B------:R-:W1:Y:S07]  /*0010*/  S2R R13, SR_TID.X ;  /* 0x00000000000d7919 */ /* 0x000e6e0000002100 */
[----:B------:R-:W2:Y:S01]  /*0020*/  S2UR UR4, SR_CTAID.X ;  /* 0x00000000000479c3 */ /* 0x000ea20000002500 */
[----:B0-----:R-:W-:-:S05]  /*0030*/  VIADD R1, R1, 0xffffffe0 ;  /* 0xffffffe001017836 */ /* 0x001fca0000000000 */
[----:B------:R-:W-:Y:S01]  /*0040*/  R2UR UR12, R1 ;  /* 0x00000000010c72ca */ /* 0x000fe200000e0000 */
[----:B--2---:R-:W-:Y:S01]  /*0050*/  USHF.L.U32 UR4, UR4, 0x3, URZ ;  /* 0x0000000304047899 */ /* 0x004fe200080006ff */
[----:B-1----:R-:W-:-:S05]  /*0060*/  SHF.R.U32.HI R15, RZ, 0x5, R13 ;  /* 0x00000005ff0f7819 */ /* 0x002fca000001160d */
[----:B------:R-:W-:-:S04]  /*0070*/  LOP3.LUT R22, R15, UR4, RZ, 0xfc, !PT ;  /* 0x000000040f167c12 */ /* 0x000fc8000f8efcff */
[----:B------:R-:W-:-:S13]  /*0080*/  ISETP.GT.AND P0, PT, R22, 0xffff, PT ;  /* 0x0000ffff1600780c */ /* 0x000fda0003f04270 */
[----:B------:R-:W-:Y:S05]  /*0090*/  @P0 EXIT ;  /* 0x000000000000094d */ /* 0x000fea0003800000 */
[----:B------:R-:W0:Y:S01]  /*00a0*/  LDCU.64 UR4, c[0x0][0x3a0] ;  /* 0x00007400ff0477ac */ /* 0x000e220008000a00 */
[----:B------:R-:W-:Y:S01]  /*00b0*/  LOP3.LUT R23, R13, 0x1f, RZ, 0xc0, !PT ;  /* 0x0000001f0d177812 */ /* 0x000fe200078ec0ff */
[----:B------:R-:W1:Y:S04]  /*00c0*/  LDCU.64 UR10, c[0x0][0x358] ;  /* 0x00006b00ff0a77ac */ /* 0x000e680008000a00 */
[----:B------:R-:W-:Y:S01]  /*00d0*/  IMAD R20, R22, 0x200, R23 ;  /* 0x0000020016147824 */ /* 0x000fe200078e0217 */
[----:B------:R-:W2:Y:S01]  /*00e0*/  LDCU.64 UR6, c[0x0][0x388] ;  /* 0x00007100ff0677ac */ /* 0x000ea20008000a00 */
[----:B------:R-:W3:Y:S03]  /*00f0*/  LDCU UR9, c[0x0][0x390] ;  /* 0x00007200ff0977ac */ /* 0x000ee60008000800 */
[----:B0-----:R-:W-:-:S04]  /*0100*/  IADD3 R2, P0, PT, R20, UR4, RZ ;  /* 0x0000000414027c10 */ /* 0x001fc8000ff1e0ff */
[----:B------:R-:W-:-:S05]  /*0110*/  LEA.HI.X.SX32 R3, R20, UR5, 0x1, P0 ;  /* 0x0000000514037c11 */ /* 0x000fca00080f0eff */
[----:B-1----:R-:W4:Y:S04]  /*0120*/  LDG.E.U8 R0, desc[UR10][R2.64+0x60] ;  /* 0x0000600a02007981 */ /* 0x002f28000c1e1100 */
[----:B------:R-:W4:Y:S04]  /*0130*/  LDG.E.U8 R5, desc[UR10][R2.64+0x40] ;  /* 0x0000400a02057981 */ /* 0x000f28000c1e1100 */
[----:B------:R-:W5:Y:S04]  /*0140*/  LDG.E.U8 R4, desc[UR10][R2.64+0x20] ;  /* 0x0000200a02047981 */ /* 0x000f68000c1e1100 */
        /* <DEDUP_REMOVED lines=12> */
[----:B------:R0:W5:Y:S01]  /*0210*/  LDG.E.U8 R25, desc[UR10][R2.64+0x1e0] ;  /* 0x0001e00a02197981 */ /* 0x000162000c1e1100 */
[----:B--2---:R-:W-:-:S04]  /*0220*/  USHF.R.S32.HI UR4, URZ, 0x1f, UR7 ;  /* 0x0000001fff047899 */ /* 0x004fc80008011407 */
[----:B------:R-:W-:Y:S01]  /*0230*/  ULEA.HI UR4, UP0, UR4, UR6, URZ, 0xf ;  /* 0x0000000604047291 */ /* 0x000fe2000f8178ff */
[----:B------:R-:W-:-:S03]  /*0240*/  LEA.HI R18, R22, R22, RZ, 0x1 ;  /* 0x0000001616127211 */ /* 0x000fc600078f08ff */
[----:B------:R-:W-:-:S04]  /*0250*/  UIADD3.X UR5, UPT, UPT, URZ, UR7, URZ, UP0, !UPT ;  /* 0x00000007ff057290 */ /* 0x000fc800087fe4ff */
[----:B------:R-:W-:Y:S02]  /*0260*/  USHF.R.S32.HI UR8, URZ, 0xf, UR5 ;  /* 0x0000000fff087899 */ /* 0x000fe40008011405 */
[----:B------:R-:W-:Y:S02]  /*0270*/  USHF.R.S64 UR4, UR4, 0xf, UR5 ;  /* 0x0000000f04047899 */ /* 0x000fe40008001005 */
[----:B---3--:R-:W-:Y:S02]  /*0280*/  USHF.R.S32.HI UR5, URZ, 0x1f, UR9 ;  /* 0x0000001fff057899 */ /* 0x008fe40008011409 */
[----:B------:R-:W-:-:S04]  /*0290*/  UIADD3 UR6, UP0, UPT, UR6, -0x100, URZ ;  /* 0xffffff0006067890 */ /* 0x000fc8000ff1e0ff */
[----:B------:R-:W-:Y:S01]  /*02a0*/  UIADD3.X UR7, UPT, UPT, UR7, -0x1, URZ, UP0, !UPT ;  /* 0xffffffff07077890 */ /* 0x000fe200087fe4ff */
[----:B------:R-:W-:Y:S01]  /*02b0*/  BSSY.RECONVERGENT B0, `(.L_x_433) ;  /* 0x0000031000007945 */ /* 0x000fe20003800200 */
[----:B----4-:R-:W-:Y:S02]  /*02c0*/  PRMT R0, R5, 0x3340, R0 ;  /* 0x0000334005007816 */ /* 0x010fe40000000000 */
[----:B-----5:R-:W-:Y:S02]  /*02d0*/  PRMT R5, R7, 0x3340, R4 ;  /* 0x0000334007057816 */ /* 0x020fe40000000004 */
[----:B------:R-:W-:-:S04]  /*02e0*/  SHF.R.S32.HI R7, RZ, 0x1, R18 ;  /* 0x00000001ff077819 */ /* 0x000fc80000011412 */
[----:B0-----:R-:W-:Y:S01]  /*02f0*/  SHF.R.S32.HI R2, RZ, 0x1f, R7 ;  /* 0x0000001fff027819 */ /* 0x001fe20000011407 */
[----:B------:R-:W-:Y:S01]  /*0300*/  IMAD R3, R7, UR8, RZ ;  /* 0x0000000807037c24 */ /* 0x000fe2000f8e02ff */
[----:B------:R-:W-:-:S03]  /*0310*/  PRMT R4, R9, 0x3340, R8 ;  /* 0x0000334009047816 */ /* 0x000fc60000000008 */
[----:B------:R-:W-:Y:S01]  /*0320*/  IMAD R9, R2, UR4, R3 ;  /* 0x0000000402097c24 */ /* 0x000fe2000f8e0203 */
[----:B------:R-:W-:Y:S02]  /*0330*/  PRMT R0, R5, 0x5410, R0 ;  /* 0x0000541005007816 */ /* 0x000fe40000000000 */
[----:B------:R-:W-:Y:S01]  /*0340*/  PRMT R2, R12, 0x3340, R11 ;  /* 0x000033400c027816 */ /* 0x000fe2000000000b */
[----:B------:R-:W-:Y:S01]  /*0350*/  IMAD.U32 R11, RZ, RZ, UR5 ;  /* 0x00000005ff0b7e24 */ /* 0x000fe2000f8e00ff */
[----:B------:R-:W-:Y:S01]  /*0360*/  PRMT R3, R10, 0x3340, R21 ;  /* 0x000033400a037816 */ /* 0x000fe20000000015 */
[----:B------:R-:W-:Y:S01]  /*0370*/  IMAD.U32 R10, RZ, RZ, UR9 ;  /* 0x00000009ff0a7e24 */ /* 0x000fe2000f8e00ff */
[----:B------:R-:W-:Y:S02]  /*0380*/  PRMT R19, R6, 0x3340, R19 ;  /* 0x0000334006137816 */ /* 0x000fe40000000013 */
[----:B------:R-:W-:Y:S01]  /*0390*/  PRMT R6, R2, 0x5410, R3 ;  /* 0x0000541002067816 */ /* 0x000fe20000000003 */
[----:B------:R-:W-:Y:S01]  /*03a0*/  IMAD.WIDE.U32 R2, R7, UR4, R10 ;  /* 0x0000000407027c25 */ /* 0x000fe2000f8e000a */
[----:B------:R-:W-:-:S02]  /*03b0*/  PRMT R4, R4, 0x5410, R19 ;  /* 0x0000541004047816 */ /* 0x000fc40000000013 */
[----:B------:R-:W-:Y:S02]  /*03c0*/  PRMT R5, R17, 0x3340, R16 ;  /* 0x0000334011057816 */ /* 0x000fe40000000010 */
[----:B------:R-:W-:-:S04]  /*03d0*/  PRMT R8, R14, 0x3340, R25 ;  /* 0x000033400e087816 */ /* 0x000fc80000000019 */
[----:B------:R-:W-:Y:S01]  /*03e0*/  PRMT R8, R5, 0x5410, R8 ;  /* 0x0000541005087816 */ /* 0x000fe20000000008 */
[----:B------:R-:W-:Y:S01]  /*03f0*/  IMAD.IADD R5, R3, 0x1, R9 ;  /* 0x0000000103057824 */ /* 0x000fe200078e0209 */
[----:B------:R0:W-:Y:S04]  /*0400*/  STL [R1], R0 ;  /* 0x0000000001007387 */ /* 0x0001e80000100800 */
[----:B------:R1:W-:Y:S04]  /*0410*/  STL [R1+0x8], R4 ;  /* 0x0000080401007387 */ /* 0x0003e80000100800 */
[----:B------:R1:W-:Y:S01]  /*0420*/  STL [R1+0x10], R6 ;  /* 0x0000100601007387 */ /* 0x0003e20000100800 */
[----:B0-----:R-:W-:-:S03]  /*0430*/  LOP3.LUT R0, R5, UR7, RZ, 0xfc, !PT ;  /* 0x0000000705007c12 */ /* 0x001fc6000f8efcff */
[----:B------:R1:W-:Y:S01]  /*0440*/  STL [R1+0x18], R8 ;  /* 0x0000180801007387 */ /* 0x0003e20000100800 */
[----:B------:R-:W-:-:S13]  /*0450*/  ISETP.NE.U32.AND P0, PT, R0, RZ, PT ;  /* 0x000000ff0000720c */ /* 0x000fda0003f05070 */
[----:B-1----:R-:W-:Y:S05]  /*0460*/  @P0 BRA `(.L_x_434) ;  /* 0x00000000004c0947 */ /* 0x002fea0003800000 */
[----:B------:R-:W0:Y:S01]  /*0470*/  I2F.U32.RP R0, UR6 ;  /* 0x0000000600007d06 */ /* 0x000e220008209000 */
[----:B------:R-:W-:Y:S01]  /*0480*/  ISETP.NE.U32.AND P1, PT, RZ, UR6, PT ;  /* 0x00000006ff007c0c */ /* 0x000fe2000bf25070 */
[----:B------:R-:W-:-:S06]  /*0490*/  IMAD.MOV.U32 R35, RZ, RZ, RZ ;  /* 0x000000ffff237224 */ /* 0x000fcc00078e00ff */
[----:B0-----:R-:W0:Y:S02]  /*04a0*/  MUFU.RCP R0, R0 ;  /* 0x0000000000007308 */ /* 0x001e240000001000 */
[----:B0-----:R-:W-:-:S06]  /*04b0*/  VIADD R4, R0, 0xffffffe ;  /* 0x0ffffffe00047836 */ /* 0x001fcc0000000000 */
[----:B------:R0:W1:Y:S02]  /*04c0*/  F2I.FTZ.U32.TRUNC.NTZ R5, R4 ;  /* 0x0000000400057305 */ /* 0x000064000021f000 */
[----:B0-----:R-:W-:Y:S02]  /*04d0*/  IMAD.MOV.U32 R4, RZ, RZ, RZ ;  /* 0x000000ffff047224 */ /* 0x001fe400078e00ff */
[----:B-1----:R-:W-:-:S04]  /*04e0*/  IMAD.MOV R3, RZ, RZ, -R5 ;  /* 0x000000ffff037224 */ /* 0x002fc800078e0a05 */
[----:B------:R-:W-:-:S04]  /*04f0*/  IMAD R3, R3, UR6, RZ ;  /* 0x0000000603037c24 */ /* 0x000fc8000f8e02ff */
[----:B------:R-:W-:-:S06]  /*0500*/  IMAD.HI.U32 R5, R5, R3, R4 ;  /* 0x0000000305057227 */ /* 0x000fcc00078e0004 */
[----:B------:R-:W-:-:S04]  /*0510*/  IMAD.HI.U32 R5, R5, R2, RZ ;  /* 0x0000000205057227 */ /* 0x000fc800078e00ff */
[----:B------:R-:W-:-:S04]  /*0520*/  IMAD.MOV R5, RZ, RZ, -R5 ;  /* 0x000000ffff057224 */ /* 0x000fc800078e0a05 */
[----:B------:R-:W-:-:S05]  /*0530*/  IMAD R34, R5, UR6, R2 ;  /* 0x0000000605227c24 */ /* 0x000fca000f8e0202 */
[----:B------:R-:W-:-:S13]  /*0540*/  ISETP.GE.U32.AND P0, PT, R34, UR6, PT ;  /* 0x0000000622007c0c */ /* 0x000fda000bf06070 */
[----:B------:R-:W-:-:S05]  /*0550*/  @P0 VIADD R34, R34, -UR6 ;  /* 0x8000000622220c36 */ /* 0x000fca0008000000 */
[----:B------:R-:W-:-:S13]  /*0560*/  ISETP.GE.U32.AND P0, PT, R34, UR6, PT ;  /* 0x0000000622007c0c */ /* 0x000fda000bf06070 */
[----:B------:R-:W-:Y:S01]  /*0570*/  @P0 VIADD R34, R34, -UR6 ;  /* 0x8000000622220c36 */ /* 0x000fe20008000000 */
[----:B------:R-:W-:Y:S01]  /*0580*/  @!P1 LOP3.LUT R34, RZ, UR6, RZ, 0x33, !PT ;  /* 0x00000006ff229c12 */ /* 0x000fe2000f8e33ff */
[----:B------:R-:W-:Y:S06]  /*0590*/  BRA `(.L_x_435) ;  /* 0x0000000000087947 */ /* 0x000fec0003800000 */
.L_x_434:
[----:B------:R-:W-:-:S07]  /*05a0*/  MOV R0, 0x5c0 ;  /* 0x000005c000007802 */ /* 0x000fce0000000f00 */
[----:B------:R-:W-:Y:S05]  /*05b0*/  CALL.REL.NOINC `($__internal_1_$__cuda_sm20_rem_s64) ;  /* 0x000000e800387944 */ /* 0x000fea0003c00000 */
.L_x_435:
[----:B------:R-:W-:Y:S05]  /*05c0*/  BSYNC.RECONVERGENT B0 ;  /* 0x0000000000007941 */ /* 0x000fea0003800200 */
.L_x_433:
[----:B------:R-:W0:Y:S01]  /*05d0*/  S2UR UR5, SR_CgaCtaId ;  /* 0x00000000000579c3 */ /* 0x000e220000008800 */
[----:B------:R-:W1:Y:S01]  /*05e0*/  LDCU UR6, c[0x0][0x3b0] ;  /* 0x00007600ff0677ac */ /* 0x000e620008000800 */
[----:B------:R-:W-:Y:S01]  /*05f0*/  IMAD.MOV.U32 R5, RZ, RZ, -0x1 ;  /* 0xffffffffff057424 */ /* 0x000fe200078e00ff */
[----:B------:R-:W-:Y:S01]  /*0600*/  LOP3.LUT P0, RZ, R13, 0x20, RZ, 0xc0, !PT ;  /* 0x000000200dff7812 */ /* 0x000fe2000780c0ff */
[----:B------:R-:W-:Y:S01]  /*0610*/  IMAD.MOV.U32 R0, RZ, RZ, RZ ;  /* 0x000000ffff007224 */ /* 0x000fe200078e00ff */
[----:B------:R-:W-:Y:S01]  /*0620*/  UMOV UR4, 0x400 ;  /* 0x0000040000047882 */ /* 0x000fe20000000000 */
[C---:B------:R-:W-:Y:S02]  /*0630*/  LOP3.LUT R4, R23.reuse, 0x60, RZ, 0xfc, !PT ;  /* 0x0000006017047812 */ /* 0x040fe400078efcff */
[C---:B------:R-:W-:Y:S02]  /*0640*/  LOP3.LUT R3, R23.reuse, 0x40, RZ, 0xfc, !PT ;  /* 0x0000004017037812 */ /* 0x040fe400078efcff */
[----:B------:R-:W-:-:S02]  /*0650*/  LOP3.LUT R2, R23, 0x20, RZ, 0xfc, !PT ;  /* 0x0000002017027812 */ /* 0x000fc400078efcff */
[----:B------:R-:W-:Y:S02]  /*0660*/  SEL R5, R5, 0x1, P0 ;  /* 0x0000000105057807 */ /* 0x000fe40000000000 */
[----:B------:R-:W-:Y:S01]  /*0670*/  SEL R6, RZ, 0xffffffff, !P0 ;  /* 0xffffffffff067807 */ /* 0x000fe20004000000 */
[----:B-1----:R-:W-:Y:S01]  /*0680*/  VIADD R14, R7, UR6 ;  /* 0x00000006070e7c36 */ /* 0x002fe20008000000 */
[----:B0-----:R-:W-:-:S06]  /*0690*/  ULEA UR4, UR5, UR4, 0x18 ;  /* 0x0000000405047291 */ /* 0x001fcc000f8ec0ff */
[----:B------:R-:W-:Y:S01]  /*06a0*/  LEA R15, R15, UR4, 0x9 ;  /* 0x000000040f0f7c11 */ /* 0x000fe2000f8e48ff */
[----:B------:R-:W-:-:S04]  /*06b0*/  UMOV UR4, URZ ;  /* 0x000000ff00047c82 */ /* 0x000fc80008000000 */
[----:B------:R-:W-:-:S07]  /*06c0*/  IMAD.IADD R7, R23, 0x1, R15 ;  /* 0x0000000117077824 */ /* 0x000fce00078e020f */
.L_x_505:
[----:B0-----:R-:W0:Y:S01]  /*06d0*/  LDC.64 R32, c[0x0][0x380] ;  /* 0x0000e000ff207b82 */ /* 0x001e220000000a00 */
[----:B-1----:R-:W1:Y:S07]  /*06e0*/  S2R R16, SR_TID.X ;  /* 0x0000000000107919 */ /* 0x002e6e0000002100 */
[----:B------:R-:W2:Y:S01]  /*06f0*/  LDC.64 R12, c[0x0][0x398] ;  /* 0x0000e600ff0c7b82 */ /* 0x000ea20000000a00 */
[----:B0-----:R-:W-:-:S04]  /*0700*/  IADD3 R32, P0, P1, R34, UR4, R32 ;  /* 0x0000000422207c10 */ /* 0x001fc8000f91e020 */
[----:B------:R-:W-:-:S05]  /*0710*/  IADD3.X R33, PT, PT, R35, R33, RZ, P0, P1 ;  /* 0x0000002123217210 */ /* 0x000fca00007e24ff */
[----:B------:R-:W3:Y:S01]  /*0720*/  LDG.E.U8.CONSTANT R9, desc[UR10][R32.64] ;  /* 0x0000000a20097981 */ /* 0x000ee2000c1e9100 */
[----:B------:R-:W-:Y:S01]  /*0730*/  IMAD R10, R23, -0x61c88647, R14 ;  /* 0x9e3779b9170a7824 */ /* 0x000fe200078e020e */
[----:B-1----:R-:W-:Y:S01]  /*0740*/  LOP3.LUT R23, R16, 0x1f, RZ, 0xc0, !PT ;  /* 0x0000001f10177812 */ /* 0x002fe200078ec0ff */
[----:B------:R-:W-:Y:S01]  /*0750*/  BSSY.RECONVERGENT B0, `(.L_x_436) ;  /* 0x0000046000007945 */ /* 0x000fe20003800200 */
[----:B------:R-:W-:-:S03]  /*0760*/  UIADD3 UR4, UPT, UPT, UR4, 0x1, URZ ;  /* 0x0000000104047890 */ /* 0x000fc6000fffe0ff */
[----:B--2---:R-:W-:Y:S01]  /*0770*/  IMAD.WIDE.U32 R12, R23, 0x100, R12 ;  /* 0x00000100170c7825 */ /* 0x004fe200078e000c */
[----:B------:R-:W-:Y:S01]  /*0780*/  UISETP.NE.AND UP0, UPT, UR4, 0x100, UPT ;  /* 0x000001000400788c */ /* 0x000fe2000bf05270 */
[----:B------:R-:W-:Y:S02]  /*0790*/  NOP ;  /* 0x0000000000007918 */ /* 0x000fe40000000000 */
[C---:B---3--:R-:W-:Y:S01]  /*07a0*/  IMAD R8, R9.reuse, -0x61c88647, R14 ;  /* 0x9e3779b909087824 */ /* 0x048fe200078e020e */
[----:B------:R-:W-:-:S04]  /*07b0*/  LOP3.LUT R9, R9, 0xff, RZ, 0xc0, !PT ;  /* 0x000000ff09097812 */ /* 0x000fc800078ec0ff */
        /* <DEDUP_REMOVED lines=12> */
[----:B------:R-:W-:Y:S01]  /*0880*/  @P0 IMAD.MOV R8, RZ, RZ, -R8 ;  /* 0x000000ffff080224 */ /* 0x000fe200078e0a08 */
[----:B------:R-:W-:-:S04]  /*0890*/  IADD3 R19, P0, PT, R12, R9, RZ ;  /* 0x000000090c137210 */ /* 0x000fc80007f1e0ff */
[----:B------:R-:W-:Y:S01]  /*08a0*/  SHF.R.S32.HI R16, RZ, 0x1f, R8 ;  /* 0x0000001fff107819 */ /* 0x000fe20000011408 */
[----:B------:R-:W-:-:S04]  /*08b0*/  IMAD.X R24, RZ, RZ, R13, P0 ;  /* 0x000000ffff187224 */ /* 0x000fc800000e060d */
[-C--:B------:R-:W-:Y:S02]  /*08c0*/  IMAD R11, R16, R5.reuse, RZ ;  /* 0x00000005100b7224 */ /* 0x080fe400078e02ff */
[----:B------:R-:W-:Y:S02]  /*08d0*/  IMAD.MOV.U32 R16, RZ, RZ, R23 ;  /* 0x000000ffff107224 */ /* 0x000fe400078e0017 */
[C---:B------:R-:W-:Y:S02]  /*08e0*/  IMAD R11, R8.reuse, R6, R11 ;  /* 0x00000006080b7224 */ /* 0x040fe400078e020b */
[----:B------:R-:W-:-:S04]  /*08f0*/  IMAD.WIDE.U32 R8, R8, R5, RZ ;  /* 0x0000000508087225 */ /* 0x000fc800078e00ff */
[----:B------:R-:W-:-:S07]  /*0900*/  IMAD.IADD R26, R9, 0x1, R11 ;  /* 0x00000001091a7824 */ /* 0x000fce00078e020b */
.L_x_437:
[----:B------:R-:W-:Y:S02]  /*0910*/  IMAD.MOV.U32 R12, RZ, RZ, R19 ;  /* 0x000000ffff0c7224 */ /* 0x000fe400078e0013 */
[----:B------:R-:W-:-:S05]  /*0920*/  IMAD.MOV.U32 R13, RZ, RZ, R24 ;  /* 0x000000ffff0d7224 */ /* 0x000fca00078e0018 */
[----:B------:R0:W2:Y:S01]  /*0930*/  LDG.E.U8.CONSTANT R11, desc[UR10][R12.64] ;  /* 0x0000000a0c0b7981 */ /* 0x0000a2000c1e9100 */
[C---:B------:R-:W-:Y:S01]  /*0940*/  VIADD R17, R10.reuse, 0x80 ;  /* 0x000000800a117836 */ /* 0x040fe20000000000 */
[----:B------:R-:W-:Y:S01]  /*0950*/  IADD3 R19, P1, PT, R19, 0x2000, RZ ;  /* 0x0000200013137810 */ /* 0x000fe20007f3e0ff */
[----:B------:R-:W-:-:S03]  /*0960*/  VIADD R10, R10, 0xc6ef3720 ;  /* 0xc6ef37200a0a7836 */ /* 0x000fc60000000000 */
[----:B------:R-:W-:Y:S01]  /*0970*/  SHF.R.U32.HI R18, RZ, 0x10, R17 ;  /* 0x00000010ff127819 */ /* 0x000fe20000011611 */
[----:B------:R-:W-:-:S03]  /*0980*/  IMAD.X R24, RZ, RZ, R24, P1 ;  /* 0x000000ffff187224 */ /* 0x000fc600008e0618 */
        /* <DEDUP_REMOVED lines=10> */
[----:B0-----:R-:W-:-:S11]  /*0a30*/  LOP3.LUT R13, R18, 0x1f, RZ, 0xc0, !PT ;  /* 0x0000001f120d7812 */ /* 0x001fd600078ec0ff */
[----:B------:R-:W-:-:S04]  /*0a40*/  @P0 IMAD.MOV R13, RZ, RZ, -R13 ;  /* 0x000000ffff0d0224 */ /* 0x000fc800078e0a0d */
[-C--:B------:R-:W-:Y:S01]  /*0a50*/  IMAD R18, R26, R13.reuse, RZ ;  /* 0x0000000d1a127224 */ /* 0x080fe200078e02ff */
[----:B------:R-:W-:Y:S01]  /*0a60*/  SHF.R.S32.HI R17, RZ, 0x1f, R13 ;  /* 0x0000001fff117819 */ /* 0x000fe2000001140d */
[----:B------:R-:W-:-:S04]  /*0a70*/  IMAD.WIDE.U32 R12, R8, R13, RZ ;  /* 0x0000000d080c7225 */ /* 0x000fc800078e00ff */
[----:B------:R-:W-:-:S04]  /*0a80*/  IMAD R17, R17, R8, R18 ;  /* 0x0000000811117224 */ /* 0x000fc800078e0212 */
[----:B------:R-:W-:-:S05]  /*0a90*/  IMAD.IADD R13, R13, 0x1, R17 ;  /* 0x000000010d0d7824 */ /* 0x000fca00078e0211 */
[--C-:B------:R-:W-:Y:S02]  /*0aa0*/  SHF.R.S64 R12, R12, 0x8, R13.reuse ;  /* 0x000000080c0c7819 */ /* 0x100fe4000000100d */
[----:B------:R-:W-:Y:S02]  /*0ab0*/  SHF.R.S32.HI R18, RZ, 0x8, R13 ;  /* 0x00000008ff127819 */ /* 0x000fe4000001140d */
[----:B--2---:R-:W-:-:S04]  /*0ac0*/  PRMT R11, R11, 0x8880, RZ ;  /* 0x000088800b0b7816 */ /* 0x004fc800000000ff */
[----:B------:R-:W-:-:S04]  /*0ad0*/  IADD3 R12, P0, PT, R11, R12, RZ ;  /* 0x0000000c0b0c7210 */ /* 0x000fc80007f1e0ff */
[----:B------:R-:W-:Y:S02]  /*0ae0*/  LEA.HI.X.SX32 R11, R11, R18, 0x1, P0 ;  /* 0x000000120b0b7211 */ /* 0x000fe400000f0eff */
[----:B------:R-:W-:-:S04]  /*0af0*/  ISETP.GT.U32.AND P0, PT, R12, -0x7f, PT ;  /* 0xffffff810c00780c */ /* 0x000fc80003f04070 */
[----:B------:R-:W-:-:S04]  /*0b00*/  ISETP.GT.AND.EX P0, PT, R11, -0x1, PT, P0 ;  /* 0xffffffff0b00780c */ /* 0x000fc80003f04300 */
[----:B------:R-:W-:Y:S02]  /*0b10*/  SEL R12, R12, 0xffffff81, P0 ;  /* 0xffffff810c0c7807 */ /* 0x000fe40000000000 */
[----:B------:R-:W-:Y:S02]  /*0b20*/  SEL R11, R11, 0xffffffff, P0 ;  /* 0xffffffff0b0b7807 */ /* 0x000fe40000000000 */
[----:B------:R-:W-:-:S04]  /*0b30*/  ISETP.LT.U32.AND P0, PT, R12, 0x7f, PT ;  /* 0x0000007f0c00780c */ /* 0x000fc80003f01070 */
[----:B------:R-:W-:Y:S01]  /*0b40*/  ISETP.LT.AND.EX P0, PT, R11, RZ, PT, P0 ;  /* 0x000000ff0b00720c */ /* 0x000fe20003f01300 */
[----:B------:R-:W-:-:S03]  /*0b50*/  IMAD.IADD R11, R15, 0x1, R16 ;  /* 0x000000010f0b7824 */ /* 0x000fc600078e0210 */
[----:B------:R-:W-:Y:S02]  /*0b60*/  SEL R12, R12, 0x7f, P0 ;  /* 0x0000007f0c0c7807 */ /* 0x000fe40000000000 */
[C---:B------:R-:W-:Y:S01]  /*0b70*/  ISETP.GE.U32.AND P0, PT, R16.reuse, 0x60, PT ;  /* 0x000000601000780c */ /* 0x040fe20003f06070 */
[----:B------:R-:W-:Y:S02]  /*0b80*/  VIADD R16, R16, 0x20 ;  /* 0x0000002010107836 */ /* 0x000fe40000000000 */
[----:B------:R0:W-:Y:S10]  /*0b90*/  STS.U8 [R11], R12 ;  /* 0x0000000c0b007388 */ /* 0x0001f40000000000 */
[----:B0-----:R-:W-:Y:S05]  /*0ba0*/  @!P0 BRA `(.L_x_437) ;  /* 0xfffffffc00588947 */ /* 0x001fea000383ffff */
[----:B------:R-:W-:Y:S05]  /*0bb0*/  BSYNC.RECONVERGENT B0 ;  /* 0x0000000000007941 */ /* 0x000fea0003800200 */
.L_x_436:
[----:B------:R-:W-:Y:S01]  /*0bc0*/  NOP ;  /* 0x0000000000007918 */ /* 0x000fe20000000000 */
[----:B------:R-:W-:-:S05]  /*0bd0*/  UMOV UR5, URZ ;  /* 0x000000ff00057c82 */ /* 0x000fca0008000000 */
.L_x_485:
[----:B0-----:R-:W0:Y:S01]  /*0be0*/  LDS.S8 R21, [R7+0x20] ;  /* 0x0000200007157984 */ /* 0x001e220000000200 */
[----:B------:R-:W1:Y:S01]  /*0bf0*/  LDCU.64 UR8, c[0x0][0x398] ;  /* 0x00007300ff0877ac */ /* 0x000e620008000a00 */
[----:B------:R-:W-:Y:S02]  /*0c00*/  BSSY.RECONVERGENT B0, `(.L_x_438) ;  /* 0x0000097000007945 */ /* 0x000fe40003800200 */
[----:B------:R-:W2:Y:S04]  /*0c10*/  LDS.S8 R9, [R7] ;  /* 0x0000000007097984 */ /* 0x000ea80000000200 */
[----:B------:R-:W3:Y:S04]  /*0c20*/  LDS.S8 R24, [R7+0x40] ;  /* 0x0000400007187984 */ /* 0x000ee80000000200 */
[----:B------:R-:W4:Y:S01]  /*0c30*/  LDS.S8 R25, [R7+0x60] ;  /* 0x0000600007197984 */ /* 0x000f220000000200 */
[----:B-1----:R-:W-:Y:S01]  /*0c40*/  UIMAD.WIDE.U32 UR8, UR5, 0x100, UR8 ;  /* 0x00000100050878a5 */ /* 0x002fe2000f8e0008 */
[----:B0-----:R-:W-:-:S02]  /*0c50*/  PRMT R10, R21, 0x9910, RZ ;  /* 0x00009910150a7816 */ /* 0x001fc400000000ff */
[----:B--2---:R-:W-:Y:S02]  /*0c60*/  PRMT R8, R9, 0x9910, RZ ;  /* 0x0000991009087816 */ /* 0x004fe400000000ff */
[----:B------:R-:W-:Y:S02]  /*0c70*/  IABS R10, R10 ;  /* 0x0000000a000a7213 */ /* 0x000fe40000000000 */
[----:B---3--:R-:W-:Y:S02]  /*0c80*/  PRMT R11, R24, 0x9910, RZ ;  /* 0x00009910180b7816 */ /* 0x008fe400000000ff */
[----:B------:R-:W-:Y:S02]  /*0c90*/  IABS R8, R8 ;  /* 0x0000000800087213 */ /* 0x000fe40000000000 */
[----:B----4-:R-:W-:Y:S02]  /*0ca0*/  PRMT R13, R25, 0x9910, RZ ;  /* 0x00009910190d7816 */ /* 0x010fe400000000ff */
[----:B------:R-:W-:-:S02]  /*0cb0*/  IABS R12, R11 ;  /* 0x0000000b000c7213 */ /* 0x000fc40000000000 */
[----:B------:R-:W-:Y:S02]  /*0cc0*/  PRMT R11, R10, 0x7710, RZ ;  /* 0x000077100a0b7816 */ /* 0x000fe400000000ff */
[----:B------:R-:W-:Y:S02]  /*0cd0*/  IABS R13, R13 ;  /* 0x0000000d000d7213 */ /* 0x000fe40000000000 */
[----:B------:R-:W-:Y:S02]  /*0ce0*/  PRMT R8, R8, 0x7710, RZ ;  /* 0x0000771008087816 */ /* 0x000fe400000000ff */
[----:B------:R-:W-:Y:S02]  /*0cf0*/  PRMT R10, R12, 0x7710, RZ ;  /* 0x000077100c0a7816 */ /* 0x000fe400000000ff */
[----:B------:R-:W-:Y:S02]  /*0d00*/  PRMT R12, R13, 0x7710, RZ ;  /* 0x000077100d0c7816 */ /* 0x000fe400000000ff */
[----:B------:R-:W-:-:S02]  /*0d10*/  LOP3.LUT R8, R8, 0xffff, RZ, 0xc0, !PT ;  /* 0x0000ffff08087812 */ /* 0x000fc400078ec0ff */
[----:B------:R-:W-:Y:S02]  /*0d20*/  LOP3.LUT R11, R11, 0xffff, RZ, 0xc0, !PT ;  /* 0x0000ffff0b0b7812 */ /* 0x000fe400078ec0ff */
[----:B------:R-:W-:Y:S02]  /*0d30*/  LOP3.LUT R10, R10, 0xffff, RZ, 0xc0, !PT ;  /* 0x0000ffff0a0a7812 */ /* 0x000fe400078ec0ff */
[----:B------:R-:W-:Y:S02]  /*0d40*/  LOP3.LUT R12, R12, 0xffff, RZ, 0xc0, !PT ;  /* 0x0000ffff0c0c7812 */ /* 0x000fe400078ec0ff */
[----:B------:R-:W-:-:S04]  /*0d50*/  IADD3 R11, P0, P1, R10, R8, R11 ;  /* 0x000000080a0b7210 */ /* 0x000fc8000791e00b */
[----:B------:R-:W-:Y:S02]  /*0d60*/  IADD3 R27, P2, PT, R12, R11, RZ ;  /* 0x0000000b0c1b7210 */ /* 0x000fe40007f5e0ff */
[----:B------:R-:W-:-:S03]  /*0d70*/  IADD3.X R29, PT, PT, RZ, RZ, RZ, P0, P1 ;  /* 0x000000ffff1d7210 */ /* 0x000fc600007e24ff */
[----:B------:R-:W0:Y:S02]  /*0d80*/  SHFL.DOWN PT, R8, R27, 0x1, 0x1f ;  /* 0x08201f001b087f89 */ /* 0x000e2400000e0000 */
[----:B------:R-:W-:-:S05]  /*0d90*/  IMAD.X R29, RZ, RZ, R29, P2 ;  /* 0x000000ffff1d7224 */ /* 0x000fca00010e061d */
[----:B------:R-:W1:Y:S01]  /*0da0*/  SHFL.DOWN P0, R10, R29, 0x1, 0x1f ;  /* 0x08201f001d0a7f89 */ /* 0x000e620000000000 */
[----:B0-----:R-:W-:-:S04]  /*0db0*/  IADD3 R17, P1, PT, R8, R27, RZ ;  /* 0x0000001b08117210 */ /* 0x001fc80007f3e0ff */
[----:B-1----:R-:W-:Y:S01]  /*0dc0*/  SEL R17, R17, R8, P0 ;  /* 0x0000000811117207 */ /* 0x002fe20000000000 */
[----:B------:R-:W-:-:S04]  /*0dd0*/  IMAD.X R19, R10, 0x1, R29, P1 ;  /* 0x000000010a137824 */ /* 0x000fc800008e061d */
[----:B------:R-:W0:Y:S01]  /*0de0*/  SHFL.DOWN PT, R8, R17, 0x2, 0x1f ;  /* 0x08401f0011087f89 */ /* 0x000e2200000e0000 */
[----:B------:R-:W-:-:S05]  /*0df0*/  SEL R19, R19, R10, P0 ;  /* 0x0000000a13137207 */ /* 0x000fca0000000000 */
        /* <DEDUP_REMOVED lines=19> */
[----:B0-----:R-:W-:-:S05]  /*0f30*/  IADD3 R11, P1, PT, R8, R17, RZ ;  /* 0x00000011080b7210 */ /* 0x001fca0007f3e0ff */
[----:B-1----:R-:W-:Y:S01]  /*0f40*/  IMAD.X R13, R10, 0x1, R19, P1 ;  /* 0x000000010a0d7824 */ /* 0x002fe200008e0613 */
[----:B------:R-:W-:-:S04]  /*0f50*/  SEL R11, R11, R8, P0 ;  /* 0x000000080b0b7207 */ /* 0x000fc80000000000 */
[----:B------:R-:W-:Y:S01]  /*0f60*/  SEL R12, R13, R10, P0 ;  /* 0x0000000a0d0c7207 */ /* 0x000fe20000000000 */
[----:B------:R0:W1:Y:S04]  /*0f70*/  SHFL.IDX PT, R8, R11, RZ, 0x1f ;  /* 0x00001fff0b087589 */ /* 0x00006800000e0000 */
[----:B------:R-:W2:Y:S01]  /*0f80*/  SHFL.IDX PT, R10, R12, RZ, 0x1f ;  /* 0x00001fff0c0a7589 */ /* 0x000ea200000e0000 */
[----:B0-----:R-:W-:-:S04]  /*0f90*/  IMAD.U32 R11, RZ, RZ, UR5 ;  /* 0x00000005ff0b7e24 */ /* 0x001fc8000f8e00ff */
[----:B------:R-:W-:-:S04]  /*0fa0*/  IMAD R30, R11, 0x64, R14 ;  /* 0x000000640b1e7824 */ /* 0x000fc800078e020e */
[----:B------:R-:W-:Y:S01]  /*0fb0*/  VIADD R27, R30, 0x9 ;  /* 0x000000091e1b7836 */ /* 0x000fe20000000000 */
[----:B-1----:R-:W-:-:S04]  /*0fc0*/  ISETP.GT.U32.AND P0, PT, R8, 0x1, PT ;  /* 0x000000010800780c */ /* 0x002fc80003f04070 */
[----:B--2---:R-:W-:-:S04]  /*0fd0*/  ISETP.GT.U32.AND.EX P0, PT, R10, RZ, PT, P0 ;  /* 0x000000ff0a00720c */ /* 0x004fc80003f04100 */
[----:B------:R-:W-:Y:S02]  /*0fe0*/  SEL R28, R10, RZ, P0 ;  /* 0x000000ff0a1c7207 */ /* 0x000fe40000000000 */
[----:B------:R-:W-:Y:S02]  /*0ff0*/  SEL R10, R8, 0x1, P0 ;  /* 0x00000001080a7807 */ /* 0x000fe40000000000 */
[--C-:B------:R-:W-:Y:S02]  /*1000*/  SHF.R.S32.HI R29, RZ, 0x1f, R28.reuse ;  /* 0x0000001fff1d7819 */ /* 0x100fe4000001141c */
[----:B------:R-:W-:Y:S02]  /*1010*/  IADD3 R8, P2, PT, R10, 0x7f, RZ ;  /* 0x0000007f0a087810 */ /* 0x000fe40007f5e0ff */
[----:B------:R-:W-:Y:S02]  /*1020*/  LEA.HI R29, P1, R29, R10, RZ, 0x7 ;  /* 0x0000000a1d1d7211 */ /* 0x000fe400078338ff */
[----:B------:R-:W-:Y:S01]  /*1030*/  ISETP.GE.U32.AND P0, PT, R8, 0xff, PT ;  /* 0x000000ff0800780c */ /* 0x000fe20003f06070 */
[----:B------:R-:W-:-:S02]  /*1040*/  IMAD.X R8, RZ, RZ, R28, P2 ;  /* 0x000000ffff087224 */ /* 0x000fc400010e061c */
[----:B------:R-:W-:-:S03]  /*1050*/  IMAD.X R28, RZ, RZ, R28, P1 ;  /* 0x000000ffff1c7224 */ /* 0x000fc600008e061c */
[----:B------:R-:W-:Y:S01]  /*1060*/  ISETP.GE.U32.AND.EX P0, PT, R8, RZ, PT, P0 ;  /* 0x000000ff0800720c */ /* 0x000fe20003f06100 */
[----:B------:R-:W-:Y:S01]  /*1070*/  IMAD.MOV.U32 R8, RZ, RZ, R23 ;  /* 0x000000ffff087224 */ /* 0x000fe200078e0017 */
[--C-:B------:R-:W-:Y:S02]  /*1080*/  SHF.R.S64 R29, R29, 0x7, R28.reuse ;  /* 0x000000071d1d7819 */ /* 0x100fe4000000101c */
[----:B------:R-:W-:Y:S02]  /*1090*/  SHF.R.S32.HI R28, RZ, 0x7, R28 ;  /* 0x00000007ff1c7819 */ /* 0x000fe4000001141c */
[----:B------:R-:W-:Y:S02]  /*10a0*/  SEL R29, R29, 0x1, P0 ;  /* 0x000000011d1d7807 */ /* 0x000fe40000000000 */
[----:B------:R-:W-:-:S07]  /*10b0*/  SEL R28, R28, RZ, P0 ;  /* 0x000000ff1c1c7207 */ /* 0x000fce0000000000 */
.L_x_442:
[----:B------:R-:W-:-:S05]  /*10c0*/  IADD3 R10, P0, PT, R8, UR8, RZ ;  /* 0x00000008080a7c10 */ /* 0x000fca000ff1e0ff */
[----:B0-----:R-:W-:-:S05]  /*10d0*/  IMAD.X R11, RZ, RZ, UR9, P0 ;  /* 0x00000009ff0b7e24 */ /* 0x001fca00080e06ff */
[----:B------:R0:W2:Y:S01]  /*10e0*/  LDG.E.U8.CONSTANT R12, desc[UR10][R10.64+0xd0400] ;  /* 0x0d04000a0a0c7981 */ /* 0x0000a2000c1e9100 */
[C---:B------:R-:W-:Y:S01]  /*10f0*/  IMAD R13, R8.reuse, -0x61c88647, R27 ;  /* 0x9e3779b9080d7824 */ /* 0x040fe200078e021b */
[----:B------:R-:W-:Y:S01]  /*1100*/  BSSY.RECONVERGENT B1, `(.L_x_439) ;  /* 0x000003d000017945 */ /* 0x000fe20003800200 */
[----:B------:R-:W-:Y:S01]  /*1110*/  IMAD.IADD R26, R15, 0x1, R8 ;  /* 0x000000010f1a7824 */ /* 0x000fe200078e0208 */
[C---:B------:R-:W-:Y:S01]  /*1120*/  ISETP.GE.U32.AND P5, PT, R8.reuse, 0x60, PT ;  /* 0x000000600800780c */ /* 0x040fe20003fa6070 */
[----:B------:R-:W-:Y:S01]  /*1130*/  VIADD R8, R8, 0x20 ;  /* 0x0000002008087836 */ /* 0x000fe20000000000 */
[----:B------:R-:W-:Y:S02]  /*1140*/  SHF.R.U32.HI R16, RZ, 0x10, R13 ;  /* 0x00000010ff107819 */ /* 0x000fe4000001160d */
[----:B------:R-:W1:Y:S02]  /*1150*/  LDS.S8 R38, [R26] ;  /* 0x000000001a267984 */ /* 0x000e640000000200 */
        /* <DEDUP_REMOVED lines=11> */
[----:B------:R-:W-:-:S05]  /*1210*/  @P0 IMAD.MOV R10, RZ, RZ, -R10 ;  /* 0x000000ffff0a0224 */ /* 0x000fca00078e0a0a */
[----:B------:R-:W-:-:S05]  /*1220*/  SHF.R.S32.HI R16, RZ, 0x1f, R10 ;  /* 0x0000001fff107819 */ /* 0x000fca000001140a */
[----:B------:R-:W-:-:S04]  /*1230*/  IMAD R11, R16, R5, RZ ;  /* 0x00000005100b7224 */ /* 0x000fc800078e02ff */
[C---:B------:R-:W-:Y:S02]  /*1240*/  IMAD R13, R10.reuse, R6, R11 ;  /* 0x000000060a0d7224 */ /* 0x040fe400078e020b */
[----:B------:R-:W-:-:S04]  /*1250*/  IMAD.WIDE.U32 R10, R10, R5, RZ ;  /* 0x000000050a0a7225 */ /* 0x000fc800078e00ff */
[----:B------:R-:W-:-:S05]  /*1260*/  IMAD.IADD R13, R11, 0x1, R13 ;  /* 0x000000010b0d7824 */ /* 0x000fca00078e020d */
[----:B------:R-:W-:Y:S02]  /*1270*/  SHF.R.S64 R10, R10, 0x2, R13 ;  /* 0x000000020a0a7819 */ /* 0x000fe4000000100d */
[----:B--2---:R-:W-:-:S05]  /*1280*/  PRMT R12, R12, 0x8880, RZ ;  /* 0x000088800c0c7816 */ /* 0x004fca00000000ff */
[----:B------:R-:W-:Y:S01]  /*1290*/  IMAD.MOV.U32 R11, RZ, RZ, R12 ;  /* 0x000000ffff0b7224 */ /* 0x000fe200078e000c */
[----:B------:R-:W-:-:S04]  /*12a0*/  SHF.R.S32.HI R12, RZ, 0x2, R13 ;  /* 0x00000002ff0c7819 */ /* 0x000fc8000001140d */
[C---:B------:R-:W-:Y:S02]  /*12b0*/  IADD3 R13, P0, PT, R11.reuse, R10, RZ ;  /* 0x0000000a0b0d7210 */ /* 0x040fe40007f1e0ff */
[----:B-1----:R-:W-:Y:S02]  /*12c0*/  SHF.R.S32.HI R10, RZ, 0x1f, R38 ;  /* 0x0000001fff0a7819 */ /* 0x002fe40000011426 */
[----:B------:R-:W-:-:S05]  /*12d0*/  LEA.HI.X.SX32 R11, R11, R12, 0x1, P0 ;  /* 0x0000000c0b0b7211 */ /* 0x000fca00000f0eff */
[-C--:B------:R-:W-:Y:S02]  /*12e0*/  IMAD R11, R11, R38.reuse, RZ ;  /* 0x000000260b0b7224 */ /* 0x080fe400078e02ff */
[----:B------:R-:W-:-:S04]  /*12f0*/  IMAD.WIDE.U32 R38, R13, R38, RZ ;  /* 0x000000260d267225 */ /* 0x000fc800078e00ff */
[----:B------:R-:W-:-:S04]  /*1300*/  IMAD R11, R10, R13, R11 ;  /* 0x0000000d0a0b7224 */ /* 0x000fc800078e020b */
[----:B------:R-:W-:-:S05]  /*1310*/  IMAD.IADD R19, R39, 0x1, R11 ;  /* 0x0000000127137824 */ /* 0x000fca00078e020b */
[----:B------:R-:W-:-:S04]  /*1320*/  LOP3.LUT R10, R19, R28, RZ, 0xfc, !PT ;  /* 0x0000001c130a7212 */ /* 0x000fc800078efcff */
[----:B------:R-:W-:-:S13]  /*1330*/  ISETP.NE.U32.AND P0, PT, R10, RZ, PT ;  /* 0x000000ff0a00720c */ /* 0x000fda0003f05070 */
[----:B------:R-:W-:Y:S05]  /*1340*/  @P0 BRA `(.L_x_440) ;  /* 0x0000000000500947 */ /* 0x000fea0003800000 */
[----:B------:R-:W0:Y:S01]  /*1350*/  I2F.U32.RP R12, R29 ;  /* 0x0000001d000c7306 */ /* 0x000e220000209000 */
[----:B------:R-:W-:-:S07]  /*1360*/  ISETP.NE.U32.AND P2, PT, R29, RZ, PT ;  /* 0x000000ff1d00720c */ /* 0x000fce0003f45070 */
[----:B0-----:R-:W0:Y:S02]  /*1370*/  MUFU.RCP R12, R12 ;  /* 0x0000000c000c7308 */ /* 0x001e240000001000 */
[----:B0-----:R-:W-:-:S06]  /*1380*/  VIADD R10, R12, 0xffffffe ;  /* 0x0ffffffe0c0a7836 */ /* 0x001fcc0000000000 */
[----:B------:R0:W1:Y:S02]  /*1390*/  F2I.FTZ.U32.TRUNC.NTZ R11, R10 ;  /* 0x0000000a000b7305 */ /* 0x000064000021f000 */
[----:B0-----:R-:W-:Y:S02]  /*13a0*/  IMAD.MOV.U32 R10, RZ, RZ, RZ ;  /* 0x000000ffff0a7224 */ /* 0x001fe400078e00ff */
[----:B-1----:R-:W-:-:S04]  /*13b0*/  IMAD.MOV R16, RZ, RZ, -R11 ;  /* 0x000000ffff107224 */ /* 0x002fc800078e0a0b */
[----:B------:R-:W-:-:S04]  /*13c0*/  IMAD R13, R16, R29, RZ ;  /* 0x0000001d100d7224 */ /* 0x000fc800078e02ff */
[----:B------:R-:W-:-:S06]  /*13d0*/  IMAD.HI.U32 R11, R11, R13, R10 ;  /* 0x0000000d0b0b7227 */ /* 0x000fcc00078e000a */
[----:B------:R-:W-:-:S04]  /*13e0*/  IMAD.HI.U32 R10, R11, R38, RZ ;  /* 0x000000260b0a7227 */ /* 0x000fc800078e00ff */
[----:B------:R-:W-:-:S04]  /*13f0*/  IMAD.MOV R11, RZ, RZ, -R10 ;  /* 0x000000ffff0b7224 */ /* 0x000fc800078e0a0a */
[----:B------:R-:W-:Y:S02]  /*1400*/  IMAD R38, R29, R11, R38 ;  /* 0x0000000b1d267224 */ /* 0x000fe400078e0226 */
[----:B------:R-:W-:-:S03]  /*1410*/  IMAD.MOV.U32 R11, RZ, RZ, RZ ;  /* 0x000000ffff0b7224 */ /* 0x000fc600078e00ff */
[----:B------:R-:W-:-:S13]  /*1420*/  ISETP.GE.U32.AND P0, PT, R38, R29, PT ;  /* 0x0000001d2600720c */ /* 0x000fda0003f06070 */
[----:B------:R-:W-:Y:S02]  /*1430*/  @P0 IMAD.IADD R38, R38, 0x1, -R29 ;  /* 0x0000000126260824 */ /* 0x000fe400078e0a1d */
[----:B------:R-:W-:-:S03]  /*1440*/  @P0 VIADD R10, R10, 0x1 ;  /* 0x000000010a0a0836 */ /* 0x000fc60000000000 */
[----:B------:R-:W-:-:S13]  /*1450*/  ISETP.GE.U32.AND P1, PT, R38, R29, PT ;  /* 0x0000001d2600720c */ /* 0x000fda0003f26070 */
[----:B------:R-:W-:Y:S01]  /*1460*/  @P1 VIADD R10, R10, 0x1 ;  /* 0x000000010a0a1836 */ /* 0x000fe20000000000 */
[----:B------:R-:W-:Y:S01]  /*1470*/  @!P2 LOP3.LUT R10, RZ, R29, RZ, 0x33, !PT ;  /* 0x0000001dff0aa212 */ /* 0x000fe200078e33ff */
[----:B------:R-:W-:Y:S06]  /*1480*/  BRA `(.L_x_441) ;  /* 0x0000000000107947 */ /* 0x000fec0003800000 */
.L_x_440:
[----:B------:R-:W-:-:S07]  /*1490*/  MOV R18, 0x14b0 ;  /* 0x000014b000127802 */ /* 0x000fce0000000f00 */
[----:B------:R-:W-:Y:S05]  /*14a0*/  CALL.REL.NOINC `($__internal_0_$__cuda_sm20_div_s64) ;  /* 0x000000d4002c7944 */ /* 0x000fea0003c00000 */
[----:B------:R-:W-:Y:S02]  /*14b0*/  IMAD.MOV.U32 R10, RZ, RZ, R12 ;  /* 0x000000ffff0a7224 */ /* 0x000fe400078e000c */
[----:B------:R-:W-:-:S07]  /*14c0*/  IMAD.MOV.U32 R11, RZ, RZ, R13 ;  /* 0x000000ffff0b7224 */ /* 0x000fce00078e000d */
.L_x_441:
[----:B------:R-:W-:Y:S05]  /*14d0*/  BSYNC.RECONVERGENT B1 ;  /* 0x0000000000017941 */ /* 0x000fea0003800200 */
.L_x_439:
[----:B------:R-:W-:-:S04]  /*14e0*/  ISETP.GT.U32.AND P0, PT, R10, -0x7f, PT ;  /* 0xffffff810a00780c */ /* 0x000fc80003f04070 */
[----:B------:R-:W-:-:S04]  /*14f0*/  ISETP.GT.AND.EX P0, PT, R11, -0x1, PT, P0 ;  /* 0xffffffff0b00780c */ /* 0x000fc80003f04300 */
[----:B------:R-:W-:Y:S02]  /*1500*/  SEL R10, R10, 0xffffff81, P0 ;  /* 0xffffff810a0a7807 */ /* 0x000fe40000000000 */
[----:B------:R-:W-:Y:S02]  /*1510*/  SEL R11, R11, 0xffffffff, P0 ;  /* 0xffffffff0b0b7807 */ /* 0x000fe40000000000 */
[----:B------:R-:W-:-:S04]  /*1520*/  ISETP.LT.U32.AND P0, PT, R10, 0x7f, PT ;  /* 0x0000007f0a00780c */ /* 0x000fc80003f01070 */
[----:B------:R-:W-:-:S04]  /*1530*/  ISETP.LT.AND.EX P0, PT, R11, RZ, PT, P0 ;  /* 0x000000ff0b00720c */ /* 0x000fc80003f01300 */
[----:B------:R-:W-:-:S05]  /*1540*/  SEL R11, R10, 0x7f, P0 ;  /* 0x0000007f0a0b7807 */ /* 0x000fca0000000000 */
[----:B------:R0:W-:Y:S01]  /*1550*/  STS.U8 [R26], R11 ;  /* 0x0000000b1a007388 */ /* 0x0001e20000000000 */
[----:B------:R-:W-:Y:S05]  /*1560*/  @!P5 BRA `(.L_x_442) ;  /* 0xfffffff800d4d947 */ /* 0x000fea000383ffff */
[----:B------:R-:W-:Y:S05]  /*1570*/  BSYNC.RECONVERGENT B0 ;  /* 0x0000000000007941 */ /* 0x000fea0003800200 */
.L_x_438:
[----:B------:R-:W-:-:S09]  /*1580*/  ULEA UR7, UR5, UR12, 0x3 ;  /* 0x0000000c05077291 */ /* 0x000fd2000f8e18ff */
[----:B------:R-:W2:Y:S01]  /*1590*/  LDL R38, [UR7] ;  /* 0x00000007ff267983 */ /* 0x000ea20008100800 */
[----:B------:R-:W-:Y:S01]  /*15a0*/  BSSY.RECONVERGENT B0, `(.L_x_443) ;  /* 0x0000032000007945 */ /* 0x000fe20003800200 */
[----:B------:R-:W-:Y:S01]  /*15b0*/  VIADD R8, R30, 0x81 ;  /* 0x000000811e087836 */ /* 0x000fe20000000000 */
[----:B0-----:R-:W-:Y:S02]  /*15c0*/  CS2R R10, SRZ ;  /* 0x00000000000a7805 */ /* 0x001fe4000001ff00 */
[----:B------:R-:W-:Y:S01]  /*15d0*/  CS2R R16, SRZ ;  /* 0x0000000000107805 */ /* 0x000fe2000001ff00 */
[----:B------:R-:W-:Y:S01]  /*15e0*/  IMAD.MOV.U32 R12, RZ, RZ, R23 ;  /* 0x000000ffff0c7224 */ /* 0x000fe200078e0017 */
[C---:B--2---:R-:W-:Y:S02]  /*15f0*/  PRMT R26, R38.reuse, 0x7770, RZ ;  /* 0x00007770261a7816 */ /* 0x044fe400000000ff */
[C---:B------:R-:W-:Y:S02]  /*1600*/  PRMT R28, R38.reuse, 0x7771, RZ ;  /* 0x00007771261c7816 */ /* 0x040fe400000000ff */
[C---:B------:R-:W-:Y:S01]  /*1610*/  PRMT R36, R38.reuse, 0x7772, RZ ;  /* 0x0000777226247816 */ /* 0x040fe200000000ff */
[----:B------:R0:W-:Y:S01]  /*1620*/  STS.U8 [R7+0x80], R26 ;  /* 0x0000801a07007388 */ /* 0x0001e20000000000 */
[----:B------:R-:W-:-:S03]  /*1630*/  PRMT R38, R38, 0x7773, RZ ;  /* 0x0000777326267816 */ /* 0x000fc600000000ff */
[----:B------:R0:W-:Y:S04]  /*1640*/  STS.U8 [R7+0xa0], R28 ;  /* 0x0000a01c07007388 */ /* 0x0001e80000000000 */
[----:B------:R0:W-:Y:S04]  /*1650*/  STS.U8 [R7+0xc0], R36 ;  /* 0x0000c02407007388 */ /* 0x0001e80000000000 */
[----:B------:R0:W-:Y:S01]  /*1660*/  STS.U8 [R7+0xe0], R38 ;  /* 0x0000e02607007388 */ /* 0x0001e20000000000 */
[----:B------:R-:W-:Y:S01]  /*1670*/  NOP ;  /* 0x0000000000007918 */ /* 0x000fe20000000000 */
.L_x_444:
[----:B------:R-:W-:-:S04]  /*1680*/  IMAD R13, R12, -0x61c88647, R8 ;  /* 0x9e3779b90c0d7824 */ /* 0x000fc800078e0208 */
[----:B------:R-:W-:Y:S01]  /*1690*/  VIADD R19, R13, 0x1 ;  /* 0x000000010d137836 */ /* 0x000fe20000000000 */
[----:B------:R-:W-:-:S04]  /*16a0*/  SHF.R.U32.HI R18, RZ, 0x10, R13 ;  /* 0x00000010ff127819 */ /* 0x000fc8000001160d */
[----:B------:R-:W-:Y:S02]  /*16b0*/  LOP3.LUT R18, R18, R13, RZ, 0x3c, !PT ;  /* 0x0000000d12127212 */ /* 0x000fe400078e3cff */
[----:B------:R-:W-:-:S03]  /*16c0*/  SHF.R.U32.HI R40, RZ, 0x10, R19 ;  /* 0x00000010ff287819 */ /* 0x000fc60000011613 */
[----:B------:R-:W-:Y:S01]  /*16d0*/  IMAD R18, R18, -0x7a143595, RZ ;  /* 0x85ebca6b12127824 */ /* 0x000fe200078e02ff */
[----:B------:R-:W-:Y:S01]  /*16e0*/  LOP3.LUT R40, R40, R19, RZ, 0x3c, !PT ;  /* 0x0000001328287212 */ /* 0x000fe200078e3cff */
[----:B------:R-:W-:-:S03]  /*16f0*/  IMAD.IADD R19, R15, 0x1, R12 ;  /* 0x000000010f137824 */ /* 0x000fc600078e020c */
[----:B------:R-:W-:Y:S01]  /*1700*/  SHF.R.U32.HI R13, RZ, 0xd, R18 ;  /* 0x0000000dff0d7819 */ /* 0x000fe20000011612 */
[----:B------:R-:W-:Y:S01]  /*1710*/  IMAD R40, R40, -0x7a143595, RZ ;  /* 0x85ebca6b28287824 */ /* 0x000fe200078e02ff */
[----:B------:R-:W1:Y:S02]  /*1720*/  LDS.S8 R27, [R19] ;  /* 0x00000000131b7984 */ /* 0x000e640000000200 */
[----:B------:R-:W-:Y:S02]  /*1730*/  LOP3.LUT R13, R13, R18, RZ, 0x3c, !PT ;  /* 0x000000120d0d7212 */ /* 0x000fe400078e3cff */
[----:B------:R-:W-:Y:S01]  /*1740*/  SHF.R.U32.HI R29, RZ, 0xd, R40 ;  /* 0x0000000dff1d7819 */ /* 0x000fe20000011628 */
[----:B------:R2:W3:Y:S02]  /*1750*/  LDS.S8 R31, [R19+0x80] ;  /* 0x00008000131f7984 */ /* 0x0004e40000000200 */
[----:B------:R-:W-:Y:S01]  /*1760*/  IMAD R13, R13, -0x3d4d51cb, RZ ;  /* 0xc2b2ae350d0d7824 */ /* 0x000fe200078e02ff */
[----:B------:R-:W-:-:S04]  /*1770*/  LOP3.LUT R29, R29, R40, RZ, 0x3c, !PT ;  /* 0x000000281d1d7212 */ /* 0x000fc800078e3cff */
[----:B------:R-:W-:Y:S01]  /*1780*/  SHF.R.U32.HI R18, RZ, 0x10, R13 ;  /* 0x00000010ff127819 */ /* 0x000fe2000001160d */
[----:B------:R-:W-:-:S03]  /*1790*/  IMAD R29, R29, -0x3d4d51cb, RZ ;  /* 0xc2b2ae351d1d7824 */ /* 0x000fc600078e02ff */
[----:B------:R-:W-:Y:S02]  /*17a0*/  LOP3.LUT R18, R18, R13, RZ, 0x3c, !PT ;  /* 0x0000000d12127212 */ /* 0x000fe400078e3cff */
[----:B------:R-:W-:Y:S02]  /*17b0*/  SHF.R.U32.HI R40, RZ, 0x10, R29 ;  /* 0x00000010ff287819 */ /* 0x000fe4000001161d */
[----:B------:R-:W-:Y:S02]  /*17c0*/  LOP3.LUT R13, R18, 0x1, RZ, 0xc0, !PT ;  /* 0x00000001120d7812 */ /* 0x000fe400078ec0ff */
[----:B------:R-:W-:Y:S02]  /*17d0*/  LOP3.LUT R40, R40, R29, RZ, 0x3c, !PT ;  /* 0x0000001d28287212 */ /* 0x000fe400078e3cff */
[----:B------:R-:W-:Y:S02]  /*17e0*/  ISETP.NE.U32.AND P0, PT, R13, 0x1, PT ;  /* 0x000000010d00780c */ /* 0x000fe40003f05070 */
[----:B------:R-:W-:-:S02]  /*17f0*/  SHF.R.U32.HI R18, RZ, 0x1, R18 ;  /* 0x00000001ff127819 */ /* 0x000fc40000011612 */
[----:B------:R-:W-:Y:S02]  /*1800*/  LOP3.LUT R29, R40, 0x1, RZ, 0xc0, !PT ;  /* 0x00000001281d7812 */ /* 0x000fe400078ec0ff */
[----:B------:R-:W-:Y:S02]  /*1810*/  LOP3.LUT R13, R18, 0x1f, RZ, 0xc0, !PT ;  /* 0x0000001f120d7812 */ /* 0x000fe400078ec0ff */
[----:B------:R-:W-:Y:S02]  /*1820*/  ISETP.NE.U32.AND P1, PT, R29, 0x1, PT ;  /* 0x000000011d00780c */ /* 0x000fe40003f25070 */
[----:B------:R-:W-:-:S03]  /*1830*/  SHF.R.U32.HI R40, RZ, 0x1, R40 ;  /* 0x00000001ff287819 */ /* 0x000fc60000011628 */
[----:B------:R-:W-:Y:S01]  /*1840*/  @P0 IMAD.MOV R13, RZ, RZ, -R13 ;  /* 0x000000ffff0d0224 */ /* 0x000fe200078e0a0d */
[C---:B------:R-:W-:Y:S01]  /*1850*/  ISETP.GE.U32.AND P0, PT, R12.reuse, 0x60, PT ;  /* 0x000000600c00780c */ /* 0x040fe20003f06070 */
[----:B------:R-:W-:Y:S01]  /*1860*/  VIADD R12, R12, 0x20 ;  /* 0x000000200c0c7836 */ /* 0x000fe20000000000 */
[----:B--2---:R-:W-:Y:S01]  /*1870*/  LOP3.LUT R19, R40, 0x1f, RZ, 0xc0, !PT ;  /* 0x0000001f28137812 */ /* 0x004fe200078ec0ff */
[----:B-1----:R-:W-:-:S04]  /*1880*/  IMAD.WIDE R10, R13, R27, R10 ;  /* 0x0000001b0d0a7225 */ /* 0x002fc800078e020a */
[----:B------:R-:W-:-:S04]  /*1890*/  @P1 IMAD.MOV R19, RZ, RZ, -R19 ;  /* 0x000000ffff131224 */ /* 0x000fc800078e0a13 */
[----:B---3--:R-:W-:Y:S02]  /*18a0*/  IMAD.WIDE R16, R19, R31, R16 ;  /* 0x0000001f13107225 */ /* 0x008fe400078e0210 */
[----:B------:R-:W-:Y:S05]  /*18b0*/  @!P0 BRA `(.L_x_444) ;  /* 0xfffffffc00708947 */ /* 0x000fea000383ffff */
[----:B------:R-:W-:Y:S05]  /*18c0*/  BSYNC.RECONVERGENT B0 ;  /* 0x0000000000007941 */ /* 0x000fea0003800200 */
.L_x_443:
[----:B------:R-:W1:Y:S01]  /*18d0*/  SHFL.DOWN PT, R13, R10, 0x1, 0x1f ;  /* 0x08201f000a0d7f89 */ /* 0x000e6200000e0000 */
[----:B------:R-:W-:Y:S01]  /*18e0*/  BSSY.RECONVERGENT B0, `(.L_x_445) ;  /* 0x00000e9000007945 */ /* 0x000fe20003800200 */
[----:B------:R-:W-:Y:S02]  /*18f0*/  IMAD.MOV.U32 R44, RZ, RZ, R23 ;  /* 0x000000ffff2c7224 */ /* 0x000fe400078e0017 */
[----:B------:R-:W2:Y:S04]  /*1900*/  SHFL.DOWN PT, R19, R16, 0x1, 0x1f ;  /* 0x08201f0010137f89 */ /* 0x000ea800000e0000 */
[----:B------:R-:W3:Y:S04]  /*1910*/  SHFL.DOWN P0, R8, R11, 0x1, 0x1f ;  /* 0x08201f000b087f89 */ /* 0x000ee80000000000 */
[----:B------:R-:W4:Y:S01]  /*1920*/  SHFL.DOWN P1, R12, R17, 0x1, 0x1f ;  /* 0x08201f00110c7f89 */ /* 0x000f220000020000 */
[----:B-1----:R-:W-:-:S02]  /*1930*/  IADD3 R18, P2, PT, R13, R10, RZ ;  /* 0x0000000a0d127210 */ /* 0x002fc40007f5e0ff */
[----:B--2---:R-:W-:-:S03]  /*1940*/  IADD3 R40, P3, PT, R19, R16, RZ ;  /* 0x0000001013287210 */ /* 0x004fc60007f7e0ff */
[----:B---3--:R-:W-:Y:S01]  /*1950*/  IMAD.X R29, R8, 0x1, R11, P2 ;  /* 0x00000001081d7824 */ /* 0x008fe200010e060b */
[----:B------:R-:W-:Y:S02]  /*1960*/  SEL R27, R18, R13, P0 ;  /* 0x0000000d121b7207 */ /* 0x000fe40000000000 */
[----:B----4-:R-:W-:Y:S01]  /*1970*/  SEL R40, R40, R19, P1 ;  /* 0x0000001328287207 */ /* 0x010fe20000800000 */
[----:B------:R-:W-:Y:S01]  /*1980*/  IMAD.X R13, R12, 0x1, R17, P3 ;  /* 0x000000010c0d7824 */ /* 0x000fe200018e0611 */
[----:B------:R-:W-:Y:S02]  /*1990*/  SEL R19, R29, R8, P0 ;  /* 0x000000081d137207 */ /* 0x000fe40000000000 */
[----:B------:R-:W1:Y:S02]  /*19a0*/  SHFL.DOWN PT, R8, R27, 0x2, 0x1f ;  /* 0x08401f001b087f89 */ /* 0x000e6400000e0000 */
[----:B------:R-:W-:Y:S02]  /*19b0*/  SEL R13, R13, R12, P1 ;  /* 0x0000000c0d0d7207 */ /* 0x000fe40000800000 */
[----:B------:R-:W2:Y:S04]  /*19c0*/  SHFL.DOWN PT, R11, R40, 0x2, 0x1f ;  /* 0x08401f00280b7f89 */ /* 0x000ea800000e0000 */
[----:B------:R-:W3:Y:S04]  /*19d0*/  SHFL.DOWN P0, R10, R19, 0x2, 0x1f ;  /* 0x08401f00130a7f89 */ /* 0x000ee80000000000 */
[----:B------:R-:W4:Y:S01]  /*19e0*/  SHFL.DOWN P1, R12, R13, 0x2, 0x1f ;  /* 0x08401f000d0c7f89 */ /* 0x000f220000020000 */
[----:B-1----:R-:W-:-:S02]  /*19f0*/  IADD3 R29, P2, PT, R8, R27, RZ ;  /* 0x0000001b081d7210 */ /* 0x002fc40007f5e0ff */
[----:B--2---:R-:W-:Y:S02]  /*1a00*/  IADD3 R18, P3, PT, R11, R40, RZ ;  /* 0x000000280b127210 */ /* 0x004fe40007f7e0ff */
[----:B---3--:R-:W-:Y:S01]  /*1a10*/  SEL R29, R29, R8, P0 ;  /* 0x000000081d1d7207 */ /* 0x008fe20000000000 */
[----:B------:R-:W-:Y:S01]  /*1a20*/  IMAD.X R31, R10, 0x1, R19, P2 ;  /* 0x000000010a1f7824 */ /* 0x000fe200010e0613 */
[----:B----4-:R-:W-:Y:S01]  /*1a30*/  SEL R18, R18, R11, P1 ;  /* 0x0000000b12127207 */ /* 0x010fe20000800000 */
[----:B------:R-:W-:-:S03]  /*1a40*/  IMAD.X R17, R12, 0x1, R13, P3 ;  /* 0x000000010c117824 */ /* 0x000fc600018e060d */
[----:B------:R-:W-:Y:S01]  /*1a50*/  SEL R31, R31, R10, P0 ;  /* 0x0000000a1f1f7207 */ /* 0x000fe20000000000 */
[----:B------:R-:W1:Y:S01]  /*1a60*/  SHFL.DOWN PT, R8, R29, 0x4, 0x1f ;  /* 0x08801f001d087f89 */ /* 0x000e6200000e0000 */
[----:B------:R-:W-:-:S03]  /*1a70*/  SEL R17, R17, R12, P1 ;  /* 0x0000000c11117207 */ /* 0x000fc60000800000 */
[----:B------:R-:W2:Y:S04]  /*1a80*/  SHFL.DOWN PT, R11, R18, 0x4, 0x1f ;  /* 0x08801f00120b7f89 */ /* 0x000ea800000e0000 */
[----:B------:R-:W3:Y:S04]  /*1a90*/  SHFL.DOWN P0, R10, R31, 0x4, 0x1f ;  /* 0x08801f001f0a7f89 */ /* 0x000ee80000000000 */
[----:B------:R-:W4:Y:S01]  /*1aa0*/  SHFL.DOWN P1, R12, R17, 0x4, 0x1f ;  /* 0x08801f00110c7f89 */ /* 0x000f220000020000 */
[----:B-1----:R-:W-:Y:S02]  /*1ab0*/  IADD3 R19, P2, PT, R8, R29, RZ ;  /* 0x0000001d08137210 */ /* 0x002fe40007f5e0ff */
[----:B--2---:R-:W-:-:S02]  /*1ac0*/  IADD3 R16, P3, PT, R11, R18, RZ ;  /* 0x000000120b107210 */ /* 0x004fc40007f7e0ff */
        /* <DEDUP_REMOVED lines=22> */
[----:B-1----:R-:W-:Y:S01]  /*1c30*/  IADD3 R19, P2, PT, R8, R29, RZ ;  /* 0x0000001d08137210 */ /* 0x002fe20007f5e0ff */
[----:B------:R-:W-:Y:S01]  /*1c40*/  VIADD R29, R30, 0x1 ;  /* 0x000000011e1d7836 */ /* 0x000fe20000000000 */
[----:B--2---:R-:W-:-:S03]  /*1c50*/  IADD3 R16, P3, PT, R11, R18, RZ ;  /* 0x000000120b107210 */ /* 0x004fc60007f7e0ff */
[----:B---3--:R-:W-:Y:S01]  /*1c60*/  IMAD.X R27, R10, 0x1, R31, P2 ;  /* 0x000000010a1b7824 */ /* 0x008fe200010e061f */
[----:B------:R-:W-:Y:S01]  /*1c70*/  SEL R19, R19, R8, P0 ;  /* 0x0000000813137207 */ /* 0x000fe20000000000 */
[----:B----4-:R-:W-:-:S03]  /*1c80*/  IMAD.X R13, R12, 0x1, R17, P3 ;  /* 0x000000010c0d7824 */ /* 0x010fc600018e0611 */
[----:B------:R-:W-:Y:S02]  /*1c90*/  SEL R27, R27, R10, P0 ;  /* 0x0000000a1b1b7207 */ /* 0x000fe40000000000 */
[----:B------:R-:W-:Y:S02]  /*1ca0*/  SEL R11, R16, R11, P1 ;  /* 0x0000000b100b7207 */ /* 0x000fe40000800000 */
[----:B------:R-:W-:Y:S01]  /*1cb0*/  SEL R10, R13, R12, P1 ;  /* 0x0000000c0d0a7207 */ /* 0x000fe20000800000 */
[----:B------:R-:W1:Y:S04]  /*1cc0*/  SHFL.IDX PT, R8, R27, RZ, 0x1f ;  /* 0x00001fff1b087589 */ /* 0x000e6800000e0000 */
[----:B------:R-:W2:Y:S04]  /*1cd0*/  SHFL.IDX PT, R12, R19, RZ, 0x1f ;  /* 0x00001fff130c7589 */ /* 0x000ea800000e0000 */
[----:B------:R-:W3:Y:S04]  /*1ce0*/  SHFL.IDX PT, R10, R10, RZ, 0x1f ;  /* 0x00001fff0a0a7589 */ /* 0x000ee800000e0000 */
[----:B------:R-:W4:Y:S01]  /*1cf0*/  SHFL.IDX PT, R16, R11, RZ, 0x1f ;  /* 0x00001fff0b107589 */ /* 0x000f2200000e0000 */
[----:B-1----:R-:W-:-:S04]  /*1d00*/  IMAD R13, R8, R5, RZ ;  /* 0x00000005080d7224 */ /* 0x002fc800078e02ff */
[C---:B--2---:R-:W-:Y:S02]  /*1d10*/  IMAD R31, R12.reuse, R6, R13 ;  /* 0x000000060c1f7224 */ /* 0x044fe400078e020d */
[----:B------:R-:W-:-:S04]  /*1d20*/  IMAD.WIDE.U32 R12, R12, R5, RZ ;  /* 0x000000050c0c7225 */ /* 0x000fc800078e00ff */
[-C--:B---3--:R-:W-:Y:S02]  /*1d30*/  IMAD R17, R10, R5.reuse, RZ ;  /* 0x000000050a117224 */ /* 0x088fe400078e02ff */
[----:B------:R-:W-:Y:S02]  /*1d40*/  IMAD.IADD R27, R13, 0x1, R31 ;  /* 0x000000010d1b7824 */ /* 0x000fe400078e021f */
[C---:B----4-:R-:W-:Y:S02]  /*1d50*/  IMAD R37, R16.reuse, R6, R17 ;  /* 0x0000000610257224 */ /* 0x050fe400078e0211 */
[----:B------:R-:W-:-:S04]  /*1d60*/  IMAD.WIDE.U32 R16, R16, R5, RZ ;  /* 0x0000000510107225 */ /* 0x000fc800078e00ff */
[----:B------:R-:W-:-:S07]  /*1d70*/  IMAD.IADD R8, R17, 0x1, R37 ;  /* 0x0000000111087824 */ /* 0x000fce00078e0225 */
.L_x_447:
[----:B------:R-:W-:Y:S02]  /*1d80*/  IMAD.MOV.U32 R45, RZ, RZ, RZ ;  /* 0x000000ffff2d7224 */ /* 0x000fe400078e00ff */
[----:B------:R-:W-:Y:S02]  /*1d90*/  IMAD.MOV.U32 R37, RZ, RZ, RZ ;  /* 0x000000ffff257224 */ /* 0x000fe400078e00ff */
[----:B------:R-:W-:Y:S02]  /*1da0*/  IMAD.MOV.U32 R46, RZ, RZ, RZ ;  /* 0x000000ffff2e7224 */ /* 0x000fe400078e00ff */
[----:B------:R-:W-:Y:S02]  /*1db0*/  IMAD.MOV.U32 R39, RZ, RZ, RZ ;  /* 0x000000ffff277224 */ /* 0x000fe400078e00ff */
[----:B--2---:R-:W-:-:S07]  /*1dc0*/  IMAD.MOV.U32 R31, RZ, RZ, RZ ;  /* 0x000000ffff1f7224 */ /* 0x004fce00078e00ff */
.L_x_446:
[----:B------:R-:W-:Y:S02]  /*1dd0*/  IMAD R18, R46, 0x80, R44 ;  /* 0x000000802e127824 */ /* 0x000fe400078e022c */
[----:B------:R-:W-:Y:S02]  /*1de0*/  IMAD.U32 R11, RZ, RZ, UR5 ;  /* 0x00000005ff0b7e24 */ /* 0x000fe4000f8e00ff */
[----:B------:R-:W-:Y:S02]  /*1df0*/  IMAD.MOV.U32 R19, RZ, RZ, RZ ;  /* 0x000000ffff137224 */ /* 0x000fe400078e00ff */
[----:B------:R-:W-:-:S03]  /*1e00*/  IMAD.WIDE.U32 R10, R11, 0xff00, R18 ;  /* 0x0000ff000b0a7825 */ /* 0x000fc600078e0012 */
[----:B------:R-:W-:-:S04]  /*1e10*/  IADD3 R40, P0, PT, R10, UR8, RZ ;  /* 0x000000080a287c10 */ /* 0x000fc8000ff1e0ff */
[----:B------:R-:W-:Y:S02]  /*1e20*/  IADD3.X R41, PT, PT, R11, UR9, RZ, P0, !PT ;  /* 0x000000090b297c10 */ /* 0x000fe400087fe4ff */
[----:B------:R-:W1:Y:S03]  /*1e30*/  LDC.64 R10, c[0x0][0x398] ;  /* 0x0000e600ff0a7b82 */ /* 0x000e660000000a00 */
[----:B------:R-:W2:Y:S04]  /*1e40*/  LDG.E.U8.CONSTANT R42, desc[UR10][R40.64+0x8180] ;  /* 0x0081800a282a7981 */ /* 0x000ea8000c1e9100 */
[----:B------:R-:W2:Y:S01]  /*1e50*/  LDG.E.U8.CONSTANT R43, desc[UR10][R40.64+0x8100] ;  /* 0x0081000a282b7981 */ /* 0x000ea2000c1e9100 */
[----:B------:R-:W-:-:S03]  /*1e60*/  IMAD.U32 R19, RZ, RZ, UR5 ;  /* 0x00000005ff137e24 */ /* 0x000fc6000f8e00ff */
[----:B------:R-:W3:Y:S01]  /*1e70*/  LDG.E.U8.CONSTANT R48, desc[UR10][R40.64+0x8080] ;  /* 0x0080800a28307981 */ /* 0x000ee2000c1e9100 */
[----:B------:R-:W-:-:S03]  /*1e80*/  IMAD R19, R19, 0x10000, R18 ;  /* 0x0001000013137824 */ /* 0x000fc600078e0212 */
[----:B------:R-:W3:Y:S04]  /*1e90*/  LDG.E.U8.CONSTANT R49, desc[UR10][R40.64+0x8000] ;  /* 0x0080000a28317981 */ /* 0x000ee8000c1e9100 */
[----:B------:R-:W4:Y:S04]  /*1ea0*/  LDG.E.U8.CONSTANT R52, desc[UR10][R40.64+0x8280] ;  /* 0x0082800a28347981 */ /* 0x000f28000c1e9100 */
[----:B------:R-:W4:Y:S04]  /*1eb0*/  LDG.E.U8.CONSTANT R53, desc[UR10][R40.64+0x8200] ;  /* 0x0082000a28357981 */ /* 0x000f28000c1e9100 */
[----:B------:R-:W5:Y:S04]  /*1ec0*/  LDG.E.U8.CONSTANT R50, desc[UR10][R40.64+0x8380] ;  /* 0x0083800a28327981 */ /* 0x000f68000c1e9100 */
[----:B------:R-:W5:Y:S01]  /*1ed0*/  LDG.E.U8.CONSTANT R51, desc[UR10][R40.64+0x8300] ;  /* 0x0083000a28337981 */ /* 0x000f62000c1e9100 */
[----:B--2---:R-:W-:-:S02]  /*1ee0*/  PRMT R47, R43, 0x3340, R42 ;  /* 0x000033402b2f7816 */ /* 0x004fc4000000002a */
[----:B-1----:R-:W-:-:S05]  /*1ef0*/  IADD3 R42, P0, PT, R19, R10, RZ ;  /* 0x0000000a132a7210 */ /* 0x002fca0007f1e0ff */
[----:B------:R-:W-:-:S05]  /*1f00*/  IMAD.X R43, RZ, RZ, R11, P0 ;  /* 0x000000ffff2b7224 */ /* 0x000fca00000e060b */
[----:B------:R-:W2:Y:S04]  /*1f10*/  LDG.E.U8.CONSTANT R18, desc[UR10][R42.64+0xc180] ;  /* 0x00c1800a2a127981 */ /* 0x000ea8000c1e9100 */
[----:B------:R-:W2:Y:S01]  /*1f20*/  LDG.E.U8.CONSTANT R19, desc[UR10][R42.64+0xc100] ;  /* 0x00c1000a2a137981 */ /* 0x000ea2000c1e9100 */
[----:B---3--:R-:W-:-:S03]  /*1f30*/  PRMT R48, R49, 0x3340, R48 ;  /* 0x0000334031307816 */ /* 0x008fc60000000030 */
[----:B------:R-:W3:Y:S01]  /*1f40*/  LDG.E.U8.CONSTANT R49, desc[UR10][R42.64+0xc000] ;  /* 0x00c0000a2a317981 */ /* 0x000ee2000c1e9100 */
[----:B------:R-:W-:-:S03]  /*1f50*/  PRMT R47, R48, 0x5410, R47 ;  /* 0x00005410302f7816 */ /* 0x000fc6000000002f */
[----:B------:R-:W3:Y:S04]  /*1f60*/  LDG.E.U8.CONSTANT R48, desc[UR10][R42.64+0xc080] ;  /* 0x00c0800a2a307981 */ /* 0x000ee8000c1e9100 */
[----:B------:R-:W3:Y:S01]  /*1f70*/  LDG.E.U8.CONSTANT R40, desc[UR10][R42.64+0xc300] ;  /* 0x00c3000a2a287981 */ /* 0x000ee2000c1e9100 */
[----:B----4-:R-:W-:-:S03]  /*1f80*/  PRMT R53, R53, 0x3340, R52 ;  /* 0x0000334035357816 */ /* 0x010fc60000000034 */
[----:B------:R-:W4:Y:S04]  /*1f90*/  LDG.E.U8.CONSTANT R52, desc[UR10][R42.64+0xc280] ;  /* 0x00c2800a2a347981 */ /* 0x000f28000c1e9100 */
[----:B------:R-:W4:Y:S01]  /*1fa0*/  LDG.E.U8.CONSTANT R55, desc[UR10][R42.64+0xc200] ;  /* 0x00c2000a2a377981 */ /* 0x000f22000c1e9100 */
[----:B--2---:R-:W-:-:S03]  /*1fb0*/  PRMT R18, R19, 0x3340, R18 ;  /* 0x0000334013127816 */ /* 0x004fc60000000012 */
[----:B------:R-:W2:Y:S01]  /*1fc0*/  LDG.E.U8.CONSTANT R19, desc[UR10][R42.64+0xc380] ;  /* 0x00c3800a2a137981 */ /* 0x000ea2000c1e9100 */
[----:B-----5:R-:W-:Y:S02]  /*1fd0*/  PRMT R50, R51, 0x3340, R50 ;  /* 0x0000334033327816 */ /* 0x020fe40000000032 */
[----:B---3--:R-:W-:Y:S01]  /*1fe0*/  PRMT R49, R49, 0x3340, R48 ;  /* 0x0000334031317816 */ /* 0x008fe20000000030 */
[----:B------:R-:W-:-:S03]  /*1ff0*/  IMAD.IADD R48, R15, 0x1, R46 ;  /* 0x000000010f307824 */ /* 0x000fc600078e022e */
[----:B------:R-:W-:Y:S01]  /*2000*/  PRMT R49, R49, 0x5410, R18 ;  /* 0x0000541031317816 */ /* 0x000fe20000000012 */
[----:B------:R-:W-:Y:S01]  /*2010*/  VIADD R46, R46, 0x8 ;  /* 0x000000082e2e7836 */ /* 0x000fe20000000000 */
[----:B------:R-:W-:Y:S02]  /*2020*/  PRMT R50, R53, 0x5410, R50 ;  /* 0x0000541035327816 */ /* 0x000fe40000000032 */
[----:B----4-:R-:W-:Y:S02]  /*2030*/  PRMT R52, R55, 0x3340, R52 ;  /* 0x0000334037347816 */ /* 0x010fe40000000034 */
[----:B------:R-:W-:Y:S02]  /*2040*/  ISETP.NE.AND P0, PT, R46, 0x80, PT ;  /* 0x000000802e00780c */ /* 0x000fe40003f05270 */
[----:B--2---:R-:W-:Y:S02]  /*2050*/  PRMT R51, R40, 0x3340, R19 ;  /* 0x0000334028337816 */ /* 0x004fe40000000013 */
[----:B------:R-:W1:Y:S04]  /*2060*/  LDS.64 R18, [R48+0x80] ;  /* 0x0000800030127984 */ /* 0x000e680000000a00 */
[----:B------:R-:W2:Y:S01]  /*2070*/  LDS.64 R40, [R48] ;  /* 0x0000000030287984 */ /* 0x000ea20000000a00 */
[----:B------:R-:W-:Y:S01]  /*2080*/  PRMT R51, R52, 0x5410, R51 ;  /* 0x0000541034337816 */ /* 0x000fe20000000033 */
[----:B-1----:R-:W-:-:S02]  /*2090*/  IDP.4A.S8.S8 R18, R49, R18, RZ ;  /* 0x0000001231127226 */ /* 0x002fc400000006ff */
[----:B--2---:R-:W-:Y:S02]  /*20a0*/  IDP.4A.S8.S8 R40, R47, R40, RZ ;  /* 0x000000282f287226 */ /* 0x004fe400000006ff */
[----:B------:R-:W-:Y:S02]  /*20b0*/  IDP.4A.S8.S8 R18, R51, R19, R18 ;  /* 0x0000001333127226 */ /* 0x000fe40000000612 */
[----:B------:R-:W-:-:S03]  /*20c0*/  IDP.4A.S8.S8 R40, R50, R41, R40 ;  /* 0x0000002932287226 */ /* 0x000fc60000000628 */
[----:B------:R-:W-:Y:S02]  /*20d0*/  IADD3 R45, P2, PT, R18, R45, RZ ;  /* 0x0000002d122d7210 */ /* 0x000fe40007f5e0ff */
[----:B------:R-:W-:Y:S02]  /*20e0*/  IADD3 R39, P1, PT, R40, R39, RZ ;  /* 0x0000002728277210 */ /* 0x000fe40007f3e0ff */
[----:B------:R-:W-:Y:S02]  /*20f0*/  LEA.HI.X.SX32 R37, R18, R37, 0x1, P2 ;  /* 0x0000002512257211 */ /* 0x000fe400010f0eff */
[----:B------:R-:W-:Y:S01]  /*2100*/  LEA.HI.X.SX32 R31, R40, R31, 0x1, P1 ;  /* 0x0000001f281f7211 */ /* 0x000fe200008f0eff */
[----:B------:R-:W-:Y:S08]  /*2110*/  @P0 BRA `(.L_x_446) ;  /* 0xfffffffc002c0947 */ /* 0x000ff0000383ffff */
[----:B------:R-:W-:-:S05]  /*2120*/  IADD3 R18, P0, PT, R44, UR8, RZ ;  /* 0x000000082c127c10 */ /* 0x000fca000ff1e0ff */
[----:B------:R-:W-:-:S05]  /*2130*/  IMAD.X R19, RZ, RZ, UR9, P0 ;  /* 0x00000009ff137e24 */ /* 0x000fca00080e06ff */
[----:B------:R1:W2:Y:S01]  /*2140*/  LDG.E.U8.CONSTANT R40, desc[UR10][R18.64+0x48000] ;  /* 0x0480000a12287981 */ /* 0x0002a2000c1e9100 */
[----:B------:R-:W-:-:S04]  /*2150*/  IMAD R41, R44, -0x61c88647, R29 ;  /* 0x9e3779b92c297824 */ /* 0x000fc800078e021d */
[C---:B------:R-:W-:Y:S01]  /*2160*/  VIADD R43, R41.reuse, 0x1 ;  /* 0x00000001292b7836 */ /* 0x040fe20000000000 */
[----:B------:R-:W-:Y:S01]  /*2170*/  SHF.R.U32.HI R42, RZ, 0x10, R41 ;  /* 0x00000010ff2a7819 */ /* 0x000fe20000011629 */
[----:B------:R-:W-:-:S03]  /*2180*/  VIADD R47, R41, 0x6 ;  /* 0x00000006292f7836 */ /* 0x000fc60000000000 */
[----:B------:R-:W-:Y:S02]  /*2190*/  LOP3.LUT R42, R42, R41, RZ, 0x3c, !PT ;  /* 0x000000292a2a7212 */ /* 0x000fe400078e3cff */
[----:B------:R-:W-:Y:S02]  /*21a0*/  SHF.R.U32.HI R46, RZ, 0x10, R43 ;  /* 0x00000010ff2e7819 */ /* 0x000fe4000001162b */
[----:B------:R-:W-:Y:S01]  /*21b0*/  SHF.R.U32.HI R48, RZ, 0x10, R47 ;  /* 0x00000010ff307819 */ /* 0x000fe2000001162f */
[----:B------:R-:W-:Y:S01]  /*21c0*/  IMAD R42, R42, -0x7a143595, RZ ;  /* 0x85ebca6b2a2a7824 */ /* 0x000fe200078e02ff */
[----:B------:R-:W-:Y:S02]  /*21d0*/  LOP3.LUT R46, R46, R43, RZ, 0x3c, !PT ;  /* 0x0000002b2e2e7212 */ /* 0x000fe400078e3cff */
[----:B------:R-:W-:Y:S02]  /*21e0*/  LOP3.LUT R48, R48, R47, RZ, 0x3c, !PT ;  /* 0x0000002f30307212 */ /* 0x000fe400078e3cff */
[----:B------:R-:W-:Y:S01]  /*21f0*/  SHF.R.U32.HI R41, RZ, 0xd, R42 ;  /* 0x0000000dff297819 */ /* 0x000fe2000001162a */
[----:B------:R-:W-:-:S02]  /*2200*/  IMAD R46, R46, -0x7a143595, RZ ;  /* 0x85ebca6b2e2e7824 */ /* 0x000fc400078e02ff */
[----:B------:R-:W-:Y:S01]  /*2210*/  IMAD R48, R48, -0x7a143595, RZ ;  /* 0x85ebca6b30307824 */ /* 0x000fe200078e02ff */
[----:B------:R-:W-:Y:S02]  /*2220*/  LOP3.LUT R41, R41, R42, RZ, 0x3c, !PT ;  /* 0x0000002a29297212 */ /* 0x000fe400078e3cff */
[----:B-1----:R-:W-:Y:S02]  /*2230*/  SHF.R.U32.HI R19, RZ, 0xd, R46 ;  /* 0x0000000dff137819 */ /* 0x002fe4000001162e */
        /* <DEDUP_REMOVED lines=8> */
[----:B------:R-:W-:Y:S02]  /*22c0*/  SHF.R.U32.HI R42, RZ, 0x10, R19 ;  /* 0x00000010ff2a7819 */ /* 0x000fe40000011613 */
[----:B------:R-:W-:Y:S02]  /*22d0*/  LOP3.LUT R41, R18, 0x1, RZ, 0xc0, !PT ;  /* 0x0000000112297812 */ /* 0x000fe400078ec0ff */
[----:B------:R-:W-:Y:S02]  /*22e0*/  LOP3.LUT R42, R42, R19, RZ, 0x3c, !PT ;  /* 0x000000132a2a7212 */ /* 0x000fe400078e3cff */
[----:B------:R-:W-:Y:S02]  /*22f0*/  ISETP.NE.U32.AND P0, PT, R41, 0x1, PT ;  /* 0x000000012900780c */ /* 0x000fe40003f05070 */
[----:B------:R-:W-:-:S02]  /*2300*/  SHF.R.U32.HI R18, RZ, 0x1, R18 ;  /* 0x00000001ff127819 */ /* 0x000fc40000011612 */
[----:B------:R-:W-:Y:S02]  /*2310*/  SHF.R.U32.HI R46, RZ, 0x10, R43 ;  /* 0x00000010ff2e7819 */ /* 0x000fe4000001162b */
[----:B------:R-:W-:Y:S02]  /*2320*/  LOP3.LUT R19, R42, 0x1, RZ, 0xc0, !PT ;  /* 0x000000012a137812 */ /* 0x000fe400078ec0ff */
[----:B------:R-:W-:Y:S02]  /*2330*/  LOP3.LUT R18, R18, 0x1f, RZ, 0xc0, !PT ;  /* 0x0000001f12127812 */ /* 0x000fe400078ec0ff */
[----:B------:R-:W-:Y:S02]  /*2340*/  LOP3.LUT R46, R46, R43, RZ, 0x3c, !PT ;  /* 0x0000002b2e2e7212 */ /* 0x000fe400078e3cff */
[----:B------:R-:W-:Y:S01]  /*2350*/  ISETP.NE.U32.AND P1, PT, R19, 0x1, PT ;  /* 0x000000011300780c */ /* 0x000fe20003f25070 */
[----:B------:R-:W-:Y:S01]  /*2360*/  @P0 IMAD.MOV R18, RZ, RZ, -R18 ;  /* 0x000000ffff120224 */ /* 0x000fe200078e0a12 */
[----:B------:R-:W-:-:S02]  /*2370*/  LOP3.LUT R41, R46, 0x1, RZ, 0xc0, !PT ;  /* 0x000000012e297812 */ /* 0x000fc400078ec0ff */
[----:B------:R-:W-:Y:S01]  /*2380*/  SHF.R.U32.HI R42, RZ, 0x1, R42 ;  /* 0x00000001ff2a7819 */ /* 0x000fe2000001162a */
[----:B------:R-:W-:Y:S01]  /*2390*/  IMAD R43, R27, R18, RZ ;  /* 0x000000121b2b7224 */ /* 0x000fe200078e02ff */
[----:B------:R-:W-:Y:S02]  /*23a0*/  SHF.R.S32.HI R19, RZ, 0x1f, R18 ;  /* 0x0000001fff137819 */ /* 0x000fe40000011412 */
[----:B------:R-:W-:Y:S02]  /*23b0*/  ISETP.NE.U32.AND P0, PT, R41, 0x1, PT ;  /* 0x000000012900780c */ /* 0x000fe40003f05070 */
[----:B------:R-:W-:Y:S01]  /*23c0*/  LOP3.LUT R41, R42, 0x1f, RZ, 0xc0, !PT ;  /* 0x0000001f2a297812 */ /* 0x000fe200078ec0ff */
[----:B------:R-:W-:Y:S01]  /*23d0*/  IMAD R47, R19, R12, R43 ;  /* 0x0000000c132f7224 */ /* 0x000fe200078e022b */
[----:B------:R-:W-:Y:S01]  /*23e0*/  SHF.R.U32.HI R46, RZ, 0x1, R46 ;  /* 0x00000001ff2e7819 */ /* 0x000fe2000001162e */
[----:B------:R-:W-:-:S03]  /*23f0*/  IMAD.WIDE.U32 R18, R12, R18, RZ ;  /* 0x000000120c127225 */ /* 0x000fc600078e00ff */
[----:B------:R-:W-:Y:S01]  /*2400*/  LOP3.LUT R46, R46, 0x1f, RZ, 0xc0, !PT ;  /* 0x0000001f2e2e7812 */ /* 0x000fe200078ec0ff */
[----:B------:R-:W-:Y:S02]  /*2410*/  @P1 IMAD.MOV R41, RZ, RZ, -R41 ;  /* 0x000000ffff291224 */ /* 0x000fe400078e0a29 */
[----:B------:R-:W-:Y:S02]  /*2420*/  IMAD.IADD R47, R19, 0x1, R47 ;  /* 0x00000001132f7824 */ /* 0x000fe400078e022f */
[-C--:B------:R-:W-:Y:S01]  /*2430*/  IMAD R42, R8, R41.reuse, RZ ;  /* 0x00000029082a7224 */ /* 0x080fe200078e02ff */
[----:B------:R-:W-:Y:S01]  /*2440*/  SHF.R.S32.HI R43, RZ, 0x1f, R41 ;  /* 0x0000001fff2b7819 */ /* 0x000fe20000011429 */
[----:B------:R-:W-:Y:S01]  /*2450*/  @P0 IMAD.MOV R46, RZ, RZ, -R46 ;  /* 0x000000ffff2e0224 */ /* 0x000fe200078e0a2e */
[----:B------:R-:W-:Y:S01]  /*2460*/  SHF.R.S64 R48, R18, 0x8, R47 ;  /* 0x0000000812307819 */ /* 0x000fe2000000102f */
[----:B------:R-:W-:-:S03]  /*2470*/  IMAD.WIDE.U32 R18, R16, R41, RZ ;  /* 0x0000002910127225 */ /* 0x000fc600078e00ff */
[----:B------:R-:W-:Y:S01]  /*2480*/  IADD3 R39, P0, PT, R48, R39, RZ ;  /* 0x0000002730277210 */ /* 0x000fe20007f1e0ff */
[----:B------:R-:W-:Y:S01]  /*2490*/  IMAD R43, R43, R16, R42 ;  /* 0x000000102b2b7224 */ /* 0x000fe200078e022a */
[----:B------:R-:W-:Y:S02]  /*24a0*/  SHF.R.S32.HI R42, RZ, 0x1f, R46 ;  /* 0x0000001fff2a7819 */ /* 0x000fe4000001142e */
[----:B------:R-:W-:Y:S01]  /*24b0*/  LEA.HI.X.SX32 R48, R47, R31, 0x18, P0 ;  /* 0x0000001f2f307211 */ /* 0x000fe200000fc6ff */
[----:B------:R-:W-:Y:S02]  /*24c0*/  IMAD.IADD R41, R19, 0x1, R43 ;  /* 0x0000000113297824 */ /* 0x000fe400078e022b */
[----:B------:R-:W-:Y:S01]  /*24d0*/  IMAD R19, R42, R5, RZ ;  /* 0x000000052a137224 */ /* 0x000fe200078e02ff */
[----:B------:R-:W-:Y:S01]  /*24e0*/  SHF.R.S64 R39, R39, 0x8, R48 ;  /* 0x0000000827277819 */ /* 0x000fe20000001030 */
[----:B------:R-:W-:Y:S01]  /*24f0*/  IMAD.IADD R31, R15, 0x1, R44 ;  /* 0x000000010f1f7824 */ /* 0x000fe200078e022c */
[----:B------:R-:W-:Y:S01]  /*2500*/  SHF.R.S64 R42, R18, 0x8, R41 ;  /* 0x00000008122a7819 */ /* 0x000fe20000001029 */
[----:B------:R-:W-:-:S02]  /*2510*/  IMAD R43, R46, R6, R19 ;  /* 0x000000062e2b7224 */ /* 0x000fc400078e0213 */
[----:B------:R-:W-:Y:S01]  /*2520*/  IMAD.WIDE.U32 R18, R46, R5, RZ ;  /* 0x000000052e127225 */ /* 0x000fe200078e00ff */
[----:B------:R-:W-:-:S03]  /*2530*/  IADD3 R45, P1, PT, R42, R45, RZ ;  /* 0x0000002d2a2d7210 */ /* 0x000fc60007f3e0ff */
[----:B------:R-:W-:Y:S01]  /*2540*/  IMAD.IADD R19, R19, 0x1, R43 ;  /* 0x0000000113137824 */ /* 0x000fe200078e022b */
[----:B------:R-:W-:-:S04]  /*2550*/  LEA.HI.X.SX32 R46, R41, R37, 0x18, P1 ;  /* 0x00000025292e7211 */ /* 0x000fc800008fc6ff */
[--C-:B------:R-:W-:Y:S02]  /*2560*/  SHF.R.S64 R18, R18, 0x2, R19.reuse ;  /* 0x0000000212127819 */ /* 0x100fe40000001013 */
[----:B------:R-:W-:Y:S02]  /*2570*/  SHF.R.S64 R37, R45, 0x8, R46 ;  /* 0x000000082d257819 */ /* 0x000fe4000000102e */
[----:B------:R-:W-:Y:S02]  /*2580*/  SHF.R.S32.HI R42, RZ, 0x2, R19 ;  /* 0x00000002ff2a7819 */ /* 0x000fe40000011413 */
[----:B--2---:R-:W-:Y:S02]  /*2590*/  PRMT R41, R40, 0x8880, RZ ;  /* 0x0000888028297816 */ /* 0x004fe400000000ff */
[----:B------:R-:W-:Y:S02]  /*25a0*/  IADD3 R40, P0, P1, R37, R39, R18 ;  /* 0x0000002725287210 */ /* 0x000fe4000791e012 */
[----:B------:R-:W-:Y:S01]  /*25b0*/  SHF.R.S32.HI R39, RZ, 0x8, R48 ;  /* 0x00000008ff277819 */ /* 0x000fe20000011430 */
[----:B------:R-:W-:Y:S01]  /*25c0*/  IMAD.MOV.U32 R19, RZ, RZ, R41 ;  /* 0x000000ffff137224 */ /* 0x000fe200078e0029 */
[----:B------:R-:W-:Y:S01]  /*25d0*/  SHF.R.S32.HI R37, RZ, 0x8, R46 ;  /* 0x00000008ff257819 */ /* 0x000fe2000001142e */
[----:B------:R-:W1:Y:S03]  /*25e0*/  LDS.S8 R18, [R31+0x80] ;  /* 0x000080001f127984 */ /* 0x000e660000000200 */
[----:B------:R-:W-:-:S02]  /*25f0*/  IADD3.X R42, PT, PT, R37, R39, R42, P0, P1 ;  /* 0x00000027252a7210 */ /* 0x000fc400007e242a */
[----:B------:R-:W-:-:S04]  /*2600*/  IADD3 R40, P0, PT, R19, R40, RZ ;  /* 0x0000002813287210 */ /* 0x000fc80007f1e0ff */
[----:B------:R-:W-:Y:S02]  /*2610*/  LEA.HI.X.SX32 R19, R19, R42, 0x1, P0 ;  /* 0x0000002a13137211 */ /* 0x000fe400000f0eff */
[----:B------:R-:W-:-:S04]  /*2620*/  ISETP.GT.U32.AND P0, PT, R40, -0x7f, PT ;  /* 0xffffff812800780c */ /* 0x000fc80003f04070 */
[----:B------:R-:W-:-:S04]  /*2630*/  ISETP.GT.AND.EX P0, PT, R19, -0x1, PT, P0 ;  /* 0xffffffff1300780c */ /* 0x000fc80003f04300 */
[----:B------:R-:W-:Y:S02]  /*2640*/  SEL R40, R40, 0xffffff81, P0 ;  /* 0xffffff8128287807 */ /* 0x000fe40000000000 */
[----:B------:R-:W-:Y:S02]  /*2650*/  SEL R19, R19, 0xffffffff, P0 ;  /* 0xffffffff13137807 */ /* 0x000fe40000000000 */
[----:B------:R-:W-:-:S04]  /*2660*/  ISETP.LT.U32.AND P0, PT, R40, 0x7f, PT ;  /* 0x0000007f2800780c */ /* 0x000fc80003f01070 */
[----:B------:R-:W-:-:S04]  /*2670*/  ISETP.LT.AND.EX P0, PT, R19, RZ, PT, P0 ;  /* 0x000000ff1300720c */ /* 0x000fc80003f01300 */
[----:B------:R-:W-:Y:S02]  /*2680*/  SEL R40, R40, 0x7f, P0 ;  /* 0x0000007f28287807 */ /* 0x000fe40000000000 */
[----:B------:R-:W-:Y:S02]  /*2690*/  SEL R19, R19, RZ, P0 ;  /* 0x000000ff13137207 */ /* 0x000fe40000000000 */
[----:B------:R-:W-:Y:S01]  /*26a0*/  IADD3 R39, P0, PT, R40, 0x7f, RZ ;  /* 0x0000007f28277810 */ /* 0x000fe20007f1e0ff */
[----:B------:R2:W-:Y:S04]  /*26b0*/  STS.U8 [R31+0x180], R40 ;  /* 0x000180281f007388 */ /* 0x0005e80000000000 */
[----:B------:R-:W-:Y:S01]  /*26c0*/  IMAD.X R19, RZ, RZ, R19, P0 ;  /* 0x000000ffff137224 */ /* 0x000fe200000e0613 */
[----:B-1----:R-:W-:-:S02]  /*26d0*/  SHF.R.S32.HI R37, RZ, 0x1f, R18 ;  /* 0x0000001fff257819 */ /* 0x002fc40000011412 */
[----:B------:R-:W-:Y:S01]  /*26e0*/  ISETP.GE.U32.AND P0, PT, R44, 0x60, PT ;  /* 0x000000602c00780c */ /* 0x000fe20003f06070 */
[-C--:B------:R-:W-:Y:S02]  /*26f0*/  IMAD R42, R19, R18.reuse, RZ ;  /* 0x00000012132a7224 */ /* 0x080fe400078e02ff */
[----:B------:R-:W-:-:S04]  /*2700*/  IMAD.WIDE.U32 R18, R39, R18, RZ ;  /* 0x0000001227127225 */ /* 0x000fc800078e00ff */
[----:B------:R-:W-:Y:S02]  /*2710*/  IMAD R37, R37, R39, R42 ;  /* 0x0000002725257224 */ /* 0x000fe400078e022a */
[----:B------:R-:W-:Y:S02]  /*2720*/  VIADD R44, R44, 0x20 ;  /* 0x000000202c2c7836 */ /* 0x000fe40000000000 */
[----:B------:R-:W-:-:S05]  /*2730*/  IMAD.IADD R19, R19, 0x1, R37 ;  /* 0x0000000113137824 */ /* 0x000fca00078e0225 */
[----:B------:R-:W-:-:S05]  /*2740*/  SHF.R.U64 R18, R18, 0x8, R19 ;  /* 0x0000000812127819 */ /* 0x000fca0000001213 */
[----:B------:R2:W-:Y:S01]  /*2750*/  STS.U8 [R31+0x100], R18 ;  /* 0x000100121f007388 */ /* 0x0005e20000000000 */
[----:B------:R-:W-:Y:S05]  /*2760*/  @!P0 BRA `(.L_x_447) ;  /* 0xfffffff400848947 */ /* 0x000fea000383ffff */
[----:B------:R-:W-:Y:S05]  /*2770*/  BSYNC.RECONVERGENT B0 ;  /* 0x0000000000007941 */ /* 0x000fea0003800200 */
.L_x_445:
[----:B------:R-:W-:Y:S01]  /*2780*/  BSSY.RECONVERGENT B0, `(.L_x_448) ;  /* 0x000002a000007945 */ /* 0x000fe20003800200 */
[----:B------:R-:W-:Y:S01]  /*2790*/  VIADD R8, R30, 0x83 ;  /* 0x000000831e087836 */ /* 0x000fe20000000000 */
[----:B------:R-:W-:Y:S01]  /*27a0*/  CS2R R12, SRZ ;  /* 0x00000000000c7805 */ /* 0x000fe2000001ff00 */
[----:B--2---:R-:W-:Y:S01]  /*27b0*/  IMAD.MOV.U32 R18, RZ, RZ, R23 ;  /* 0x000000ffff127224 */ /* 0x004fe200078e0017 */
[----:B------:R-:W-:Y:S01]  /*27c0*/  CS2R R16, SRZ ;  /* 0x0000000000107805 */ /* 0x000fe2000001ff00 */
[----:B------:R-:W-:-:S06]  /*27d0*/  NOP ;  /* 0x0000000000007918 */ /* 0x000fcc0000000000 */
.L_x_449:
        /* <DEDUP_REMOVED lines=37> */
.L_x_448:
[----:B------:R-:W1:Y:S01]  /*2a30*/  SHFL.DOWN PT, R19, R12, 0x1, 0x1f ;  /* 0x08201f000c137f89 */ /* 0x000e6200000e0000 */
[----:B------:R-:W-:Y:S01]  /*2a40*/  IMAD.MOV.U32 R44, RZ, RZ, RZ ;  /* 0x000000ffff2c7224 */ /* 0x000fe200078e00ff */
[----:B------:R-:W-:Y:S02]  /*2a50*/  UMOV UR6, URZ ;  /* 0x000000ff00067c82 */ /* 0x000fe40008000000 */
[----:B------:R-:W2:Y:S04]  /*2a60*/  SHFL.DOWN PT, R27, R16, 0x1, 0x1f ;  /* 0x08201f00101b7f89 */ /* 0x000ea800000e0000 */
[----:B------:R-:W3:Y:S04]  /*2a70*/  SHFL.DOWN P1, R18, R17, 0x1, 0x1f ;  /* 0x08201f0011127f89 */ /* 0x000ee80000020000 */
[----:B------:R-:W4:Y:S01]  /*2a80*/  SHFL.DOWN P0, R8, R13, 0x1, 0x1f ;  /* 0x08201f000d087f89 */ /* 0x000f220000000000 */
[----:B-1----:R-:W-:-:S02]  /*2a90*/  IADD3 R40, P2, PT, R19, R12, RZ ;  /* 0x0000000c13287210 */ /* 0x002fc40007f5e0ff */
[----:B--2---:R-:W-:-:S04]  /*2aa0*/  IADD3 R42, P3, PT, R27, R16, RZ ;  /* 0x000000101b2a7210 */ /* 0x004fc80007f7e0ff */
[----:B---3--:R-:W-:Y:S01]  /*2ab0*/  SEL R42, R42, R27, P1 ;  /* 0x0000001b2a2a7207 */ /* 0x008fe20000800000 */
[----:B------:R-:W-:Y:S02]  /*2ac0*/  IMAD.X R27, R18, 0x1, R17, P3 ;  /* 0x00000001121b7824 */ /* 0x000fe400018e0611 */
[----:B----4-:R-:W-:Y:S01]  /*2ad0*/  IMAD.X R37, R8, 0x1, R13, P2 ;  /* 0x0000000108257824 */ /* 0x010fe200010e060d */
[----:B------:R-:W-:Y:S01]  /*2ae0*/  SEL R29, R40, R19, P0 ;  /* 0x00000013281d7207 */ /* 0x000fe20000000000 */
[----:B------:R-:W1:Y:S01]  /*2af0*/  SHFL.DOWN PT, R13, R42, 0x2, 0x1f ;  /* 0x08401f002a0d7f89 */ /* 0x000e6200000e0000 */
[----:B------:R-:W-:Y:S02]  /*2b00*/  SEL R27, R27, R18, P1 ;  /* 0x000000121b1b7207 */ /* 0x000fe40000800000 */
        /* <DEDUP_REMOVED lines=24> */
[----:B------:R-:W-:Y:S01]  /*2c90*/  IMAD.MOV.U32 R39, RZ, RZ, RZ ;  /* 0x000000ffff277224 */ /* 0x000fe200078e00ff */
        /* <DEDUP_REMOVED lines=17> */
[----:B--2---:R-:W-:-:S03]  /*2db0*/  IADD3 R29, P2, PT, R8, R19, RZ ;  /* 0x00000013081d7210 */ /* 0x004fc60007f5e0ff */
[----:B---3--:R-:W-:Y:S01]  /*2dc0*/  IMAD.X R17, R16, 0x1, R27, P3 ;  /* 0x0000000110117824 */ /* 0x008fe200018e061b */
[----:B------:R-:W-:Y:S01]  /*2dd0*/  SEL R19, R40, R13, P1 ;  /* 0x0000000d28137207 */ /* 0x000fe20000800000 */
[----:B----4-:R-:W-:-:S03]  /*2de0*/  IMAD.X R37, R12, 0x1, R31, P2 ;  /* 0x000000010c257824 */ /* 0x010fc600010e061f */
[----:B------:R-:W-:Y:S01]  /*2df0*/  SEL R18, R17, R16, P1 ;  /* 0x0000001011127207 */ /* 0x000fe20000800000 */
[----:B------:R-:W-:Y:S01]  /*2e00*/  IMAD.MOV.U32 R31, RZ, RZ, RZ ;  /* 0x000000ffff1f7224 */ /* 0x000fe200078e00ff */
[----:B------:R-:W-:Y:S01]  /*2e10*/  SEL R29, R29, R8, P0 ;  /* 0x000000081d1d7207 */ /* 0x000fe20000000000 */
[----:B------:R-:W-:Y:S01]  /*2e20*/  SHFL.IDX PT, R16, R19, RZ, 0x1f ;  /* 0x00001fff13107589 */ /* 0x000fe200000e0000 */
[----:B------:R-:W-:-:S03]  /*2e30*/  SEL R37, R37, R12, P0 ;  /* 0x0000000c25257207 */ /* 0x000fc60000000000 */
[----:B------:R-:W1:Y:S04]  /*2e40*/  SHFL.IDX PT, R18, R18, RZ, 0x1f ;  /* 0x00001fff12127589 */ /* 0x000e6800000e0000 */
[----:B------:R2:W3:Y:S04]  /*2e50*/  SHFL.IDX PT, R8, R37, RZ, 0x1f ;  /* 0x00001fff25087589 */ /* 0x0004e800000e0000 */
[----:B------:R-:W4:Y:S01]  /*2e60*/  SHFL.IDX PT, R12, R29, RZ, 0x1f ;  /* 0x00001fff1d0c7589 */ /* 0x000f2200000e0000 */
[----:B--2---:R-:W-:Y:S02]  /*2e70*/  IMAD.MOV.U32 R37, RZ, RZ, RZ ;  /* 0x000000ffff257224 */ /* 0x004fe400078e00ff */
[----:B-1----:R-:W-:-:S02]  /*2e80*/  IMAD R17, R18, R5, RZ ;  /* 0x0000000512117224 */ /* 0x002fc400078e02ff */
[-C--:B---3--:R-:W-:Y:S02]  /*2e90*/  IMAD R13, R8, R5.reuse, RZ ;  /* 0x00000005080d7224 */ /* 0x088fe400078e02ff */
[-C--:B------:R-:W-:Y:S02]  /*2ea0*/  IMAD R41, R16, R6.reuse, R17 ;  /* 0x0000000610297224 */ /* 0x080fe400078e0211 */
[C---:B----4-:R-:W-:Y:S02]  /*2eb0*/  IMAD R27, R12.reuse, R6, R13 ;  /* 0x000000060c1b7224 */ /* 0x050fe400078e020d */
[----:B------:R-:W-:-:S04]  /*2ec0*/  IMAD.WIDE.U32 R12, R12, R5, RZ ;  /* 0x000000050c0c7225 */ /* 0x000fc800078e00ff */
[----:B------:R-:W-:-:S04]  /*2ed0*/  IMAD.WIDE.U32 R16, R16, R5, RZ ;  /* 0x0000000510107225 */ /* 0x000fc800078e00ff */
[----:B------:R-:W-:Y:S02]  /*2ee0*/  IMAD.IADD R27, R13, 0x1, R27 ;  /* 0x000000010d1b7824 */ /* 0x000fe400078e021b */
[----:B------:R-:W-:-:S07]  /*2ef0*/  IMAD.IADD R29, R17, 0x1, R41 ;  /* 0x00000001111d7824 */ /* 0x000fce00078e0229 */
.L_x_450:
[----:B------:R-:W-:Y:S02]  /*2f00*/  IMAD.U32 R8, RZ, RZ, UR6 ;  /* 0x00000006ff087e24 */ /* 0x000fe4000f8e00ff */
[----:B------:R-:W-:Y:S02]  /*2f10*/  IMAD.U32 R43, RZ, RZ, UR5 ;  /* 0x00000005ff2b7e24 */ /* 0x000fe4000f8e00ff */
[----:B------:R-:W-:-:S04]  /*2f20*/  IMAD R8, R8, 0x80, R23 ;  /* 0x0000008008087824 */ /* 0x000fc800078e0217 */
[----:B------:R-:W-:-:S05]  /*2f30*/  IMAD R43, R43, 0x10000, R8 ;  /* 0x000100002b2b7824 */ /* 0x000fca00078e0208 */
[----:B------:R-:W-:-:S05]  /*2f40*/  IADD3 R42, P0, PT, R43, R10, RZ ;  /* 0x0000000a2b2a7210 */ /* 0x000fca0007f1e0ff */
[----:B------:R-:W-:-:S05]  /*2f50*/  IMAD.X R43, RZ, RZ, R11, P0 ;  /* 0x000000ffff2b7224 */ /* 0x000fca00000e060b */
[----:B------:R-:W2:Y:S04]  /*2f60*/  LDG.E.U8.CONSTANT R8, desc[UR10][R42.64+0x10180] ;  /* 0x0101800a2a087981 */ /* 0x000ea8000c1e9100 */
[----:B------:R-:W2:Y:S04]  /*2f70*/  LDG.E.U8.CONSTANT R19, desc[UR10][R42.64+0x10100] ;  /* 0x0101000a2a137981 */ /* 0x000ea8000c1e9100 */
[----:B------:R-:W3:Y:S04]  /*2f80*/  LDG.E.U8.CONSTANT R48, desc[UR10][R42.64+0x10380] ;  /* 0x0103800a2a307981 */ /* 0x000ee8000c1e9100 */
[----:B------:R-:W3:Y:S04]  /*2f90*/  LDG.E.U8.CONSTANT R49, desc[UR10][R42.64+0x10300] ;  /* 0x0103000a2a317981 */ /* 0x000ee8000c1e9100 */
[----:B------:R-:W4:Y:S04]  /*2fa0*/  LDG.E.U8.CONSTANT R18, desc[UR10][R42.64+0x10080] ;  /* 0x0100800a2a127981 */ /* 0x000f28000c1e9100 */
[----:B------:R-:W4:Y:S04]  /*2fb0*/  LDG.E.U8.CONSTANT R41, desc[UR10][R42.64+0x10000] ;  /* 0x0100000a2a297981 */ /* 0x000f28000c1e9100 */
[----:B------:R-:W5:Y:S04]  /*2fc0*/  LDG.E.U8.CONSTANT R40, desc[UR10][R42.64+0x14100] ;  /* 0x0141000a2a287981 */ /* 0x000f68000c1e9100 */
[----:B------:R-:W5:Y:S04]  /*2fd0*/  LDG.E.U8.CONSTANT R46, desc[UR10][R42.64+0x14080] ;  /* 0x0140800a2a2e7981 */ /* 0x000f68000c1e9100 */
[----:B------:R-:W5:Y:S04]  /*2fe0*/  LDG.E.U8.CONSTANT R47, desc[UR10][R42.64+0x14000] ;  /* 0x0140000a2a2f7981 */ /* 0x000f68000c1e9100 */
[----:B------:R-:W5:Y:S04]  /*2ff0*/  LDG.E.U8.CONSTANT R50, desc[UR10][R42.64+0x10280] ;  /* 0x0102800a2a327981 */ /* 0x000f68000c1e9100 */
[----:B------:R-:W5:Y:S04]  /*3000*/  LDG.E.U8.CONSTANT R51, desc[UR10][R42.64+0x10200] ;  /* 0x0102000a2a337981 */ /* 0x000f68000c1e9100 */
[----:B------:R-:W5:Y:S04]  /*3010*/  LDG.E.U8.CONSTANT R52, desc[UR10][R42.64+0x14300] ;  /* 0x0143000a2a347981 */ /* 0x000f68000c1e9100 */
[----:B------:R-:W5:Y:S04]  /*3020*/  LDG.E.U8.CONSTANT R53, desc[UR10][R42.64+0x14280] ;  /* 0x0142800a2a357981 */ /* 0x000f68000c1e9100 */
[----:B------:R-:W5:Y:S01]  /*3030*/  LDG.E.U8.CONSTANT R54, desc[UR10][R42.64+0x14200] ;  /* 0x0142000a2a367981 */ /* 0x000f62000c1e9100 */
[----:B--2---:R-:W-:-:S03]  /*3040*/  PRMT R8, R19, 0x3340, R8 ;  /* 0x0000334013087816 */ /* 0x004fc60000000008 */
[----:B------:R-:W2:Y:S01]  /*3050*/  LDG.E.U8.CONSTANT R19, desc[UR10][R42.64+0x14180] ;  /* 0x0141800a2a137981 */ /* 0x000ea2000c1e9100 */
[----:B---3--:R-:W-:-:S03]  /*3060*/  PRMT R48, R49, 0x3340, R48 ;  /* 0x0000334031307816 */ /* 0x008fc60000000030 */
[----:B------:R-:W3:Y:S01]  /*3070*/  LDG.E.U8.CONSTANT R49, desc[UR10][R42.64+0x14380] ;  /* 0x0143800a2a317981 */ /* 0x000ee2000c1e9100 */
[----:B----4-:R-:W-:-:S04]  /*3080*/  PRMT R41, R41, 0x3340, R18 ;  /* 0x0000334029297816 */ /* 0x010fc80000000012 */
[----:B------:R-:W-:Y:S02]  /*3090*/  PRMT R45, R41, 0x5410, R8 ;  /* 0x00005410292d7816 */ /* 0x000fe40000000008 */
[----:B-----5:R-:W-:Y:S02]  /*30a0*/  PRMT R47, R47, 0x3340, R46 ;  /* 0x000033402f2f7816 */ /* 0x020fe4000000002e */
[----:B------:R-:W-:-:S04]  /*30b0*/  PRMT R51, R51, 0x3340, R50 ;  /* 0x0000334033337816 */ /* 0x000fc80000000032 */
[----:B------:R-:W-:Y:S02]  /*30c0*/  PRMT R48, R51, 0x5410, R48 ;  /* 0x0000541033307816 */ /* 0x000fe40000000030 */
[----:B------:R-:W-:Y:S02]  /*30d0*/  PRMT R54, R54, 0x3340, R53 ;  /* 0x0000334036367816 */ /* 0x000fe40000000035 */
[----:B--2---:R-:W-:Y:S02]  /*30e0*/  PRMT R8, R40, 0x3340, R19 ;  /* 0x0000334028087816 */ /* 0x004fe40000000013 */
[----:B------:R-:W1:Y:S04]  /*30f0*/  LDS.64 R18, [R15+UR6] ;  /* 0x000000060f127984 */ /* 0x000e680008000a00 */
[----:B------:R-:W2:Y:S01]  /*3100*/  LDS.64 R40, [R15+UR6+0x100] ;  /* 0x000100060f287984 */ /* 0x000ea20008000a00 */
[----:B------:R-:W-:-:S02]  /*3110*/  PRMT R47, R47, 0x5410, R8 ;  /* 0x000054102f2f7816 */ /* 0x000fc40000000008 */
[----:B---3--:R-:W-:Y:S01]  /*3120*/  PRMT R49, R52, 0x3340, R49 ;  /* 0x0000334034317816 */ /* 0x008fe20000000031 */
[----:B------:R-:W-:-:S03]  /*3130*/  UIADD3 UR6, UPT, UPT, UR6, 0x8, URZ ;  /* 0x0000000806067890 */ /* 0x000fc6000fffe0ff */
[----:B------:R-:W-:Y:S01]  /*3140*/  PRMT R49, R54, 0x5410, R49 ;  /* 0x0000541036317816 */ /* 0x000fe20000000031 */
[----:B------:R-:W-:Y:S01]  /*3150*/  UISETP.NE.AND UP1, UPT, UR6, 0x80, UPT ;  /* 0x000000800600788c */ /* 0x000fe2000bf25270 */
[----:B-1----:R-:W-:Y:S02]  /*3160*/  IDP.4A.S8.S8 R18, R45, R18, RZ ;  /* 0x000000122d127226 */ /* 0x002fe400000006ff */
[----:B--2---:R-:W-:Y:S02]  /*3170*/  IDP.4A.S8.S8 R40, R47, R40, RZ ;  /* 0x000000282f287226 */ /* 0x004fe400000006ff */
[----:B------:R-:W-:Y:S02]  /*3180*/  IDP.4A.S8.S8 R18, R48, R19, R18 ;  /* 0x0000001330127226 */ /* 0x000fe40000000612 */
[----:B------:R-:W-:-:S03]  /*3190*/  IDP.4A.S8.S8 R40, R49, R41, R40 ;  /* 0x0000002931287226 */ /* 0x000fc60000000628 */
[----:B------:R-:W-:Y:S02]  /*31a0*/  IADD3 R44, P0, PT, R18, R44, RZ ;  /* 0x0000002c122c7210 */ /* 0x000fe40007f1e0ff */
[----:B------:R-:W-:Y:S02]  /*31b0*/  IADD3 R31, P1, PT, R40, R31, RZ ;  /* 0x0000001f281f7210 */ /* 0x000fe40007f3e0ff */
[----:B------:R-:W-:Y:S02]  /*31c0*/  LEA.HI.X.SX32 R37, R18, R37, 0x1, P0 ;  /* 0x0000002512257211 */ /* 0x000fe400000f0eff */
[----:B------:R-:W-:Y:S01]  /*31d0*/  LEA.HI.X.SX32 R39, R40, R39, 0x1, P1 ;  /* 0x0000002728277211 */ /* 0x000fe200008f0eff */
[----:B------:R-:W-:Y:S08]  /*31e0*/  BRA.U UP1, `(.L_x_450) ;  /* 0xfffffffd01447547 */ /* 0x000ff0000b83ffff */
[----:B------:R-:W-:-:S05]  /*31f0*/  IADD3 R18, P0, PT, R23, UR8, RZ ;  /* 0x0000000817127c10 */ /* 0x000fca000ff1e0ff */
[----:B------:R-:W-:-:S05]  /*3200*/  IMAD.X R19, RZ, RZ, UR9, P0 ;  /* 0x00000009ff137e24 */ /* 0x000fca00080e06ff */
[----:B------:R-:W2:Y:S01]  /*3210*/  LDG.E.U8.CONSTANT R42, desc[UR10][R18.64+0x48080] ;  /* 0x0480800a122a7981 */ /* 0x000ea2000c1e9100 */
[----:B------:R-:W-:Y:S01]  /*3220*/  IMAD R8, R23, -0x61c88647, R30 ;  /* 0x9e3779b917087824 */ /* 0x000fe200078e021e */
[----:B0-----:R-:W-:Y:S01]  /*3230*/  PRMT R26, R26, 0x8880, RZ ;  /* 0x000088801a1a7816 */ /* 0x001fe200000000ff */
[----:B------:R-:W-:Y:S02]  /*3240*/  UMOV UR6, URZ ;  /* 0x000000ff00067c82 */ /* 0x000fe40008000000 */
[C---:B------:R-:W-:Y:S02]  /*3250*/  VIADD R40, R8.reuse, 0x3 ;  /* 0x0000000308287836 */ /* 0x040fe40000000000 */
[----:B------:R-:W-:-:S03]  /*3260*/  VIADD R43, R8, 0x4 ;  /* 0x00000004082b7836 */ /* 0x000fc60000000000 */
[----:B------:R-:W-:Y:S02]  /*3270*/  SHF.R.U32.HI R41, RZ, 0x10, R40 ;  /* 0x00000010ff297819 */ /* 0x000fe40000011628 */
[----:B------:R-:W-:Y:S02]  /*3280*/  SHF.R.U32.HI R46, RZ, 0x10, R43 ;  /* 0x00000010ff2e7819 */ /* 0x000fe4000001162b */
[----:B------:R-:W-:Y:S02]  /*3290*/  LOP3.LUT R41, R41, R40, RZ, 0x3c, !PT ;  /* 0x0000002829297212 */ /* 0x000fe400078e3cff */
[----:B------:R-:W-:Y:S01]  /*32a0*/  LOP3.LUT R46, R46, R43, RZ, 0x3c, !PT ;  /* 0x0000002b2e2e7212 */ /* 0x000fe200078e3cff */
[----:B------:R-:W-:Y:S02]  /*32b0*/  VIADD R43, R8, 0x8 ;  /* 0x00000008082b7836 */ /* 0x000fe40000000000 */
[----:B------:R-:W-:Y:S02]  /*32c0*/  IMAD R41, R41, -0x7a143595, RZ ;  /* 0x85ebca6b29297824 */ /* 0x000fe400078e02ff */
[----:B------:R-:W-:Y:S01]  /*32d0*/  IMAD R46, R46, -0x7a143595, RZ ;  /* 0x85ebca6b2e2e7824 */ /* 0x000fe200078e02ff */
[----:B------:R-:W-:-:S02]  /*32e0*/  SHF.R.U32.HI R48, RZ, 0x10, R43 ;  /* 0x00000010ff307819 */ /* 0x000fc4000001162b */
[----:B------:R-:W-:Y:S02]  /*32f0*/  SHF.R.U32.HI R40, RZ, 0xd, R41 ;  /* 0x0000000dff287819 */ /* 0x000fe40000011629 */
[----:B------:R-:W-:Y:S02]  /*3300*/  LOP3.LUT R48, R48, R43, RZ, 0x3c, !PT ;  /* 0x0000002b30307212 */ /* 0x000fe400078e3cff */
[----:B------:R-:W-:Y:S02]  /*3310*/  LOP3.LUT R40, R40, R41, RZ, 0x3c, !PT ;  /* 0x0000002928287212 */ /* 0x000fe400078e3cff */
[----:B------:R-:W-:Y:S01]  /*3320*/  SHF.R.U32.HI R43, RZ, 0xd, R46 ;  /* 0x0000000dff2b7819 */ /* 0x000fe2000001162e */
[----:B------:R-:W-:Y:S02]  /*3330*/  IMAD R48, R48, -0x7a143595, RZ ;  /* 0x85ebca6b30307824 */ /* 0x000fe400078e02ff */
[----:B------:R-:W-:Y:S01]  /*3340*/  IMAD R40, R40, -0x3d4d51cb, RZ ;  /* 0xc2b2ae3528287824 */ /* 0x000fe200078e02ff */
[----:B------:R-:W-:-:S02]  /*3350*/  LOP3.LUT R43, R43, R46, RZ, 0x3c, !PT ;  /* 0x0000002e2b2b7212 */ /* 0x000fc400078e3cff */
[----:B------:R-:W-:Y:S02]  /*3360*/  SHF.R.U32.HI R45, RZ, 0xd, R48 ;  /* 0x0000000dff2d7819 */ /* 0x000fe40000011630 */
[----:B------:R-:W-:Y:S01]  /*3370*/  SHF.R.U32.HI R41, RZ, 0x10, R40 ;  /* 0x00000010ff297819 */ /* 0x000fe20000011628 */
[----:B------:R-:W-:Y:S01]  /*3380*/  IMAD R43, R43, -0x3d4d51cb, RZ ;  /* 0xc2b2ae352b2b7824 */ /* 0x000fe200078e02ff */
[----:B------:R-:W-:Y:S02]  /*3390*/  LOP3.LUT R45, R45, R48, RZ, 0x3c, !PT ;  /* 0x000000302d2d7212 */ /* 0x000fe400078e3cff */
[----:B------:R-:W-:-:S03]  /*33a0*/  LOP3.LUT R41, R41, R40, RZ, 0x3c, !PT ;  /* 0x0000002829297212 */ /* 0x000fc600078e3cff */
[----:B------:R-:W-:Y:S01]  /*33b0*/  IMAD R45, R45, -0x3d4d51cb, RZ ;  /* 0xc2b2ae352d2d7824 */ /* 0x000fe200078e02ff */
[----:B------:R-:W-:Y:S02]  /*33c0*/  LOP3.LUT R40, R41, 0x1, RZ, 0xc0, !PT ;  /* 0x0000000129287812 */ /* 0x000fe400078ec0ff */
[----:B------:R-:W-:Y:S02]  /*33d0*/  SHF.R.U32.HI R41, RZ, 0x1, R41 ;  /* 0x00000001ff297819 */ /* 0x000fe40000011629 */
[----:B------:R-:W-:Y:S02]  /*33e0*/  ISETP.NE.U32.AND P0, PT, R40, 0x1, PT ;  /* 0x000000012800780c */ /* 0x000fe40003f05070 */
[----:B------:R-:W-:Y:S02]  /*33f0*/  SHF.R.U32.HI R40, RZ, 0x10, R43 ;  /* 0x00000010ff287819 */ /* 0x000fe4000001162b */
[----:B------:R-:W-:Y:S02]  /*3400*/  LOP3.LUT R41, R41, 0x1f, RZ, 0xc0, !PT ;  /* 0x0000001f29297812 */ /* 0x000fe400078ec0ff */
[----:B------:R-:W-:-:S02]  /*3410*/  LOP3.LUT R40, R40, R43, RZ, 0x3c, !PT ;  /* 0x0000002b28287212 */ /* 0x000fc400078e3cff */
[----:B------:R-:W-:Y:S02]  /*3420*/  SHF.R.U32.HI R46, RZ, 0x10, R45 ;  /* 0x00000010ff2e7819 */ /* 0x000fe4000001162d */
[----:B------:R-:W-:Y:S02]  /*3430*/  LOP3.LUT R43, R40, 0x1, RZ, 0xc0, !PT ;  /* 0x00000001282b7812 */ /* 0x000fe400078ec0ff */
[----:B------:R-:W-:Y:S01]  /*3440*/  LOP3.LUT R46, R46, R45, RZ, 0x3c, !PT ;  /* 0x0000002d2e2e7212 */ /* 0x000fe200078e3cff */
[----:B------:R-:W-:Y:S01]  /*3450*/  @P0 IMAD.MOV R41, RZ, RZ, -R41 ;  /* 0x000000ffff290224 */ /* 0x000fe200078e0a29 */
[----:B------:R-:W-:Y:S02]  /*3460*/  ISETP.NE.U32.AND P0, PT, R43, 0x1, PT ;  /* 0x000000012b00780c */ /* 0x000fe40003f05070 */
[----:B------:R-:W-:Y:S01]  /*3470*/  LOP3.LUT R48, R46, 0x1, RZ, 0xc0, !PT ;  /* 0x000000012e307812 */ /* 0x000fe200078ec0ff */
[----:B------:R-:W-:Y:S01]  /*3480*/  IMAD R47, R27, R41, RZ ;  /* 0x000000291b2f7224 */ /* 0x000fe200078e02ff */
[----:B------:R-:W-:-:S02]  /*3490*/  SHF.R.S32.HI R43, RZ, 0x1f, R41 ;  /* 0x0000001fff2b7819 */ /* 0x000fc40000011429 */
[----:B------:R-:W-:Y:S02]  /*34a0*/  ISETP.NE.U32.AND P1, PT, R48, 0x1, PT ;  /* 0x000000013000780c */ /* 0x000fe40003f25070 */
[----:B------:R-:W-:Y:S01]  /*34b0*/  SHF.R.U32.HI R46, RZ, 0x1, R46 ;  /* 0x00000001ff2e7819 */ /* 0x000fe2000001162e */
[----:B------:R-:W-:Y:S01]  /*34c0*/  IMAD R47, R43, R12, R47 ;  /* 0x0000000c2b2f7224 */ /* 0x000fe200078e022f */
[----:B------:R-:W-:Y:S01]  /*34d0*/  SHF.R.U32.HI R43, RZ, 0x1, R40 ;  /* 0x00000001ff2b7819 */ /* 0x000fe20000011628 */
[----:B------:R-:W-:Y:S01]  /*34e0*/  IMAD.WIDE.U32 R40, R12, R41, RZ ;  /* 0x000000290c287225 */ /* 0x000fe200078e00ff */
[----:B------:R-:W-:Y:S02]  /*34f0*/  LOP3.LUT R46, R46, 0x1f, RZ, 0xc0, !PT ;  /* 0x0000001f2e2e7812 */ /* 0x000fe400078ec0ff */
[----:B------:R-:W-:Y:S01]  /*3500*/  LOP3.LUT R45, R43, 0x1f, RZ, 0xc0, !PT ;  /* 0x0000001f2b2d7812 */ /* 0x000fe200078ec0ff */
[----:B------:R-:W-:-:S04]  /*3510*/  IMAD.IADD R43, R41, 0x1, R47 ;  /* 0x00000001292b7824 */ /* 0x000fc800078e022f */
[----:B------:R-:W-:Y:S01]  /*3520*/  @P0 IMAD.MOV R45, RZ, RZ, -R45 ;  /* 0x000000ffff2d0224 */ /* 0x000fe200078e0a2d */
[----:B------:R-:W-:Y:S01]  /*3530*/  SHF.R.S64 R47, R40, 0x8, R43 ;  /* 0x00000008282f7819 */ /* 0x000fe2000000102b */
[----:B------:R-:W-:Y:S02]  /*3540*/  @P1 IMAD.MOV R46, RZ, RZ, -R46 ;  /* 0x000000ffff2e1224 */ /* 0x000fe400078e0a2e */
[----:B------:R-:W-:Y:S01]  /*3550*/  IMAD R40, R29, R45, RZ ;  /* 0x0000002d1d287224 */ /* 0x000fe200078e02ff */
[----:B------:R-:W-:Y:S02]  /*3560*/  SHF.R.S32.HI R41, RZ, 0x1f, R45 ;  /* 0x0000001fff297819 */ /* 0x000fe4000001142d */
[----:B------:R-:W-:Y:S02]  /*3570*/  SHF.R.S32.HI R48, RZ, 0x1f, R46 ;  /* 0x0000001fff307819 */ /* 0x000fe4000001142e */
[----:B------:R-:W-:Y:S01]  /*3580*/  IADD3 R47, P0, PT, R47, R44, RZ ;  /* 0x0000002c2f2f7210 */ /* 0x000fe20007f1e0ff */
[----:B------:R-:W-:-:S02]  /*3590*/  IMAD R49, R41, R16, R40 ;  /* 0x0000001029317224 */ /* 0x000fc400078e0228 */
[----:B------:R-:W-:-:S04]  /*35a0*/  IMAD.WIDE.U32 R40, R16, R45, RZ ;  /* 0x0000002d10287225 */ /* 0x000fc800078e00ff */
[----:B------:R-:W-:Y:S02]  /*35b0*/  IMAD.IADD R45, R41, 0x1, R49 ;  /* 0x00000001292d7824 */ /* 0x000fe400078e0231 */
[----:B------:R-:W-:-:S03]  /*35c0*/  IMAD R41, R48, R5, RZ ;  /* 0x0000000530297224 */ /* 0x000fc600078e02ff */
[----:B------:R-:W-:Y:S01]  /*35d0*/  SHF.R.S64 R50, R40, 0x8, R45 ;  /* 0x0000000828327819 */ /* 0x000fe2000000102d */
[C---:B------:R-:W-:Y:S02]  /*35e0*/  IMAD R49, R46.reuse, R6, R41 ;  /* 0x000000062e317224 */ /* 0x040fe400078e0229 */
[----:B------:R-:W-:Y:S01]  /*35f0*/  IMAD.WIDE.U32 R40, R46, R5, RZ ;  /* 0x000000052e287225 */ /* 0x000fe200078e00ff */
[----:B------:R-:W-:Y:S02]  /*3600*/  IADD3 R44, P1, PT, R50, R31, RZ ;  /* 0x0000001f322c7210 */ /* 0x000fe40007f3e0ff */
[----:B------:R-:W-:Y:S01]  /*3610*/  LEA.HI.X.SX32 R46, R43, R37, 0x18, P0 ;  /* 0x000000252b2e7211 */ /* 0x000fe200000fc6ff */
[----:B------:R-:W-:Y:S01]  /*3620*/  IMAD.IADD R41, R41, 0x1, R49 ;  /* 0x0000000129297824 */ /* 0x000fe200078e0231 */
[----:B------:R-:W-:Y:S01]  /*3630*/  LEA.HI.X.SX32 R39, R45, R39, 0x18, P1 ;  /* 0x000000272d277211 */ /* 0x000fe200008fc6ff */
[----:B------:R-:W0:Y:S01]  /*3640*/  LDS.S8 R31, [R7+0x180] ;  /* 0x00018000071f7984 */ /* 0x000e220000000200 */
[----:B------:R-:W-:-:S02]  /*3650*/  SHF.R.S64 R43, R47, 0x8, R46 ;  /* 0x000000082f2b7819 */ /* 0x000fc4000000102e */
[----:B------:R-:W-:Y:S02]  /*3660*/  SHF.R.S64 R37, R44, 0x8, R39 ;  /* 0x000000082c257819 */ /* 0x000fe40000001027 */
[----:B------:R-:W-:Y:S02]  /*3670*/  SHF.R.S64 R40, R40, 0x2, R41 ;  /* 0x0000000228287819 */ /* 0x000fe40000001029 */
[----:B------:R-:W-:Y:S02]  /*3680*/  SHF.R.S32.HI R39, RZ, 0x8, R39 ;  /* 0x00000008ff277819 */ /* 0x000fe40000011427 */
[----:B------:R-:W-:Y:S02]  /*3690*/  IADD3 R40, P0, P1, R37, R43, R40 ;  /* 0x0000002b25287210 */ /* 0x000fe4000791e028 */
[----:B--2---:R-:W-:Y:S02]  /*36a0*/  PRMT R44, R42, 0x8880, RZ ;  /* 0x000088802a2c7816 */ /* 0x004fe400000000ff */
[----:B------:R-:W-:-:S02]  /*36b0*/  SHF.R.S32.HI R42, RZ, 0x2, R41 ;  /* 0x00000002ff2a7819 */ /* 0x000fc40000011429 */
[----:B------:R-:W-:Y:S01]  /*36c0*/  SHF.R.S32.HI R41, RZ, 0x8, R46 ;  /* 0x00000008ff297819 */ /* 0x000fe2000001142e */
[----:B------:R-:W-:-:S03]  /*36d0*/  IMAD.MOV.U32 R37, RZ, RZ, R44 ;  /* 0x000000ffff257224 */ /* 0x000fc600078e002c */
[----:B------:R-:W-:Y:S02]  /*36e0*/  IADD3.X R42, PT, PT, R39, R41, R42, P0, P1 ;  /* 0x00000029272a7210 */ /* 0x000fe400007e242a */
[----:B------:R-:W-:-:S04]  /*36f0*/  IADD3 R39, P0, PT, R37, R40, RZ ;  /* 0x0000002825277210 */ /* 0x000fc80007f1e0ff */
[----:B------:R-:W-:Y:S02]  /*3700*/  LEA.HI.X.SX32 R40, R37, R42, 0x1, P0 ;  /* 0x0000002a25287211 */ /* 0x000fe400000f0eff */
[----:B------:R-:W-:-:S04]  /*3710*/  ISETP.GT.U32.AND P0, PT, R39, -0x7f, PT ;  /* 0xffffff812700780c */ /* 0x000fc80003f04070 */
[----:B------:R-:W-:-:S04]  /*3720*/  ISETP.GT.AND.EX P0, PT, R40, -0x1, PT, P0 ;  /* 0xffffffff2800780c */ /* 0x000fc80003f04300 */
[----:B------:R-:W-:Y:S02]  /*3730*/  SEL R37, R39, 0xffffff81, P0 ;  /* 0xffffff8127257807 */ /* 0x000fe40000000000 */
[----:B------:R-:W-:Y:S01]  /*3740*/  SEL R39, R40, 0xffffffff, P0 ;  /* 0xffffffff28277807 */ /* 0x000fe20000000000 */
[----:B0-----:R-:W-:Y:S01]  /*3750*/  VIADD R40, R31, 0x7f ;  /* 0x0000007f1f287836 */ /* 0x001fe20000000000 */
[----:B------:R-:W-:-:S04]  /*3760*/  ISETP.LT.U32.AND P0, PT, R37, 0x7f, PT ;  /* 0x0000007f2500780c */ /* 0x000fc80003f01070 */
[----:B------:R-:W-:-:S04]  /*3770*/  ISETP.LT.AND.EX P0, PT, R39, RZ, PT, P0 ;  /* 0x000000ff2700720c */ /* 0x000fc80003f01300 */
[----:B------:R-:W-:-:S05]  /*3780*/  SEL R37, R37, 0x7f, P0 ;  /* 0x0000007f25257807 */ /* 0x000fca0000000000 */
[----:B------:R-:W-:Y:S02]  /*3790*/  IMAD.IADD R31, R37, 0x1, -R26 ;  /* 0x00000001251f7824 */ /* 0x000fe400078e0a1a */
[----:B------:R-:W-:Y:S02]  /*37a0*/  IMAD.MOV.U32 R37, RZ, RZ, RZ ;  /* 0x000000ffff257224 */ /* 0x000fe400078e00ff */
[----:B------:R-:W-:-:S05]  /*37b0*/  IMAD R31, R31, R40, RZ ;  /* 0x000000281f1f7224 */ /* 0x000fca00078e02ff */
[----:B------:R-:W-:Y:S01]  /*37c0*/  LEA.HI.SX32 R31, R31, R26, 0x18 ;  /* 0x0000001a1f1f7211 */ /* 0x000fe200078fc2ff */
[----:B------:R-:W-:-:S03]  /*37d0*/  IMAD.MOV.U32 R26, RZ, RZ, RZ ;  /* 0x000000ffff1a7224 */ /* 0x000fc600078e00ff */
[----:B------:R-:W-:-:S04]  /*37e0*/  VIMNMX R31, PT, PT, R31, -0x7f, !PT ;  /* 0xffffff811f1f7848 */ /* 0x000fc80007fe0100 */
[----:B------:R-:W-:Y:S02]  /*37f0*/  VIMNMX R40, PT, PT, R31, 0x7f, PT ;  /* 0x0000007f1f287848 */ /* 0x000fe40003fe0100 */
[----:B------:R-:W-:Y:S02]  /*3800*/  SHF.R.S32.HI R31, RZ, 0x1f, R9 ;  /* 0x0000001fff1f7819 */ /* 0x000fe40000011409 */
[----:B------:R-:W-:Y:S01]  /*3810*/  IADD3 R9, P0, PT, R9, R40, RZ ;  /* 0x0000002809097210 */ /* 0x000fe20007f1e0ff */
[----:B------:R0:W-:Y:S03]  /*3820*/  STL.U8 [UR7], R40 ;  /* 0x00000028ff007987 */ /* 0x0001e60008100007 */
[----:B------:R-:W-:Y:S02]  /*3830*/  LEA.HI.X.SX32 R31, R40, R31, 0x1, P0 ;  /* 0x0000001f281f7211 */ /* 0x000fe400000f0eff */
[----:B------:R-:W-:-:S04]  /*3840*/  ISETP.GT.U32.AND P0, PT, R9, -0x7f, PT ;  /* 0xffffff810900780c */ /* 0x000fc80003f04070 */
[----:B------:R-:W-:-:S04]  /*3850*/  ISETP.GT.AND.EX P0, PT, R31, -0x1, PT, P0 ;  /* 0xffffffff1f00780c */ /* 0x000fc80003f04300 */
[----:B------:R-:W-:Y:S02]  /*3860*/  SEL R42, R9, 0xffffff81, P0 ;  /* 0xffffff81092a7807 */ /* 0x000fe40000000000 */
[----:B------:R-:W-:Y:S01]  /*3870*/  SEL R9, R31, 0xffffffff, P0 ;  /* 0xffffffff1f097807 */ /* 0x000fe20000000000 */
[----:B------:R-:W-:Y:S01]  /*3880*/  IMAD.MOV.U32 R31, RZ, RZ, RZ ;  /* 0x000000ffff1f7224 */ /* 0x000fe200078e00ff */
[----:B------:R-:W-:-:S04]  /*3890*/  ISETP.LT.U32.AND P0, PT, R42, 0x7f, PT ;  /* 0x0000007f2a00780c */ /* 0x000fc80003f01070 */
[----:B------:R-:W-:Y:S01]  /*38a0*/  ISETP.LT.AND.EX P0, PT, R9, RZ, PT, P0 ;  /* 0x000000ff0900720c */ /* 0x000fe20003f01300 */
[----:B------:R-:W-:-:S03]  /*38b0*/  IMAD.MOV.U32 R9, RZ, RZ, RZ ;  /* 0x000000ffff097224 */ /* 0x000fc600078e00ff */
[----:B------:R-:W-:-:S05]  /*38c0*/  SEL R42, R42, 0x7f, P0 ;  /* 0x0000007f2a2a7807 */ /* 0x000fca0000000000 */
[----:B------:R0:W-:Y:S04]  /*38d0*/  STS.U8 [R7], R42 ;  /* 0x0000002a07007388 */ /* 0x0001e80000000000 */
.L_x_451:
[----:B------:R-:W-:Y:S02]  /*38e0*/  IMAD.U32 R39, RZ, RZ, UR6 ;  /* 0x00000006ff277e24 */ /* 0x000fe4000f8e00ff */
[----:B0-----:R-:W-:Y:S02]  /*38f0*/  IMAD.U32 R40, RZ, RZ, UR5 ;  /* 0x00000005ff287e24 */ /* 0x001fe4000f8e00ff */
        /* <DEDUP_REMOVED lines=21> */
[----:B------:R-:W2:Y:S01]  /*3a50*/  LDG.E.U8.CONSTANT R41, desc[UR10][R44.64+0x10300] ;  /* 0x0103000a2c297981 */ /* 0x000ea2000c1e9100 */
[----:B----4-:R-:W-:Y:S02]  /*3a60*/  PRMT R43, R46, 0x3340, R43 ;  /* 0x000033402e2b7816 */ /* 0x010fe4000000002b */
[----:B------:R-:W-:Y:S02]  /*3a70*/  PRMT R39, R42, 0x5410, R39 ;  /* 0x000054102a277816 */ /* 0x000fe40000000027 */
[----:B-----5:R-:W-:-:S04]  /*3a80*/  PRMT R48, R48, 0x3340, R47 ;  /* 0x0000334030307816 */ /* 0x020fc8000000002f */
[----:B------:R-:W-:Y:S02]  /*3a90*/  PRMT R47, R48, 0x5410, R43 ;  /* 0x00005410302f7816 */ /* 0x000fe4000000002b */
[----:B------:R-:W0:Y:S01]  /*3aa0*/  LDS.64 R42, [R15+UR6+0x100] ;  /* 0x000100060f2a7984 */ /* 0x000e220008000a00 */
[----:B------:R-:W-:Y:S02]  /*3ab0*/  PRMT R49, R50, 0x3340, R49 ;  /* 0x0000334032317816 */ /* 0x000fe40000000031 */
[----:B------:R-:W-:Y:S02]  /*3ac0*/  PRMT R51, R52, 0x3340, R51 ;  /* 0x0000334034337816 */ /* 0x000fe40000000033 */
[----:B------:R-:W-:-:S04]  /*3ad0*/  PRMT R54, R54, 0x3340, R53 ;  /* 0x0000334036367816 */ /* 0x000fc80000000035 */
[----:B------:R-:W-:Y:S01]  /*3ae0*/  PRMT R51, R54, 0x5410, R51 ;  /* 0x0000541036337816 */ /* 0x000fe20000000033 */
[----:B0-----:R-:W-:-:S04]  /*3af0*/  IDP.4A.S8.S8 R42, R47, R42, RZ ;  /* 0x0000002a2f2a7226 */ /* 0x001fc800000006ff */
[----:B------:R-:W-:-:S05]  /*3b00*/  IDP.4A.S8.S8 R42, R51, R43, R42 ;  /* 0x0000002b332a7226 */ /* 0x000fca000000062a */
[----:B------:R-:W-:-:S04]  /*3b10*/  IADD3 R31, P1, PT, R42, R31, RZ ;  /* 0x0000001f2a1f7210 */ /* 0x000fc80007f3e0ff */
[----:B------:R-:W-:Y:S02]  /*3b20*/  LEA.HI.X.SX32 R26, R42, R26, 0x1, P1 ;  /* 0x0000001a2a1a7211 */ /* 0x000fe400008f0eff */
[----:B--2---:R-:W-:Y:S02]  /*3b30*/  PRMT R46, R41, 0x3340, R40 ;  /* 0x00003340292e7816 */ /* 0x004fe40000000028 */
[----:B------:R-:W0:Y:S01]  /*3b40*/  LDS.64 R40, [R15+UR6] ;  /* 0x000000060f287984 */ /* 0x000e220008000a00 */
[----:B------:R-:W-:Y:S01]  /*3b50*/  UIADD3 UR6, UPT, UPT, UR6, 0x8, URZ ;  /* 0x0000000806067890 */ /* 0x000fe2000fffe0ff */
[----:B------:R-:W-:-:S03]  /*3b60*/  PRMT R46, R49, 0x5410, R46 ;  /* 0x00005410312e7816 */ /* 0x000fc6000000002e */
[----:B------:R-:W-:Y:S01]  /*3b70*/  UISETP.NE.AND UP1, UPT, UR6, 0x80, UPT ;  /* 0x000000800600788c */ /* 0x000fe2000bf25270 */
[----:B0-----:R-:W-:-:S04]  /*3b80*/  IDP.4A.S8.S8 R40, R39, R40, RZ ;  /* 0x0000002827287226 */ /* 0x001fc800000006ff */
[----:B------:R-:W-:-:S05]  /*3b90*/  IDP.4A.S8.S8 R40, R46, R41, R40 ;  /* 0x000000292e287226 */ /* 0x000fca0000000628 */
[----:B------:R-:W-:-:S04]  /*3ba0*/  IADD3 R37, P0, PT, R40, R37, RZ ;  /* 0x0000002528257210 */ /* 0x000fc80007f1e0ff */
[----:B------:R-:W-:Y:S01]  /*3bb0*/  LEA.HI.X.SX32 R9, R40, R9, 0x1, P0 ;  /* 0x0000000928097211 */ /* 0x000fe200000f0eff */
[----:B------:R-:W-:Y:S08]  /*3bc0*/  BRA.U UP1, `(.L_x_451) ;  /* 0xfffffffd01447547 */ /* 0x000ff0000b83ffff */
[----:B------:R-:W2:Y:S01]  /*3bd0*/  LDG.E.U8.CONSTANT R39, desc[UR10][R18.64+0x480a0] ;  /* 0x0480a00a12277981 */ /* 0x000ea2000c1e9100 */
[----:B------:R-:W-:Y:S01]  /*3be0*/  VIADD R42, R8, 0xc6ef3724 ;  /* 0xc6ef3724082a7836 */ /* 0x000fe20000000000 */
[----:B------:R-:W-:Y:S01]  /*3bf0*/  PRMT R28, R28, 0x8880, RZ ;  /* 0x000088801c1c7816 */ /* 0x000fe200000000ff */
[C---:B------:R-:W-:Y:S01]  /*3c00*/  VIADD R40, R8.reuse, 0xc6ef3723 ;  /* 0xc6ef372308287836 */ /* 0x040fe20000000000 */
[----:B------:R-:W-:Y:S01]  /*3c10*/  UMOV UR6, URZ ;  /* 0x000000ff00067c82 */ /* 0x000fe20008000000 */
[----:B------:R-:W-:Y:S01]  /*3c20*/  VIADD R44, R8, 0xc6ef3728 ;  /* 0xc6ef3728082c7836 */ /* 0x000fe20000000000 */
[----:B------:R-:W-:Y:S02]  /*3c30*/  SHF.R.U32.HI R43, RZ, 0x10, R42 ;  /* 0x00000010ff2b7819 */ /* 0x000fe4000001162a */
[----:B------:R-:W-:Y:S02]  /*3c40*/  SHF.R.U32.HI R41, RZ, 0x10, R40 ;  /* 0x00000010ff297819 */ /* 0x000fe40000011628 */
[----:B------:R-:W-:-:S02]  /*3c50*/  LOP3.LUT R43, R43, R42, RZ, 0x3c, !PT ;  /* 0x0000002a2b2b7212 */ /* 0x000fc400078e3cff */
[----:B------:R-:W-:Y:S02]  /*3c60*/  LOP3.LUT R41, R41, R40, RZ, 0x3c, !PT ;  /* 0x0000002829297212 */ /* 0x000fe400078e3cff */
[----:B------:R-:W-:Y:S01]  /*3c70*/  SHF.R.U32.HI R45, RZ, 0x10, R44 ;  /* 0x00000010ff2d7819 */ /* 0x000fe2000001162c */
[----:B------:R-:W-:Y:S02]  /*3c80*/  IMAD R43, R43, -0x7a143595, RZ ;  /* 0x85ebca6b2b2b7824 */ /* 0x000fe400078e02ff */
[----:B------:R-:W-:Y:S01]  /*3c90*/  IMAD R41, R41, -0x7a143595, RZ ;  /* 0x85ebca6b29297824 */ /* 0x000fe200078e02ff */
[----:B------:R-:W-:Y:S02]  /*3ca0*/  LOP3.LUT R45, R45, R44, RZ, 0x3c, !PT ;  /* 0x0000002c2d2d7212 */ /* 0x000fe400078e3cff */
[----:B------:R-:W-:Y:S02]  /*3cb0*/  SHF.R.U32.HI R42, RZ, 0xd, R43 ;  /* 0x0000000dff2a7819 */ /* 0x000fe4000001162b */
[----:B------:R-:W-:Y:S01]  /*3cc0*/  SHF.R.U32.HI R40, RZ, 0xd, R41 ;  /* 0x0000000dff287819 */ /* 0x000fe20000011629 */
[----:B------:R-:W-:Y:S01]  /*3cd0*/  IMAD R45, R45, -0x7a143595, RZ ;  /* 0x85ebca6b2d2d7824 */ /* 0x000fe200078e02ff */
        /* <DEDUP_REMOVED lines=11> */
[----:B------:R-:W-:Y:S02]  /*3d90*/  SHF.R.U32.HI R45, RZ, 0x10, R44 ;  /* 0x00000010ff2d7819 */ /* 0x000fe4000001162c */
[----:B------:R-:W-:Y:S02]  /*3da0*/  LOP3.LUT R42, R43, 0x1, RZ, 0xc0, !PT ;  /* 0x000000012b2a7812 */ /* 0x000fe400078ec0ff */
[----:B------:R-:W-:Y:S02]  /*3db0*/  LOP3.LUT R40, R41, 0x1, RZ, 0xc0, !PT ;  /* 0x0000000129287812 */ /* 0x000fe400078ec0ff */
[----:B------:R-:W-:Y:S02]  /*3dc0*/  LOP3.LUT R45, R45, R44, RZ, 0x3c, !PT ;  /* 0x0000002c2d2d7212 */ /* 0x000fe400078e3cff */
[----:B------:R-:W-:-:S02]  /*3dd0*/  ISETP.NE.U32.AND P1, PT, R42, 0x1, PT ;  /* 0x000000012a00780c */ /* 0x000fc40003f25070 */
[----:B------:R-:W-:Y:S02]  /*3de0*/  ISETP.NE.U32.AND P0, PT, R40, 0x1, PT ;  /* 0x000000012800780c */ /* 0x000fe40003f05070 */
[----:B------:R-:W-:Y:S02]  /*3df0*/  LOP3.LUT R40, R45, 0x1, RZ, 0xc0, !PT ;  /* 0x000000012d287812 */ /* 0x000fe400078ec0ff */
[----:B------:R-:W-:Y:S02]  /*3e00*/  SHF.R.U32.HI R43, RZ, 0x1, R43 ;  /* 0x00000001ff2b7819 */ /* 0x000fe4000001162b */
[----:B------:R-:W-:Y:S02]  /*3e10*/  SHF.R.U32.HI R41, RZ, 0x1, R41 ;  /* 0x00000001ff297819 */ /* 0x000fe40000011629 */
[----:B------:R-:W-:Y:S02]  /*3e20*/  ISETP.NE.U32.AND P2, PT, R40, 0x1, PT ;  /* 0x000000012800780c */ /* 0x000fe40003f45070 */
[----:B------:R-:W-:-:S02]  /*3e30*/  LOP3.LUT R43, R43, 0x1f, RZ, 0xc0, !PT ;  /* 0x0000001f2b2b7812 */ /* 0x000fc400078ec0ff */
[----:B------:R-:W-:Y:S02]  /*3e40*/  LOP3.LUT R41, R41, 0x1f, RZ, 0xc0, !PT ;  /* 0x0000001f29297812 */ /* 0x000fe400078ec0ff */
[----:B------:R-:W-:Y:S01]  /*3e50*/  SHF.R.U32.HI R45, RZ, 0x1, R45 ;  /* 0x00000001ff2d7819 */ /* 0x000fe2000001162d */
[----:B------:R-:W-:Y:S02]  /*3e60*/  @P1 IMAD.MOV R43, RZ, RZ, -R43 ;  /* 0x000000ffff2b1224 */ /* 0x000fe400078e0a2b */
[----:B------:R-:W-:Y:S01]  /*3e70*/  @P0 IMAD.MOV R41, RZ, RZ, -R41 ;  /* 0x000000ffff290224 */ /* 0x000fe200078e0a29 */
[----:B------:R-:W-:Y:S01]  /*3e80*/  LOP3.LUT R45, R45, 0x1f, RZ, 0xc0, !PT ;  /* 0x0000001f2d2d7812 */ /* 0x000fe200078ec0ff */
[----:B------:R-:W-:Y:S01]  /*3e90*/  IMAD R42, R29, R43, RZ ;  /* 0x0000002b1d2a7224 */ /* 0x000fe200078e02ff */
[----:B------:R-:W-:Y:S01]  /*3ea0*/  SHF.R.S32.HI R49, RZ, 0x1f, R43 ;  /* 0x0000001fff317819 */ /* 0x000fe2000001142b */
[----:B------:R-:W-:Y:S01]  /*3eb0*/  IMAD R40, R27, R41, RZ ;  /* 0x000000291b287224 */ /* 0x000fe200078e02ff */
[----:B------:R-:W-:Y:S01]  /*3ec0*/  SHF.R.S32.HI R47, RZ, 0x1f, R41 ;  /* 0x0000001fff2f7819 */ /* 0x000fe20000011429 */
[----:B------:R-:W-:-:S02]  /*3ed0*/  @P2 IMAD.MOV R45, RZ, RZ, -R45 ;  /* 0x000000ffff2d2224 */ /* 0x000fc400078e0a2d */
[----:B------:R-:W-:Y:S02]  /*3ee0*/  IMAD R49, R49, R16, R42 ;  /* 0x0000001031317224 */ /* 0x000fe400078e022a */
[----:B------:R-:W-:Y:S01]  /*3ef0*/  IMAD R47, R47, R12, R40 ;  /* 0x0000000c2f2f7224 */ /* 0x000fe200078e0228 */
[----:B------:R-:W-:Y:S01]  /*3f00*/  SHF.R.S32.HI R44, RZ, 0x1f, R45 ;  /* 0x0000001fff2c7819 */ /* 0x000fe2000001142d */
[----:B------:R-:W-:-:S04]  /*3f10*/  IMAD.WIDE.U32 R42, R16, R43, RZ ;  /* 0x0000002b102a7225 */ /* 0x000fc800078e00ff */
[----:B------:R-:W-:-:S04]  /*3f20*/  IMAD.WIDE.U32 R40, R12, R41, RZ ;  /* 0x000000290c287225 */ /* 0x000fc800078e00ff */
[----:B------:R-:W-:Y:S02]  /*3f30*/  IMAD.IADD R43, R43, 0x1, R49 ;  /* 0x000000012b2b7824 */ /* 0x000fe400078e0231 */
[----:B------:R-:W-:Y:S02]  /*3f40*/  IMAD.IADD R46, R41, 0x1, R47 ;  /* 0x00000001292e7824 */ /* 0x000fe400078e022f */
[----:B------:R-:W-:Y:S01]  /*3f50*/  IMAD R41, R44, R5, RZ ;  /* 0x000000052c297224 */ /* 0x000fe200078e02ff */
[----:B------:R-:W-:Y:S02]  /*3f60*/  SHF.R.S64 R42, R42, 0x8, R43 ;  /* 0x000000082a2a7819 */ /* 0x000fe4000000102b */
[----:B------:R-:W-:Y:S01]  /*3f70*/  SHF.R.S64 R44, R40, 0x8, R46 ;  /* 0x00000008282c7819 */ /* 0x000fe2000000102e */
[C---:B------:R-:W-:Y:S01]  /*3f80*/  IMAD R47, R45.reuse, R6, R41 ;  /* 0x000000062d2f7224 */ /* 0x040fe200078e0229 */
[----:B------:R-:W-:Y:S01]  /*3f90*/  IADD3 R42, P1, PT, R42, R31, RZ ;  /* 0x0000001f2a2a7210 */ /* 0x000fe20007f3e0ff */
[----:B------:R-:W-:Y:S01]  /*3fa0*/  IMAD.WIDE.U32 R40, R45, R5, RZ ;  /* 0x000000052d287225 */ /* 0x000fe200078e00ff */
[----:B------:R-:W-:-:S03]  /*3fb0*/  IADD3 R44, P0, PT, R44, R37, RZ ;  /* 0x000000252c2c7210 */ /* 0x000fc60007f1e0ff */
[----:B------:R-:W-:Y:S01]  /*3fc0*/  IMAD.IADD R37, R41, 0x1, R47 ;  /* 0x0000000129257824 */ /* 0x000fe200078e022f */
[----:B------:R-:W-:Y:S02]  /*3fd0*/  LEA.HI.X.SX32 R41, R43, R26, 0x18, P1 ;  /* 0x0000001a2b297211 */ /* 0x000fe400008fc6ff */
[----:B------:R-:W-:Y:S02]  /*3fe0*/  LEA.HI.X.SX32 R45, R46, R9, 0x18, P0 ;  /* 0x000000092e2d7211 */ /* 0x000fe400000fc6ff */
[----:B------:R-:W-:Y:S01]  /*3ff0*/  SHF.R.S64 R31, R40, 0x2, R37 ;  /* 0x00000002281f7819 */ /* 0x000fe20000001025 */
[----:B------:R-:W0:Y:S01]  /*4000*/  LDS.S8 R9, [R7+0x1a0] ;  /* 0x0001a00007097984 */ /* 0x000e220000000200 */
[----:B------:R-:W-:Y:S02]  /*4010*/  SHF.R.S64 R26, R42, 0x8, R41 ;  /* 0x000000082a1a7819 */ /* 0x000fe40000001029 */
[----:B------:R-:W-:Y:S02]  /*4020*/  SHF.R.S64 R40, R44, 0x8, R45 ;  /* 0x000000082c287819 */ /* 0x000fe4000000102d */
[----:B------:R-:W-:-:S02]  /*4030*/  SHF.R.S32.HI R37, RZ, 0x2, R37 ;  /* 0x00000002ff257819 */ /* 0x000fc40000011425 */
[----:B------:R-:W-:Y:S02]  /*4040*/  IADD3 R31, P0, P1, R26, R40, R31 ;  /* 0x000000281a1f7210 */ /* 0x000fe4000791e01f */
[----:B------:R-:W-:Y:S02]  /*4050*/  SHF.R.S32.HI R40, RZ, 0x8, R41 ;  /* 0x00000008ff287819 */ /* 0x000fe40000011429 */
[----:B--2---:R-:W-:Y:S02]  /*4060*/  PRMT R42, R39, 0x8880, RZ ;  /* 0x00008880272a7816 */ /* 0x004fe400000000ff */
[----:B------:R-:W-:-:S03]  /*4070*/  SHF.R.S32.HI R39, RZ, 0x8, R45 ;  /* 0x00000008ff277819 */ /* 0x000fc6000001142d */
[----:B------:R-:W-:Y:S01]  /*4080*/  IMAD.MOV.U32 R26, RZ, RZ, R42 ;  /* 0x000000ffff1a7224 */ /* 0x000fe200078e002a */
[----:B------:R-:W-:-:S04]  /*4090*/  IADD3.X R37, PT, PT, R40, R39, R37, P0, P1 ;  /* 0x0000002728257210 */ /* 0x000fc800007e2425 */
        /* <DEDUP_REMOVED lines=8> */
[----:B------:R-:W-:Y:S02]  /*4120*/  IMAD.MOV.U32 R26, RZ, RZ, R28 ;  /* 0x000000ffff1a7224 */ /* 0x000fe400078e001c */
[----:B0-----:R-:W-:Y:S01]  /*4130*/  VIADD R28, R9, 0x7f ;  /* 0x0000007f091c7836 */ /* 0x001fe20000000000 */
[----:B------:R-:W-:-:S05]  /*4140*/  SEL R31, R31, 0x7f, P0 ;  /* 0x0000007f1f1f7807 */ /* 0x000fca0000000000 */
[----:B------:R-:W-:-:S04]  /*4150*/  IMAD.IADD R9, R31, 0x1, -R26 ;  /* 0x000000011f097824 */ /* 0x000fc800078e0a1a */
[----:B------:R-:W-:Y:S02]  /*4160*/  IMAD R9, R9, R28, RZ ;  /* 0x0000001c09097224 */ /* 0x000fe400078e02ff */
[----:B------:R-:W-:-:S03]  /*4170*/  IMAD.MOV.U32 R28, RZ, RZ, RZ ;  /* 0x000000ffff1c7224 */ /* 0x000fc600078e00ff */
[----:B------:R-:W-:Y:S01]  /*4180*/  LEA.HI.SX32 R9, R9, R26, 0x18 ;  /* 0x0000001a09097211 */ /* 0x000fe200078fc2ff */
[----:B------:R-:W-:-:S03]  /*4190*/  IMAD.MOV.U32 R26, RZ, RZ, RZ ;  /* 0x000000ffff1a7224 */ /* 0x000fc600078e00ff */
[----:B------:R-:W-:-:S04]  /*41a0*/  VIMNMX R9, PT, PT, R9, -0x7f, !PT ;  /* 0xffffff8109097848 */ /* 0x000fc80007fe0100 */
[----:B------:R-:W-:Y:S02]  /*41b0*/  VIMNMX R40, PT, PT, R9, 0x7f, PT ;  /* 0x0000007f09287848 */ /* 0x000fe40003fe0100 */
[----:B------:R-:W-:Y:S02]  /*41c0*/  SHF.R.S32.HI R9, RZ, 0x1f, R21 ;  /* 0x0000001fff097819 */ /* 0x000fe40000011415 */
[----:B------:R-:W-:Y:S01]  /*41d0*/  IADD3 R21, P0, PT, R21, R40, RZ ;  /* 0x0000002815157210 */ /* 0x000fe20007f1e0ff */
[----:B------:R0:W-:Y:S03]  /*41e0*/  STL.U8 [UR7+0x1], R40 ;  /* 0x00000128ff007987 */ /* 0x0001e60008100007 */
[----:B------:R-:W-:Y:S02]  /*41f0*/  LEA.HI.X.SX32 R9, R40, R9, 0x1, P0 ;  /* 0x0000000928097211 */ /* 0x000fe400000f0eff */
[----:B------:R-:W-:-:S04]  /*4200*/  ISETP.GT.U32.AND P0, PT, R21, -0x7f, PT ;  /* 0xffffff811500780c */ /* 0x000fc80003f04070 */
[----:B------:R-:W-:-:S04]  /*4210*/  ISETP.GT.AND.EX P0, PT, R9, -0x1, PT, P0 ;  /* 0xffffffff0900780c */ /* 0x000fc80003f04300 */
[----:B------:R-:W-:Y:S01]  /*4220*/  SEL R42, R21, 0xffffff81, P0 ;  /* 0xffffff81152a7807 */ /* 0x000fe20000000000 */
[----:B------:R-:W-:Y:S01]  /*4230*/  IMAD.MOV.U32 R21, RZ, RZ, RZ ;  /* 0x000000ffff157224 */ /* 0x000fe200078e00ff */
[----:B------:R-:W-:Y:S02]  /*4240*/  SEL R9, R9, 0xffffffff, P0 ;  /* 0xffffffff09097807 */ /* 0x000fe40000000000 */
[----:B------:R-:W-:-:S04]  /*4250*/  ISETP.LT.U32.AND P0, PT, R42, 0x7f, PT ;  /* 0x0000007f2a00780c */ /* 0x000fc80003f01070 */
[----:B------:R-:W-:Y:S01]  /*4260*/  ISETP.LT.AND.EX P0, PT, R9, RZ, PT, P0 ;  /* 0x000000ff0900720c */ /* 0x000fe20003f01300 */
[----:B------:R-:W-:-:S03]  /*4270*/  IMAD.MOV.U32 R9, RZ, RZ, RZ ;  /* 0x000000ffff097224 */ /* 0x000fc600078e00ff */
[----:B------:R-:W-:-:S05]  /*4280*/  SEL R42, R42, 0x7f, P0 ;  /* 0x0000007f2a2a7807 */ /* 0x000fca0000000000 */
[----:B------:R0:W-:Y:S04]  /*4290*/  STS.U8 [R7+0x20], R42 ;  /* 0x0000202a07007388 */ /* 0x0001e80000000000 */
.L_x_452:
[----:B0-----:R-:W-:Y:S02]  /*42a0*/  IMAD.U32 R40, RZ, RZ, UR6 ;  /* 0x00000006ff287e24 */ /* 0x001fe4000f8e00ff */
        /* <DEDUP_REMOVED lines=22> */
[----:B---3--:R-:W-:-:S04]  /*4410*/  PRMT R31, R40, 0x3340, R31 ;  /* 0x00003340281f7816 */ /* 0x008fc8000000001f */
[----:B------:R-:W-:Y:S02]  /*4420*/  PRMT R31, R42, 0x5410, R31 ;  /* 0x000054102a1f7816 */ /* 0x000fe4000000001f */
[----:B----4-:R-:W-:Y:S02]  /*4430*/  PRMT R50, R50, 0x3340, R43 ;  /* 0x0000334032327816 */ /* 0x010fe4000000002b */
[----:B------:R-:W0:Y:S01]  /*4440*/  LDS.64 R42, [R15+UR6+0x100] ;  /* 0x000100060f2a7984 */ /* 0x000e220008000a00 */
[----:B-----5:R-:W-:-:S03]  /*4450*/  PRMT R48, R48, 0x3340, R41 ;  /* 0x0000334030307816 */ /* 0x020fc60000000029 */
[----:B------:R-:W1:Y:S01]  /*4460*/  LDS.64 R40, [R15+UR6] ;  /* 0x000000060f287984 */ /* 0x000e620008000a00 */
[----:B------:R-:W-:Y:S01]  /*4470*/  PRMT R39, R46, 0x3340, R39 ;  /* 0x000033402e277816 */ /* 0x000fe20000000027 */
[----:B------:R-:W-:-:S03]  /*4480*/  UIADD3 UR6, UPT, UPT, UR6, 0x8, URZ ;  /* 0x0000000806067890 */ /* 0x000fc6000fffe0ff */
[----:B------:R-:W-:Y:S01]  /*4490*/  PRMT R39, R48, 0x5410, R39 ;  /* 0x0000541030277816 */ /* 0x000fe20000000027 */
[----:B------:R-:W-:Y:S01]  /*44a0*/  UISETP.NE.AND UP1, UPT, UR6, 0x80, UPT ;  /* 0x000000800600788c */ /* 0x000fe2000bf25270 */
[----:B------:R-:W-:Y:S02]  /*44b0*/  PRMT R47, R54, 0x3340, R47 ;  /* 0x00003340362f7816 */ /* 0x000fe4000000002f */
[----:B------:R-:W-:-:S04]  /*44c0*/  PRMT R56, R56, 0x3340, R49 ;  /* 0x0000334038387816 */ /* 0x000fc80000000031 */
[----:B------:R-:W-:Y:S01]  /*44d0*/  PRMT R47, R56, 0x5410, R47 ;  /* 0x00005410382f7816 */ /* 0x000fe2000000002f */
[----:B0-----:R-:W-:-:S04]  /*44e0*/  IDP.4A.S8.S8 R42, R39, R42, RZ ;  /* 0x0000002a272a7226 */ /* 0x001fc800000006ff */
[----:B------:R-:W-:Y:S02]  /*44f0*/  IDP.4A.S8.S8 R42, R47, R43, R42 ;  /* 0x0000002b2f2a7226 */ /* 0x000fe4000000062a */
[----:B-1----:R-:W-:-:S03]  /*4500*/  IDP.4A.S8.S8 R40, R31, R40, RZ ;  /* 0x000000281f287226 */ /* 0x002fc600000006ff */
[----:B------:R-:W-:-:S04]  /*4510*/  IADD3 R26, P1, PT, R42, R26, RZ ;  /* 0x0000001a2a1a7210 */ /* 0x000fc80007f3e0ff */
[----:B------:R-:W-:Y:S02]  /*4520*/  LEA.HI.X.SX32 R21, R42, R21, 0x1, P1 ;  /* 0x000000152a157211 */ /* 0x000fe400008f0eff */
[----:B--2---:R-:W-:-:S04]  /*4530*/  PRMT R37, R52, 0x3340, R37 ;  /* 0x0000334034257816 */ /* 0x004fc80000000025 */
[----:B------:R-:W-:-:S05]  /*4540*/  PRMT R37, R37, 0x5410, R50 ;  /* 0x0000541025257816 */ /* 0x000fca0000000032 */
        /* <DEDUP_REMOVED lines=60> */
[-C--:B------:R-:W-:Y:S01]  /*4910*/  IMAD R41, R46, R5.reuse, RZ ;  /* 0x000000052e297224 */ /* 0x080fe200078e02ff */
        /* <DEDUP_REMOVED lines=8> */
[----:B------:R-:W-:Y:S01]  /*49a0*/  LEA.HI.X.SX32 R39, R39, R21, 0x18, P1 ;  /* 0x0000001527277211 */ /* 0x000fe200008fc6ff */
[----:B------:R-:W0:Y:S01]  /*49b0*/  LDS.S8 R9, [R7+0x1c0] ;  /* 0x0001c00007097984 */ /* 0x000e220000000200 */
[----:B------:R-:W-:Y:S02]  /*49c0*/  SHF.R.S64 R28, R40, 0x2, R37 ;  /* 0x00000002281c7819 */ /* 0x000fe40000001025 */
        /* <DEDUP_REMOVED lines=10> */
[----:B------:R-:W-:Y:S01]  /*4a70*/  LEA.HI.X.SX32 R21, R21, R26, 0x1, P0 ;  /* 0x0000001a15157211 */ /* 0x000fe200000f0eff */
[----:B0-----:R-:W-:Y:S01]  /*4a80*/  VIADD R26, R9, 0x7f ;  /* 0x0000007f091a7836 */ /* 0x001fe20000000000 */
[----:B------:R-:W-:-:S04]  /*4a90*/  ISETP.GT.U32.AND P0, PT, R28, -0x7f, PT ;  /* 0xffffff811c00780c */ /* 0x000fc80003f04070 */
[----:B------:R-:W-:-:S04]  /*4aa0*/  ISETP.GT.AND.EX P0, PT, R21, -0x1, PT, P0 ;  /* 0xffffffff1500780c */ /* 0x000fc80003f04300 */
[----:B------:R-:W-:Y:S02]  /*4ab0*/  SEL R28, R28, 0xffffff81, P0 ;  /* 0xffffff811c1c7807 */ /* 0x000fe40000000000 */
[----:B------:R-:W-:Y:S02]  /*4ac0*/  SEL R21, R21, 0xffffffff, P0 ;  /* 0xffffffff15157807 */ /* 0x000fe40000000000 */
[----:B------:R-:W-:-:S04]  /*4ad0*/  ISETP.LT.U32.AND P0, PT, R28, 0x7f, PT ;  /* 0x0000007f1c00780c */ /* 0x000fc80003f01070 */
[----:B------:R-:W-:Y:S01]  /*4ae0*/  ISETP.LT.AND.EX P0, PT, R21, RZ, PT, P0 ;  /* 0x000000ff1500720c */ /* 0x000fe20003f01300 */
[----:B------:R-:W-:-:S03]  /*4af0*/  IMAD.MOV.U32 R21, RZ, RZ, R36 ;  /* 0x000000ffff157224 */ /* 0x000fc600078e0024 */
[----:B------:R-:W-:-:S05]  /*4b00*/  SEL R28, R28, 0x7f, P0 ;  /* 0x0000007f1c1c7807 */ /* 0x000fca0000000000 */
[----:B------:R-:W-:-:S04]  /*4b10*/  IMAD.IADD R9, R28, 0x1, -R21 ;  /* 0x000000011c097824 */ /* 0x000fc800078e0a15 */
[----:B------:R-:W-:-:S05]  /*4b20*/  IMAD R26, R9, R26, RZ ;  /* 0x0000001a091a7224 */ /* 0x000fca00078e02ff */
        /* <DEDUP_REMOVED lines=12> */
[----:B------:R-:W-:Y:S01]  /*4bf0*/  SEL R9, R26, 0xffffffff, P0 ;  /* 0xffffffff1a097807 */ /* 0x000fe20000000000 */
[----:B------:R-:W-:Y:S01]  /*4c00*/  IMAD.MOV.U32 R26, RZ, RZ, RZ ;  /* 0x000000ffff1a7224 */ /* 0x000fe200078e00ff */
[----:B------:R-:W-:-:S04]  /*4c10*/  ISETP.LT.U32.AND P0, PT, R28, 0x7f, PT ;  /* 0x0000007f1c00780c */ /* 0x000fc80003f01070 */
[----:B------:R-:W-:Y:S01]  /*4c20*/  ISETP.LT.AND.EX P0, PT, R9, RZ, PT, P0 ;  /* 0x000000ff0900720c */ /* 0x000fe20003f01300 */
[----:B------:R-:W-:-:S03]  /*4c30*/  IMAD.MOV.U32 R9, RZ, RZ, RZ ;  /* 0x000000ffff097224 */ /* 0x000fc600078e00ff */
[----:B------:R-:W-:-:S05]  /*4c40*/  SEL R28, R28, 0x7f, P0 ;  /* 0x0000007f1c1c7807 */ /* 0x000fca0000000000 */
[----:B------:R0:W-:Y:S04]  /*4c50*/  STS.U8 [R7+0x40], R28 ;  /* 0x0000401c07007388 */ /* 0x0001e80000000000 */
.L_x_453:
        /* <DEDUP_REMOVED lines=21> */
[----:B------:R-:W2:Y:S04]  /*4db0*/  LDG.E.U8.CONSTANT R31, desc[UR10][R42.64+0x14380] ;  /* 0x0143800a2a1f7981 */ /* 0x000ea8000c1e9100 */
[----:B------:R-:W2:Y:S01]  /*4dc0*/  LDG.E.U8.CONSTANT R28, desc[UR10][R42.64+0x14280] ;  /* 0x0142800a2a1c7981 */ /* 0x000ea2000c1e9100 */
[----:B---3--:R-:W-:-:S03]  /*4dd0*/  PRMT R46, R37, 0x3340, R36 ;  /* 0x00003340252e7816 */ /* 0x008fc60000000024 */
[----:B------:R-:W0:Y:S01]  /*4de0*/  LDS.64 R36, [R15+UR6] ;  /* 0x000000060f247984 */ /* 0x000e220008000a00 */
[----:B----4-:R-:W-:-:S03]  /*4df0*/  PRMT R45, R41, 0x3340, R40 ;  /* 0x00003340292d7816 */ /* 0x010fc60000000028 */
[----:B------:R-:W1:Y:S01]  /*4e00*/  LDS.64 R40, [R15+UR6+0x100] ;  /* 0x000100060f287984 */ /* 0x000e620008000a00 */
[----:B------:R-:W-:Y:S02]  /*4e10*/  PRMT R39, R46, 0x5410, R39 ;  /* 0x000054102e277816 */ /* 0x000fe40000000027 */
[----:B-----5:R-:W-:Y:S01]  /*4e20*/  PRMT R48, R48, 0x3340, R47 ;  /* 0x0000334030307816 */ /* 0x020fe2000000002f */
[----:B------:R-:W-:-:S03]  /*4e30*/  UIADD3 UR6, UPT, UPT, UR6, 0x8, URZ ;  /* 0x0000000806067890 */ /* 0x000fc6000fffe0ff */
[----:B------:R-:W-:Y:S02]  /*4e40*/  PRMT R45, R48, 0x5410, R45 ;  /* 0x00005410302d7816 */ /* 0x000fe4000000002d */
[----:B------:R-:W-:Y:S01]  /*4e50*/  PRMT R49, R50, 0x3340, R49 ;  /* 0x0000334032317816 */ /* 0x000fe20000000031 */
[----:B------:R-:W-:Y:S01]  /*4e60*/  UISETP.NE.AND UP1, UPT, UR6, 0x80, UPT ;  /* 0x000000800600788c */ /* 0x000fe2000bf25270 */
[----:B------:R-:W-:-:S04]  /*4e70*/  PRMT R52, R52, 0x3340, R51 ;  /* 0x0000334034347816 */ /* 0x000fc80000000033 */
[----:B------:R-:W-:Y:S01]  /*4e80*/  PRMT R49, R52, 0x5410, R49 ;  /* 0x0000541034317816 */ /* 0x000fe20000000031 */
[----:B0-----:R-:W-:-:S04]  /*4e90*/  IDP.4A.S8.S8 R36, R39, R36, RZ ;  /* 0x0000002427247226 */ /* 0x001fc800000006ff */
[----:B------:R-:W-:Y:S02]  /*4ea0*/  IDP.4A.S8.S8 R36, R49, R37, R36 ;  /* 0x0000002531247226 */ /* 0x000fe40000000624 */
[----:B-1----:R-:W-:-:S03]  /*4eb0*/  IDP.4A.S8.S8 R40, R45, R40, RZ ;  /* 0x000000282d287226 */ /* 0x002fc600000006ff */
[----:B------:R-:W-:-:S04]  /*4ec0*/  IADD3 R26, P0, PT, R36, R26, RZ ;  /* 0x0000001a241a7210 */ /* 0x000fc80007f1e0ff */
[----:B------:R-:W-:Y:S02]  /*4ed0*/  LEA.HI.X.SX32 R9, R36, R9, 0x1, P0 ;  /* 0x0000000924097211 */ /* 0x000fe400000f0eff */
[----:B--2---:R-:W-:Y:S02]  /*4ee0*/  PRMT R31, R44, 0x3340, R31 ;  /* 0x000033402c1f7816 */ /* 0x004fe4000000001f */
[----:B------:R-:W-:-:S04]  /*4ef0*/  PRMT R28, R53, 0x3340, R28 ;  /* 0x00003340351c7816 */ /* 0x000fc8000000001c */
[----:B------:R-:W-:-:S05]  /*4f00*/  PRMT R28, R28, 0x5410, R31 ;  /* 0x000054101c1c7816 */ /* 0x000fca000000001f */
[----:B------:R-:W-:-:S05]  /*4f10*/  IDP.4A.S8.S8 R28, R28, R41, R40 ;  /* 0x000000291c1c7226 */ /* 0x000fca0000000628 */
[----:B------:R-:W-:-:S04]  /*4f20*/  IADD3 R24, P1, PT, R28, R24, RZ ;  /* 0x000000181c187210 */ /* 0x000fc80007f3e0ff */
[----:B------:R-:W-:Y:S01]  /*4f30*/  LEA.HI.X.SX32 R21, R28, R21, 0x1, P1 ;  /* 0x000000151c157211 */ /* 0x000fe200008f0eff */
[----:B------:R-:W-:Y:S08]  /*4f40*/  BRA.U UP1, `(.L_x_453) ;  /* 0xfffffffd01447547 */ /* 0x000ff0000b83ffff */
[----:B------:R0:W2:Y:S01]  /*4f50*/  LDG.E.U8.CONSTANT R18, desc[UR10][R18.64+0x480e0] ;  /* 0x0480e00a12127981 */ /* 0x0000a2000c1e9100 */
[----:B------:R-:W-:Y:S01]  /*4f60*/  VIADD R10, R8, 0x54cda563 ;  /* 0x54cda563080a7836 */ /* 0x000fe20000000000 */
[----:B------:R-:W-:Y:S01]  /*4f70*/  PRMT R38, R38, 0x8880, RZ ;  /* 0x0000888026267816 */ /* 0x000fe200000000ff */
[C---:B------:R-:W-:Y:S01]  /*4f80*/  VIADD R13, R8.reuse, 0x54cda564 ;  /* 0x54cda564080d7836 */ /* 0x040fe20000000000 */
[----:B------:R-:W-:Y:S01]  /*4f90*/  BSSY.RECONVERGENT B0, `(.L_x_454) ;  /* 0x0000078000007945 */ /* 0x000fe20003800200 */
        /* <DEDUP_REMOVED lines=34> */
[----:B------:R-:W-:Y:S01]  /*51c0*/  LOP3.LUT R13, R28, 0x1f, RZ, 0xc0, !PT ;  /* 0x0000001f1c0d7812 */ /* 0x000fe200078ec0ff */
[----:B------:R-:W-:Y:S01]  /*51d0*/  IMAD.MOV.U32 R28, RZ, RZ, RZ ;  /* 0x000000ffff1c7224 */ /* 0x000fe200078e00ff */
[----:B------:R-:W-:Y:S01]  /*51e0*/  SHF.R.U32.HI R36, RZ, 0x1, R36 ;  /* 0x00000001ff247819 */ /* 0x000fe20000011624 */
[----:B------:R-:W-:Y:S02]  /*51f0*/  @P0 IMAD.MOV R11, RZ, RZ, -R11 ;  /* 0x000000ffff0b0224 */ /* 0x000fe400078e0a0b */
[----:B------:R-:W-:Y:S01]  /*5200*/  @P1 IMAD.MOV R13, RZ, RZ, -R13 ;  /* 0x000000ffff0d1224 */ /* 0x000fe200078e0a0d */
[----:B------:R-:W-:Y:S01]  /*5210*/  LOP3.LUT R36, R36, 0x1f, RZ, 0xc0, !PT ;  /* 0x0000001f24247812 */ /* 0x000fe200078ec0ff */
[----:B------:R-:W-:Y:S01]  /*5220*/  IMAD R27, R27, R11, RZ ;  /* 0x0000000b1b1b7224 */ /* 0x000fe200078e02ff */
[----:B------:R-:W-:Y:S01]  /*5230*/  SHF.R.S32.HI R17, RZ, 0x1f, R11 ;  /* 0x0000001fff117819 */ /* 0x000fe2000001140b */
[----:B------:R-:W-:Y:S01]  /*5240*/  IMAD R29, R29, R13, RZ ;  /* 0x0000000d1d1d7224 */ /* 0x000fe200078e02ff */
[----:B0-----:R-:W-:Y:S01]  /*5250*/  SHF.R.S32.HI R19, RZ, 0x1f, R13 ;  /* 0x0000001fff137819 */ /* 0x001fe2000001140d */
[----:B------:R-:W-:-:S02]  /*5260*/  @P2 IMAD.MOV R36, RZ, RZ, -R36 ;  /* 0x000000ffff242224 */ /* 0x000fc400078e0a24 */
[----:B------:R-:W-:-:S04]  /*5270*/  IMAD.WIDE.U32 R10, R12, R11, RZ ;  /* 0x0000000b0c0a7225 */ /* 0x000fc800078e00ff */
[----:B------:R-:W-:Y:S02]  /*5280*/  IMAD R27, R17, R12, R27 ;  /* 0x0000000c111b7224 */ /* 0x000fe400078e021b */
[----:B------:R-:W-:-:S04]  /*5290*/  IMAD.WIDE.U32 R12, R16, R13, RZ ;  /* 0x0000000d100c7225 */ /* 0x000fc800078e00ff */
[----:B------:R-:W-:Y:S01]  /*52a0*/  IMAD R17, R19, R16, R29 ;  /* 0x0000001013117224 */ /* 0x000fe200078e021d */
[----:B------:R-:W-:Y:S01]  /*52b0*/  SHF.R.S32.HI R16, RZ, 0x1f, R36 ;  /* 0x0000001fff107819 */ /* 0x000fe20000011424 */
        /* <DEDUP_REMOVED lines=8> */
[----:B------:R-:W-:-:S02]  /*5340*/  IADD3 R24, P1, PT, R13, R24, RZ ;  /* 0x000000180d187210 */ /* 0x000fc40007f3e0ff */
[----:B------:R-:W-:Y:S01]  /*5350*/  LEA.HI.X.SX32 R19, R27, R9, 0x18, P0 ;  /* 0x000000091b137211 */ /* 0x000fe200000fc6ff */
[----:B------:R-:W-:Y:S01]  /*5360*/  IMAD.IADD R13, R11, 0x1, R29 ;  /* 0x000000010b0d7824 */ /* 0x000fe200078e021d */
[----:B------:R-:W-:Y:S01]  /*5370*/  LEA.HI.X.SX32 R21, R17, R21, 0x18, P1 ;  /* 0x0000001511157211 */ /* 0x000fe200008fc6ff */
[----:B------:R-:W0:Y:S01]  /*5380*/  LDS.S8 R9, [R7+0x1e0] ;  /* 0x0001e00007097984 */ /* 0x000e220000000200 */
[----:B------:R-:W-:Y:S02]  /*5390*/  SHF.R.S64 R12, R12, 0x8, R19 ;  /* 0x000000080c0c7819 */ /* 0x000fe40000001013 */
[----:B------:R-:W-:Y:S02]  /*53a0*/  SHF.R.S64 R11, R10, 0x2, R13 ;  /* 0x000000020a0b7819 */ /* 0x000fe4000000100d */
[----:B------:R-:W-:Y:S02]  /*53b0*/  SHF.R.S64 R10, R24, 0x8, R21 ;  /* 0x00000008180a7819 */ /* 0x000fe40000001015 */
[----:B------:R-:W-:-:S02]  /*53c0*/  SHF.R.S32.HI R13, RZ, 0x2, R13 ;  /* 0x00000002ff0d7819 */ /* 0x000fc4000001140d */
[----:B------:R-:W-:Y:S02]  /*53d0*/  IADD3 R11, P0, P1, R10, R12, R11 ;  /* 0x0000000c0a0b7210 */ /* 0x000fe4000791e00b */
[----:B------:R-:W-:Y:S01]  /*53e0*/  SHF.R.S32.HI R16, RZ, 0x8, R19 ;  /* 0x00000008ff107819 */ /* 0x000fe20000011413 */
[----:B------:R-:W-:Y:S01]  /*53f0*/  IMAD.MOV.U32 R19, RZ, RZ, RZ ;  /* 0x000000ffff137224 */ /* 0x000fe200078e00ff */
[----:B------:R-:W-:-:S04]  /*5400*/  SHF.R.S32.HI R12, RZ, 0x8, R21 ;  /* 0x00000008ff0c7819 */ /* 0x000fc80000011415 */
[----:B------:R-:W-:Y:S01]  /*5410*/  IADD3.X R13, PT, PT, R12, R16, R13, P0, P1 ;  /* 0x000000100c0d7210 */ /* 0x000fe200007e240d */
[----:B0-----:R-:W-:Y:S01]  /*5420*/  VIADD R12, R9, 0x7f ;  /* 0x0000007f090c7836 */ /* 0x001fe20000000000 */
[----:B--2---:R-:W-:-:S05]  /*5430*/  PRMT R18, R18, 0x8880, RZ ;  /* 0x0000888012127816 */ /* 0x004fca00000000ff */
[----:B------:R-:W-:-:S05]  /*5440*/  IMAD.MOV.U32 R10, RZ, RZ, R18 ;  /* 0x000000ffff0a7224 */ /* 0x000fca00078e0012 */
        /* <DEDUP_REMOVED lines=11> */
[----:B------:R-:W-:Y:S02]  /*5500*/  IMAD R9, R9, R12, RZ ;  /* 0x0000000c09097224 */ /* 0x000fe400078e02ff */
[----:B------:R-:W-:-:S03]  /*5510*/  IMAD.MOV.U32 R12, RZ, RZ, R23 ;  /* 0x000000ffff0c7224 */ /* 0x000fc600078e0017 */
[----:B------:R-:W-:-:S04]  /*5520*/  LEA.HI.SX32 R9, R9, R10, 0x18 ;  /* 0x0000000a09097211 */ /* 0x000fc800078fc2ff */
        /* <DEDUP_REMOVED lines=8> */
[----:B------:R-:W-:Y:S02]  /*55b0*/  SEL R16, R16, 0xffffff81, P0 ;  /* 0xffffff8110107807 */ /* 0x000fe40000000000 */
[----:B------:R-:W-:Y:S02]  /*55c0*/  SEL R9, R9, 0xffffffff, P0 ;  /* 0xffffffff09097807 */ /* 0x000fe40000000000 */
[----:B------:R-:W-:-:S04]  /*55d0*/  ISETP.LT.U32.AND P0, PT, R16, 0x7f, PT ;  /* 0x0000007f1000780c */ /* 0x000fc80003f01070 */
[----:B------:R-:W-:-:S04]  /*55e0*/  ISETP.LT.AND.EX P0, PT, R9, RZ, PT, P0 ;  /* 0x000000ff0900720c */ /* 0x000fc80003f01300 */
[----:B------:R-:W-:-:S05]  /*55f0*/  SEL R16, R16, 0x7f, P0 ;  /* 0x0000007f10107807 */ /* 0x000fca0000000000 */
[----:B------:R0:W-:Y:S01]  /*5600*/  STS.U8 [R7+0x60], R16 ;  /* 0x0000601007007388 */ /* 0x0001e20000000000 */
[----:B------:R-:W-:-:S03]  /*5610*/  NOP ;  /* 0x0000000000007918 */ /* 0x000fc60000000000 */
[----:B------:R0:W1:Y:S04]  /*5620*/  LDS.U8 R27, [R7] ;  /* 0x00000000071b7984 */ /* 0x0000680000000000 */
[----:B------:R0:W2:Y:S04]  /*5630*/  LDS.U8 R26, [R7+0x20] ;  /* 0x00002000071a7984 */ /* 0x0000a80000000000 */
[----:B------:R0:W3:Y:S04]  /*5640*/  LDS.U8 R24, [R7+0x40] ;  /* 0x0000400007187984 */ /* 0x0000e80000000000 */
[----:B------:R0:W4:Y:S02]  /*5650*/  LDS.U8 R9, [R7+0x60] ;  /* 0x0000600007097984 */ /* 0x0001240000000000 */
.L_x_455:
[----:B0-----:R-:W-:Y:S01]  /*5660*/  IMAD.IADD R10, R15, 0x1, R12 ;  /* 0x000000010f0a7824 */ /* 0x001fe200078e020c */
[C---:B------:R-:W-:Y:S01]  /*5670*/  ISETP.GE.U32.AND P0, PT, R12.reuse, 0x60, PT ;  /* 0x000000600c00780c */ /* 0x040fe20003f06070 */
[----:B------:R-:W-:-:S04]  /*5680*/  VIADD R12, R12, 0x20 ;  /* 0x000000200c0c7836 */ /* 0x000fc80000000000 */
[----:B------:R-:W0:Y:S02]  /*5690*/  LDS.S8 R10, [R10] ;  /* 0x000000000a0a7984 */ /* 0x000e240000000200 */
[----:B0-----:R-:W-:-:S04]  /*56a0*/  PRMT R11, R10, 0x9910, RZ ;  /* 0x000099100a0b7816 */ /* 0x001fc800000000ff */
[----:B------:R-:W-:-:S04]  /*56b0*/  IABS R11, R11 ;  /* 0x0000000b000b7213 */ /* 0x000fc80000000000 */
[----:B------:R-:W-:-:S04]  /*56c0*/  PRMT R11, R11, 0x7710, RZ ;  /* 0x000077100b0b7816 */ /* 0x000fc800000000ff */
[----:B------:R-:W-:-:S04]  /*56d0*/  LOP3.LUT R11, R11, 0xffff, RZ, 0xc0, !PT ;  /* 0x0000ffff0b0b7812 */ /* 0x000fc800078ec0ff */
[----:B------:R-:W-:-:S05]  /*56e0*/  IADD3 R19, P1, PT, R11, R19, RZ ;  /* 0x000000130b137210 */ /* 0x000fca0007f3e0ff */
[----:B------:R-:W-:Y:S01]  /*56f0*/  IMAD.X R28, RZ, RZ, R28, P1 ;  /* 0x000000ffff1c7224 */ /* 0x000fe200008e061c */
[----:B------:R-:W-:Y:S07]  /*5700*/  @!P0 BRA `(.L_x_455) ;  /* 0xfffffffc00d48947 */ /* 0x000fee000383ffff */
[----:B------:R-:W-:Y:S05]  /*5710*/  BSYNC.RECONVERGENT B0 ;  /* 0x0000000000007941 */ /* 0x000fea0003800200 */
.L_x_454:
[----:B------:R-:W0:Y:S01]  /*5720*/  SHFL.DOWN PT, R10, R19, 0x1, 0x1f ;  /* 0x08201f00130a7f89 */ /* 0x000e2200000e0000 */
[----:B------:R-:W-:Y:S01]  /*5730*/  BSSY.RECONVERGENT B0, `(.L_x_456) ;  /* 0x000007f000007945 */ /* 0x000fe20003800200 */
[----:B------:R-:W-:Y:S01]  /*5740*/  VIADD R21, R30, 0xa ;  /* 0x0000000a1e157836 */ /* 0x000fe20000000000 */
[----:B------:R-:W0:Y:S01]  /*5750*/  LDCU.64 UR6, c[0x0][0x398] ;  /* 0x00007300ff0677ac */ /* 0x000e220008000a00 */
[----:B------:R-:W5:Y:S01]  /*5760*/  SHFL.DOWN P0, R11, R28, 0x1, 0x1f ;  /* 0x08201f001c0b7f89 */ /* 0x000f620000000000 */
[----:B------:R-:W-:Y:S01]  /*5770*/  IMAD.MOV.U32 R36, RZ, RZ, R23 ;  /* 0x000000ffff247224 */ /* 0x000fe200078e0017 */
[----:B0-----:R-:W-:-:S04]  /*5780*/  IADD3 R17, P1, PT, R10, R19, RZ ;  /* 0x000000130a117210 */ /* 0x001fc80007f3e0ff */
[----:B-----5:R-:W-:Y:S01]  /*5790*/  SEL R17, R17, R10, P0 ;  /* 0x0000000a11117207 */ /* 0x020fe20000000000 */
[----:B------:R-:W-:-:S04]  /*57a0*/  IMAD.X R18, R11, 0x1, R28, P1 ;  /* 0x000000010b127824 */ /* 0x000fc800008e061c */
[----:B------:R-:W0:Y:S01]  /*57b0*/  SHFL.DOWN PT, R10, R17, 0x2, 0x1f ;  /* 0x08401f00110a7f89 */ /* 0x000e2200000e0000 */
[----:B------:R-:W-:-:S05]  /*57c0*/  SEL R18, R18, R11, P0 ;  /* 0x0000000b12127207 */ /* 0x000fca0000000000 */
[----:B------:R-:W5:Y:S01]  /*57d0*/  SHFL.DOWN P0, R11, R18, 0x2, 0x1f ;  /* 0x08401f00120b7f89 */ /* 0x000f620000000000 */
        /* <DEDUP_REMOVED lines=18> */
[----:B0-----:R-:W-:-:S05]  /*5900*/  IADD3 R13, P1, PT, R10, R17, RZ ;  /* 0x000000110a0d7210 */ /* 0x001fca0007f3e0ff */
[----:B-----5:R-:W-:Y:S01]  /*5910*/  IMAD.X R16, R11, 0x1, R18, P1 ;  /* 0x000000010b107824 */ /* 0x020fe200008e0612 */
[----:B------:R-:W-:-:S04]  /*5920*/  SEL R13, R13, R10, P0 ;  /* 0x0000000a0d0d7207 */ /* 0x000fc80000000000 */
[----:B------:R-:W-:Y:S01]  /*5930*/  SEL R16, R16, R11, P0 ;  /* 0x0000000b10107207 */ /* 0x000fe20000000000 */
[----:B------:R-:W0:Y:S04]  /*5940*/  SHFL.IDX PT, R10, R13, RZ, 0x1f ;  /* 0x00001fff0d0a7589 */ /* 0x000e2800000e0000 */
[----:B------:R-:W5:Y:S01]  /*5950*/  SHFL.IDX PT, R11, R16, RZ, 0x1f ;  /* 0x00001fff100b7589 */ /* 0x000f6200000e0000 */
[----:B0-----:R-:W-:-:S04]  /*5960*/  ISETP.GT.U32.AND P0, PT, R10, 0x1, PT ;  /* 0x000000010a00780c */ /* 0x001fc80003f04070 */
[----:B-----5:R-:W-:-:S04]  /*5970*/  ISETP.GT.U32.AND.EX P0, PT, R11, RZ, PT, P0 ;  /* 0x000000ff0b00720c */ /* 0x020fc80003f04100 */
        /* <DEDUP_REMOVED lines=8> */
[----:B------:R-:W-:Y:S02]  /*5a00*/  ISETP.GE.U32.AND.EX P0, PT, R10, RZ, PT, P0 ;  /* 0x000000ff0a00720c */ /* 0x000fe40003f06100 */
[--C-:B------:R-:W-:Y:S02]  /*5a10*/  SHF.R.S64 R29, R29, 0x7, R28.reuse ;  /* 0x000000071d1d7819 */ /* 0x100fe4000000101c */
[----:B------:R-:W-:Y:S02]  /*5a20*/  SHF.R.S32.HI R28, RZ, 0x7, R28 ;  /* 0x00000007ff1c7819 */ /* 0x000fe4000001141c */
[----:B------:R-:W-:Y:S02]  /*5a30*/  SEL R29, R29, 0x1, P0 ;  /* 0x000000011d1d7807 */ /* 0x000fe40000000000 */
[----:B------:R-:W-:-:S07]  /*5a40*/  SEL R28, R28, RZ, P0 ;  /* 0x000000ff1c1c7207 */ /* 0x000fce0000000000 */
.L_x_460:
[----:B------:R-:W-:-:S04]  /*5a50*/  IMAD.U32 R11, RZ, RZ, UR5 ;  /* 0x00000005ff0b7e24 */ /* 0x000fc8000f8e00ff */
[----:B0-----:R-:W-:-:S05]  /*5a60*/  IMAD R10, R11, 0x100, R36 ;  /* 0x000001000b0a7824 */ /* 0x001fca00078e0224 */
[----:B------:R-:W-:-:S05]  /*5a70*/  IADD3 R10, P0, PT, R10, UR6, RZ ;  /* 0x000000060a0a7c10 */ /* 0x000fca000ff1e0ff */
[----:B------:R-:W-:-:S05]  /*5a80*/  IMAD.X R11, RZ, RZ, UR7, P0 ;  /* 0x00000007ff0b7e24 */ /* 0x000fca00080e06ff */
[----:B------:R0:W5:Y:S01]  /*5a90*/  LDG.E.U8.CONSTANT R12, desc[UR10][R10.64+0xd0480] ;  /* 0x0d04800a0a0c7981 */ /* 0x000162000c1e9100 */
        /* <DEDUP_REMOVED lines=25> */
[----:B-----5:R-:W-:-:S05]  /*5c30*/  PRMT R12, R12, 0x8880, RZ ;  /* 0x000088800c0c7816 */ /* 0x020fca00000000ff */
        /* <DEDUP_REMOVED lines=32> */
.L_x_458:
[----:B------:R-:W-:-:S07]  /*5e40*/  MOV R18, 0x5e60 ;  /* 0x00005e6000127802 */ /* 0x000fce0000000f00 */
[----:B--234-:R-:W-:Y:S05]  /*5e50*/  CALL.REL.NOINC `($__internal_0_$__cuda_sm20_div_s64) ;  /* 0x0000008800c07944 */ /* 0x01cfea0003c00000 */
[----:B------:R-:W-:Y:S02]  /*5e60*/  IMAD.MOV.U32 R10, RZ, RZ, R12 ;  /* 0x000000ffff0a7224 */ /* 0x000fe400078e000c */
[----:B------:R-:W-:-:S07]  /*5e70*/  IMAD.MOV.U32 R11, RZ, RZ, R13 ;  /* 0x000000ffff0b7224 */ /* 0x000fce00078e000d */
.L_x_459:
[----:B------:R-:W-:Y:S05]  /*5e80*/  BSYNC.RECONVERGENT B1 ;  /* 0x0000000000017941 */ /* 0x000fea0003800200 */
.L_x_457:
        /* <DEDUP_REMOVED lines=10> */
.L_x_456:
[----:B------:R-:W-:Y:S01]  /*5f30*/  BSSY.RECONVERGENT B0, `(.L_x_461) ;  /* 0x000001d000007945 */ /* 0x000fe20003800200 */
[----:B------:R-:W-:Y:S01]  /*5f40*/  VIADD R17, R30, 0x205 ;  /* 0x000002051e117836 */ /* 0x000fe20000000000 */
[----:B------:R-:W-:Y:S01]  /*5f50*/  CS2R R18, SRZ ;  /* 0x0000000000127805 */ /* 0x000fe2000001ff00 */
[----:B------:R-:W-:Y:S01]  /*5f60*/  IMAD.MOV.U32 R12, RZ, RZ, R23 ;  /* 0x000000ffff0c7224 */ /* 0x000fe200078e0017 */
[----:B------:R-:W-:-:S06]  /*5f70*/  NOP ;  /* 0x0000000000007918 */ /* 0x000fcc0000000000 */
.L_x_462:
[----:B0-----:R-:W-:Y:S02]  /*5f80*/  IMAD R10, R12, -0x61c88647, R17 ;  /* 0x9e3779b90c0a7824 */ /* 0x001fe400078e0211 */
[----:B------:R-:W-:-:S03]  /*5f90*/  IMAD.IADD R16, R15, 0x1, R12 ;  /* 0x000000010f107824 */ /* 0x000fc600078e020c */
[----:B------:R-:W-:-:S03]  /*5fa0*/  SHF.R.U32.HI R11, RZ, 0x10, R10 ;  /* 0x00000010ff0b7819 */ /* 0x000fc6000001160a */
[----:B------:R-:W0:Y:S01]  /*5fb0*/  LDS.S8 R16, [R16] ;  /* 0x0000000010107984 */ /* 0x000e220000000200 */
        /* <DEDUP_REMOVED lines=9> */
[----:B------:R-:W-:Y:S01]  /*6050*/  ISETP.NE.U32.AND P0, PT, R10, 0x1, PT ;  /* 0x000000010a00780c */ /* 0x000fe20003f05070 */
[----:B------:R-:W-:Y:S01]  /*6060*/  IMAD.MOV.U32 R10, RZ, RZ, R19 ;  /* 0x000000ffff0a7224 */ /* 0x000fe200078e0013 */
[----:B------:R-:W-:Y:S01]  /*6070*/  LOP3.LUT R13, R11, 0x1f, RZ, 0xc0, !PT ;  /* 0x0000001f0b0d7812 */ /* 0x000fe200078ec0ff */
[----:B------:R-:W-:-:S10]  /*6080*/  IMAD.MOV.U32 R11, RZ, RZ, R18 ;  /* 0x000000ffff0b7224 */ /* 0x000fd400078e0012 */
[----:B------:R-:W-:Y:S01]  /*6090*/  @P0 IMAD.MOV R13, RZ, RZ, -R13 ;  /* 0x000000ffff0d0224 */ /* 0x000fe200078e0a0d */
[C---:B------:R-:W-:Y:S01]  /*60a0*/  ISETP.GE.U32.AND P0, PT, R12.reuse, 0x60, PT ;  /* 0x000000600c00780c */ /* 0x040fe20003f06070 */
[----:B------:R-:W-:Y:S02]  /*60b0*/  VIADD R12, R12, 0x20 ;  /* 0x000000200c0c7836 */ /* 0x000fe40000000000 */
[----:B0-----:R-:W-:-:S04]  /*60c0*/  IMAD.WIDE R10, R13, R16, R10 ;  /* 0x000000100d0a7225 */ /* 0x001fc800078e020a */
[----:B------:R-:W-:Y:S02]  /*60d0*/  IMAD.MOV.U32 R19, RZ, RZ, R10 ;  /* 0x000000ffff137224 */ /* 0x000fe400078e000a */
[----:B------:R-:W-:-:S04]  /*60e0*/  IMAD.MOV.U32 R18, RZ, RZ, R11 ;  /* 0x000000ffff127224 */ /* 0x000fc800078e000b */
[----:B------:R-:W-:Y:S05]  /*60f0*/  @!P0 BRA `(.L_x_462) ;  /* 0xfffffffc00a08947 */ /* 0x000fea000383ffff */
[----:B------:R-:W-:Y:S05]  /*6100*/  BSYNC.RECONVERGENT B0 ;  /* 0x0000000000007941 */ /* 0x000fea0003800200 */
.L_x_461:
[----:B------:R-:W0:Y:S01]  /*6110*/  SHFL.DOWN PT, R10, R19, 0x1, 0x1f ;  /* 0x08201f00130a7f89 */ /* 0x000e2200000e0000 */
[----:B------:R-:W-:Y:S01]  /*6120*/  UIMAD.WIDE.U32 UR8, UR5, 0x1ff00, UR8 ;  /* 0x0001ff00050878a5 */ /* 0x000fe2000f8e0008 */
[----:B------:R-:W-:Y:S02]  /*6130*/  UMOV UR6, URZ ;  /* 0x000000ff00067c82 */ /* 0x000fe40008000000 */
        /* <DEDUP_REMOVED lines=28> */
[----:B------:R-:W-:Y:S02]  /*6300*/  SEL R11, R12, R11, P0 ;  /* 0x0000000b0c0b7207 */ /* 0x000fe40000000000 */
[----:B------:R-:W0:Y:S04]  /*6310*/  SHFL.IDX PT, R10, R10, RZ, 0x1f ;  /* 0x00001fff0a0a7589 */ /* 0x000e2800000e0000 */
[----:B------:R-:W1:Y:S01]  /*6320*/  SHFL.IDX PT, R12, R11, RZ, 0x1f ;  /* 0x00001fff0b0c7589 */ /* 0x000e6200000e0000 */
[----:B0-----:R-:W-:-:S04]  /*6330*/  IMAD.WIDE.U32 R38, R10, R5, RZ ;  /* 0x000000050a267225 */ /* 0x001fc800078e00ff */
[----:B-1----:R-:W-:-:S04]  /*6340*/  IMAD R13, R12, R5, RZ ;  /* 0x000000050c0d7224 */ /* 0x002fc800078e02ff */
[----:B------:R-:W-:Y:S01]  /*6350*/  IMAD R17, R10, R6, R13 ;  /* 0x000000060a117224 */ /* 0x000fe200078e020d */
[----:B------:R-:W-:-:S03]  /*6360*/  CS2R R12, SRZ ;  /* 0x00000000000c7805 */ /* 0x000fc6000001ff00 */
[----:B------:R-:W-:-:S07]  /*6370*/  IMAD.IADD R28, R39, 0x1, R17 ;  /* 0x00000001271c7824 */ /* 0x000fce00078e0211 */
.L_x_463:
[----:B------:R-:W-:Y:S01]  /*6380*/  IMAD.U32 R10, RZ, RZ, UR6 ;  /* 0x00000006ff0a7e24 */ /* 0x000fe2000f8e00ff */
[----:B------:R-:W0:Y:S03]  /*6390*/  LDS.128 R16, [R15+UR6] ;  /* 0x000000060f107984 */ /* 0x000e260008000c00 */
[----:B------:R-:W-:-:S05]  /*63a0*/  IMAD R10, R10, 0x200, R23 ;  /* 0x000002000a0a7824 */ /* 0x000fca00078e0217 */
[----:B------:R-:W-:-:S05]  /*63b0*/  IADD3 R10, P0, PT, R10, UR8, RZ ;  /* 0x000000080a0a7c10 */ /* 0x000fca000ff1e0ff */
[----:B------:R-:W-:-:S05]  /*63c0*/  IMAD.X R11, RZ, RZ, UR9, P0 ;  /* 0x00000009ff0b7e24 */ /* 0x000fca00080e06ff */
[----:B------:R-:W5:Y:S04]  /*63d0*/  LDG.E.U8.CONSTANT R21, desc[UR10][R10.64+0x48a00] ;  /* 0x048a000a0a157981 */ /* 0x000f68000c1e9100 */
[----:B------:R-:W5:Y:S04]  /*63e0*/  LDG.E.U8.CONSTANT R36, desc[UR10][R10.64+0x48800] ;  /* 0x0488000a0a247981 */ /* 0x000f68000c1e9100 */
[----:B------:R-:W2:Y:S04]  /*63f0*/  LDG.E.U8.CONSTANT R25, desc[UR10][R10.64+0x48600] ;  /* 0x0486000a0a197981 */ /* 0x000ea8000c1e9100 */
[----:B------:R-:W2:Y:S04]  /*6400*/  LDG.E.U8.CONSTANT R40, desc[UR10][R10.64+0x48400] ;  /* 0x0484000a0a287981 */ /* 0x000ea8000c1e9100 */
[----:B------:R-:W3:Y:S04]  /*6410*/  LDG.E.U8.CONSTANT R29, desc[UR10][R10.64+0x49200] ;  /* 0x0492000a0a1d7981 */ /* 0x000ee8000c1e9100 */
[----:B------:R-:W3:Y:S04]  /*6420*/  LDG.E.U8.CONSTANT R42, desc[UR10][R10.64+0x49000] ;  /* 0x0490000a0a2a7981 */ /* 0x000ee8000c1e9100 */
[----:B------:R-:W4:Y:S04]  /*6430*/  LDG.E.U8.CONSTANT R31, desc[UR10][R10.64+0x48e00] ;  /* 0x048e000a0a1f7981 */ /* 0x000f28000c1e9100 */
        /* <DEDUP_REMOVED lines=8> */
[----:B------:R-:W4:Y:S01]  /*64c0*/  LDG.E.U8.CONSTANT R52, desc[UR10][R10.64+0x49c00] ;  /* 0x049c000a0a347981 */ /* 0x000f22000c1e9100 */
[----:B------:R-:W-:-:S04]  /*64d0*/  UIADD3 UR6, UPT, UPT, UR6, 0x10, URZ ;  /* 0x0000001006067890 */ /* 0x000fc8000fffe0ff */
[----:B------:R-:W-:Y:S01]  /*64e0*/  UISETP.NE.AND UP1, UPT, UR6, 0x80, UPT ;  /* 0x000000800600788c */ /* 0x000fe2000bf25270 */
[----:B-----5:R-:W-:Y:S02]  /*64f0*/  PRMT R21, R36, 0x3340, R21 ;  /* 0x0000334024157816 */ /* 0x020fe40000000015 */
[----:B--2---:R-:W-:-:S04]  /*6500*/  PRMT R40, R40, 0x3340, R25 ;  /* 0x0000334028287816 */ /* 0x004fc80000000019 */
[----:B------:R-:W-:Y:S02]  /*6510*/  PRMT R21, R40, 0x5410, R21 ;  /* 0x0000541028157816 */ /* 0x000fe40000000015 */
[----:B---3--:R-:W-:-:S03]  /*6520*/  PRMT R29, R42, 0x3340, R29 ;  /* 0x000033402a1d7816 */ /* 0x008fc6000000001d */
[----:B0-----:R-:W-:Y:S01]  /*6530*/  IDP.4A.S8.S8 R16, R21, R16, RZ ;  /* 0x0000001015107226 */ /* 0x001fe200000006ff */
[----:B----4-:R-:W-:-:S04]  /*6540*/  PRMT R44, R44, 0x3340, R31 ;  /* 0x000033402c2c7816 */ /* 0x010fc8000000001f */
[----:B------:R-:W-:Y:S02]  /*6550*/  PRMT R29, R44, 0x5410, R29 ;  /* 0x000054102c1d7816 */ /* 0x000fe4000000001d */
[----:B------:R-:W-:-:S03]  /*6560*/  PRMT R37, R46, 0x3340, R37 ;  /* 0x000033402e257816 */ /* 0x000fc60000000025 */
[----:B------:R-:W-:Y:S01]  /*6570*/  IDP.4A.S8.S8 R17, R29, R17, R16 ;  /* 0x000000111d117226 */ /* 0x000fe20000000610 */
[----:B------:R-:W-:-:S04]  /*6580*/  PRMT R48, R48, 0x3340, R41 ;  /* 0x0000334030307816 */ /* 0x000fc80000000029 */
[----:B------:R-:W-:Y:S02]  /*6590*/  PRMT R37, R48, 0x5410, R37 ;  /* 0x0000541030257816 */ /* 0x000fe40000000025 */
[----:B------:R-:W-:-:S03]  /*65a0*/  PRMT R43, R50, 0x3340, R43 ;  /* 0x00003340322b7816 */ /* 0x000fc6000000002b */
[----:B------:R-:W-:Y:S01]  /*65b0*/  IDP.4A.S8.S8 R18, R37, R18, R17 ;  /* 0x0000001225127226 */ /* 0x000fe20000000611 */
[----:B------:R-:W-:-:S04]  /*65c0*/  PRMT R52, R52, 0x3340, R45 ;  /* 0x0000334034347816 */ /* 0x000fc8000000002d */
[----:B------:R-:W-:-:S05]  /*65d0*/  PRMT R43, R52, 0x5410, R43 ;  /* 0x00005410342b7816 */ /* 0x000fca000000002b */
[----:B------:R-:W-:-:S05]  /*65e0*/  IDP.4A.S8.S8 R18, R43, R19, R18 ;  /* 0x000000132b127226 */ /* 0x000fca0000000612 */
[----:B------:R-:W-:-:S04]  /*65f0*/  IADD3 R13, P0, PT, R18, R13, RZ ;  /* 0x0000000d120d7210 */ /* 0x000fc80007f1e0ff */
[----:B------:R-:W-:Y:S01]  /*6600*/  LEA.HI.X.SX32 R12, R18, R12, 0x1, P0 ;  /* 0x0000000c120c7211 */ /* 0x000fe200000f0eff */
[----:B------:R-:W-:Y:S08]  /*6610*/  BRA.U UP1, `(.L_x_463) ;  /* 0xfffffffd01587547 */ /* 0x000ff0000b83ffff */
[----:B------:R-:W-:Y:S01]  /*6620*/  VIADD R10, R8, 0x5 ;  /* 0x00000005080a7836 */ /* 0x000fe20000000000 */
[----:B------:R-:W-:Y:S01]  /*6630*/  UMOV UR6, URZ ;  /* 0x000000ff00067c82 */ /* 0x000fe20008000000 */
[----:B------:R-:W-:-:S03]  /*6640*/  IMAD.MOV.U32 R21, RZ, RZ, RZ ;  /* 0x000000ffff157224 */ /* 0x000fc600078e00ff */
        /* <DEDUP_REMOVED lines=13> */
[-C--:B------:R-:W-:Y:S01]  /*6720*/  IMAD R16, R28, R11.reuse, RZ ;  /* 0x0000000b1c107224 */ /* 0x080fe200078e02ff */
[----:B------:R-:W-:Y:S01]  /*6730*/  SHF.R.S32.HI R17, RZ, 0x1f, R11 ;  /* 0x0000001fff117819 */ /* 0x000fe2000001140b */
[----:B------:R-:W-:-:S04]  /*6740*/  IMAD.WIDE.U32 R10, R38, R11, RZ ;  /* 0x0000000b260a7225 */ /* 0x000fc800078e00ff */
[----:B------:R-:W-:-:S04]  /*6750*/  IMAD R17, R17, R38, R16 ;  /* 0x0000002611117224 */ /* 0x000fc800078e0210 */
[----:B------:R-:W-:-:S05]  /*6760*/  IMAD.IADD R11, R11, 0x1, R17 ;  /* 0x000000010b0b7824 */ /* 0x000fca00078e0211 */
[----:B------:R-:W-:-:S04]  /*6770*/  SHF.R.S64 R10, R10, 0x8, R11 ;  /* 0x000000080a0a7819 */ /* 0x000fc8000000100b */
[----:B------:R-:W-:-:S04]  /*6780*/  IADD3 R10, P0, PT, R10, R13, RZ ;  /* 0x0000000d0a0a7210 */ /* 0x000fc80007f1e0ff */
[----:B------:R-:W-:-:S04]  /*6790*/  LEA.HI.X.SX32 R11, R11, R12, 0x18, P0 ;  /* 0x0000000c0b0b7211 */ /* 0x000fc800000fc6ff */
[--C-:B------:R-:W-:Y:S02]  /*67a0*/  SHF.R.S64 R10, R10, 0x8, R11.reuse ;  /* 0x000000080a0a7819 */ /* 0x100fe4000000100b */
[----:B------:R-:W-:Y:S02]  /*67b0*/  SHF.R.S32.HI R11, RZ, 0x8, R11 ;  /* 0x00000008ff0b7819 */ /* 0x000fe4000001140b */
[----:B------:R-:W-:-:S04]  /*67c0*/  ISETP.GT.U32.AND P0, PT, R10, -0x7f, PT ;  /* 0xffffff810a00780c */ /* 0x000fc80003f04070 */
[----:B------:R-:W-:-:S04]  /*67d0*/  ISETP.GT.AND.EX P0, PT, R11, -0x1, PT, P0 ;  /* 0xffffffff0b00780c */ /* 0x000fc80003f04300 */
[----:B------:R-:W-:Y:S02]  /*67e0*/  SEL R10, R10, 0xffffff81, P0 ;  /* 0xffffff810a0a7807 */ /* 0x000fe40000000000 */
[----:B------:R-:W-:Y:S02]  /*67f0*/  SEL R11, R11, 0xffffffff, P0 ;  /* 0xffffffff0b0b7807 */ /* 0x000fe40000000000 */
[----:B------:R-:W-:-:S04]  /*6800*/  ISETP.LT.U32.AND P0, PT, R10, 0x7f, PT ;  /* 0x0000007f0a00780c */ /* 0x000fc80003f01070 */
[----:B------:R-:W-:Y:S01]  /*6810*/  ISETP.LT.AND.EX P0, PT, R11, RZ, PT, P0 ;  /* 0x000000ff0b00720c */ /* 0x000fe20003f01300 */
[----:B------:R-:W-:-:S03]  /*6820*/  IMAD.MOV.U32 R11, RZ, RZ, RZ ;  /* 0x000000ffff0b7224 */ /* 0x000fc600078e00ff */
[----:B------:R-:W-:-:S09]  /*6830*/  SEL R10, R10, 0x7f, P0 ;  /* 0x0000007f0a0a7807 */ /* 0x000fd20000000000 */
.L_x_464:
[----:B------:R-:W-:Y:S01]  /*6840*/  IMAD.U32 R12, RZ, RZ, UR6 ;  /* 0x00000006ff0c7e24 */ /* 0x000fe2000f8e00ff */
[----:B------:R-:W0:Y:S03]  /*6850*/  LDS.128 R16, [R15+UR6] ;  /* 0x000000060f107984 */ /* 0x000e260008000c00 */
[----:B------:R-:W-:-:S05]  /*6860*/  IMAD R12, R12, 0x200, R23 ;  /* 0x000002000c0c7824 */ /* 0x000fca00078e0217 */
[----:B------:R-:W-:-:S05]  /*6870*/  IADD3 R12, P0, PT, R12, UR8, RZ ;  /* 0x000000080c0c7c10 */ /* 0x000fca000ff1e0ff */
[----:B------:R-:W-:-:S05]  /*6880*/  IMAD.X R13, RZ, RZ, UR9, P0 ;  /* 0x00000009ff0d7e24 */ /* 0x000fca00080e06ff */
        /* <DEDUP_REMOVED lines=16> */
[----:B------:R-:W-:-:S04]  /*6990*/  UIADD3 UR6, UPT, UPT, UR6, 0x10, URZ ;  /* 0x0000001006067890 */ /* 0x000fc8000fffe0ff */
[----:B------:R-:W-:Y:S01]  /*69a0*/  UISETP.NE.AND UP1, UPT, UR6, 0x80, UPT ;  /* 0x000000800600788c */ /* 0x000fe2000bf25270 */
[----:B--2---:R-:W-:Y:S02]  /*69b0*/  PRMT R25, R36, 0x3340, R25 ;  /* 0x0000334024197816 */ /* 0x004fe40000000019 */
[----:B---3--:R-:W-:-:S04]  /*69c0*/  PRMT R40, R40, 0x3340, R29 ;  /* 0x0000334028287816 */ /* 0x008fc8000000001d */
[----:B------:R-:W-:Y:S02]  /*69d0*/  PRMT R25, R40, 0x5410, R25 ;  /* 0x0000541028197816 */ /* 0x000fe40000000019 */
[----:B----4-:R-:W-:-:S03]  /*69e0*/  PRMT R31, R42, 0x3340, R31 ;  /* 0x000033402a1f7816 */ /* 0x010fc6000000001f */
[----:B0-----:R-:W-:Y:S01]  /*69f0*/  IDP.4A.S8.S8 R16, R25, R16, RZ ;  /* 0x0000001019107226 */ /* 0x001fe200000006ff */
[----:B-----5:R-:W-:-:S04]  /*6a00*/  PRMT R44, R44, 0x3340, R37 ;  /* 0x000033402c2c7816 */ /* 0x020fc80000000025 */
        /* <DEDUP_REMOVED lines=37> */
[--C-:B------:R-:W-:Y:S01]  /*6c60*/  SHF.R.S64 R11, R21, 0x8, R12.reuse ;  /* 0x00000008150b7819 */ /* 0x100fe2000000100c */
[----:B------:R-:W-:Y:S01]  /*6c70*/  IMAD.MOV.U32 R21, RZ, RZ, RZ ;  /* 0x000000ffff157224 */ /* 0x000fe200078e00ff */
[----:B------:R-:W-:Y:S02]  /*6c80*/  SHF.R.S32.HI R12, RZ, 0x8, R12 ;  /* 0x00000008ff0c7819 */ /* 0x000fe4000001140c */
[----:B------:R-:W-:-:S04]  /*6c90*/  ISETP.GT.U32.AND P0, PT, R11, -0x7f, PT ;  /* 0xffffff810b00780c */ /* 0x000fc80003f04070 */
[----:B------:R-:W-:-:S04]  /*6ca0*/  ISETP.GT.AND.EX P0, PT, R12, -0x1, PT, P0 ;  /* 0xffffffff0c00780c */ /* 0x000fc80003f04300 */
[----:B------:R-:W-:Y:S02]  /*6cb0*/  SEL R11, R11, 0xffffff81, P0 ;  /* 0xffffff810b0b7807 */ /* 0x000fe40000000000 */
[----:B------:R-:W-:Y:S02]  /*6cc0*/  SEL R12, R12, 0xffffffff, P0 ;  /* 0xffffffff0c0c7807 */ /* 0x000fe40000000000 */
[----:B------:R-:W-:-:S04]  /*6cd0*/  ISETP.LT.U32.AND P0, PT, R11, 0x7f, PT ;  /* 0x0000007f0b00780c */ /* 0x000fc80003f01070 */
[----:B------:R-:W-:-:S04]  /*6ce0*/  ISETP.LT.AND.EX P0, PT, R12, RZ, PT, P0 ;  /* 0x000000ff0c00720c */ /* 0x000fc80003f01300 */
[----:B------:R-:W-:-:S09]  /*6cf0*/  SEL R11, R11, 0x7f, P0 ;  /* 0x0000007f0b0b7807 */ /* 0x000fd20000000000 */
.L_x_465:
        /* <DEDUP_REMOVED lines=43> */
[----:B------:R-:W-:-:S04]  /*6fb0*/  UMOV UR6, URZ ;  /* 0x000000ff00067c82 */ /* 0x000fc80008000000 */
        /* <DEDUP_REMOVED lines=20> */
[----:B------:R-:W-:Y:S01]  /*7100*/  LEA.HI.X.SX32 R13, R13, R21, 0x18, P0 ;  /* 0x000000150d0d7211 */ /* 0x000fe200000fc6ff */
[----:B------:R-:W-:-:S03]  /*7110*/  IMAD.MOV.U32 R21, RZ, RZ, RZ ;  /* 0x000000ffff157224 */ /* 0x000fc600078e00ff */
        /* <DEDUP_REMOVED lines=10> */
.L_x_466:
        /* <DEDUP_REMOVED lines=76> */
.L_x_467:
        /* <DEDUP_REMOVED lines=64> */
[----:B------:R-:W-:Y:S01]  /*7a80*/  IADD3 R16, P0, PT, R16, R25, RZ ;  /* 0x0000001910107210 */ /* 0x000fe20007f1e0ff */
[----:B------:R-:W-:-:S03]  /*7a90*/  IMAD.MOV.U32 R25, RZ, RZ, RZ ;  /* 0x000000ffff197224 */ /* 0x000fc600078e00ff */
        /* <DEDUP_REMOVED lines=10> */
.L_x_468:
[----:B------:R-:W-:-:S04]  /*7b40*/  IMAD.U32 R36, RZ, RZ, UR6 ;  /* 0x00000006ff247e24 */ /* 0x000fc8000f8e00ff */
        /* <DEDUP_REMOVED lines=20> */
[----:B------:R-:W0:Y:S01]  /*7c90*/  LDS.128 R16, [R15+UR6] ;  /* 0x000000060f107984 */ /* 0x000e220008000c00 */
[----:B------:R-:W-:-:S04]  /*7ca0*/  UIADD3 UR6, UPT, UPT, UR6, 0x10, URZ ;  /* 0x0000001006067890 */ /* 0x000fc8000fffe0ff */
[----:B------:R-:W-:Y:S01]  /*7cb0*/  UISETP.NE.AND UP1, UPT, UR6, 0x80, UPT ;  /* 0x000000800600788c */ /* 0x000fe2000bf25270 */
[----:B---3--:R-:W-:-:S04]  /*7cc0*/  PRMT R44, R45, 0x3340, R44 ;  /* 0x000033402d2c7816 */ /* 0x008fc8000000002c */
[----:B------:R-:W-:Y:S02]  /*7cd0*/  PRMT R43, R44, 0x5410, R43 ;  /* 0x000054102c2b7816 */ /* 0x000fe4000000002b */
[----:B----4-:R-:W-:Y:S02]  /*7ce0*/  PRMT R46, R47, 0x3340, R46 ;  /* 0x000033402f2e7816 */ /* 0x010fe4000000002e */
[----:B-----5:R-:W-:-:S04]  /*7cf0*/  PRMT R49, R49, 0x3340, R48 ;  /* 0x0000334031317816 */ /* 0x020fc80000000030 */
[----:B------:R-:W-:Y:S02]  /*7d00*/  PRMT R46, R49, 0x5410, R46 ;  /* 0x00005410312e7816 */ /* 0x000fe4000000002e */
[----:B------:R-:W-:Y:S02]  /*7d10*/  PRMT R50, R51, 0x3340, R50 ;  /* 0x0000334033327816 */ /* 0x000fe40000000032 */
[----:B------:R-:W-:Y:S01]  /*7d20*/  PRMT R53, R53, 0x3340, R52 ;  /* 0x0000334035357816 */ /* 0x000fe20000000034 */
[----:B0-----:R-:W-:-:S03]  /*7d30*/  IDP.4A.S8.S8 R16, R43, R16, RZ ;  /* 0x000000102b107226 */ /* 0x001fc600000006ff */
[----:B------:R-:W-:Y:S01]  /*7d40*/  PRMT R50, R53, 0x5410, R50 ;  /* 0x0000541035327816 */ /* 0x000fe20000000032 */
[----:B------:R-:W-:Y:S01]  /*7d50*/  IDP.4A.S8.S8 R17, R46, R17, R16 ;  /* 0x000000112e117226 */ /* 0x000fe20000000610 */
        /* <DEDUP_REMOVED lines=42> */
.L_x_469:
        /* <DEDUP_REMOVED lines=76> */
.L_x_470:
        /* <DEDUP_REMOVED lines=20> */
[----:B--2---:R-:W-:-:S02]  /*8600*/  PRMT R47, R17, 0x3340, R16 ;  /* 0x00003340112f7816 */ /* 0x004fc40000000010 */
[----:B---3--:R-:W-:Y:S02]  /*8610*/  PRMT R48, R19, 0x3340, R18 ;  /* 0x0000334013307816 */ /* 0x008fe40000000012 */
[----:B------:R-:W0:Y:S01]  /*8620*/  LDS.128 R16, [R15+UR6] ;  /* 0x000000060f107984 */ /* 0x000e220008000c00 */
[----:B------:R-:W-:Y:S01]  /*8630*/  UIADD3 UR6, UPT, UPT, UR6, 0x10, URZ ;  /* 0x0000001006067890 */ /* 0x000fe2000fffe0ff */
[----:B------:R-:W-:-:S03]  /*8640*/  PRMT R47, R48, 0x5410, R47 ;  /* 0x00005410302f7816 */ /* 0x000fc6000000002f */
[----:B------:R-:W-:Y:S01]  /*8650*/  UISETP.NE.AND UP1, UPT, UR6, 0x80, UPT ;  /* 0x000000800600788c */ /* 0x000fe2000bf25270 */
[----:B----4-:R-:W-:Y:S02]  /*8660*/  PRMT R49, R50, 0x3340, R49 ;  /* 0x0000334032317816 */ /* 0x010fe40000000031 */
[----:B-----5:R-:W-:-:S04]  /*8670*/  PRMT R52, R52, 0x3340, R51 ;  /* 0x0000334034347816 */ /* 0x020fc80000000033 */
[----:B------:R-:W-:Y:S02]  /*8680*/  PRMT R49, R52, 0x5410, R49 ;  /* 0x0000541034317816 */ /* 0x000fe40000000031 */
[----:B------:R-:W-:Y:S02]  /*8690*/  PRMT R53, R54, 0x3340, R53 ;  /* 0x0000334036357816 */ /* 0x000fe40000000035 */
[----:B------:R-:W-:-:S04]  /*86a0*/  PRMT R46, R45, 0x3340, R46 ;  /* 0x000033402d2e7816 */ /* 0x000fc8000000002e */
[----:B------:R-:W-:Y:S02]  /*86b0*/  PRMT R46, R46, 0x5410, R53 ;  /* 0x000054102e2e7816 */ /* 0x000fe40000000035 */
[----:B------:R-:W-:Y:S01]  /*86c0*/  PRMT R41, R42, 0x3340, R41 ;  /* 0x000033402a297816 */ /* 0x000fe20000000029 */
[----:B0-----:R-:W-:-:S04]  /*86d0*/  IDP.4A.S8.S8 R16, R47, R16, RZ ;  /* 0x000000102f107226 */ /* 0x001fc800000006ff */
[----:B------:R-:W-:Y:S01]  /*86e0*/  IDP.4A.S8.S8 R17, R49, R17, R16 ;  /* 0x0000001131117226 */ /* 0x000fe20000000610 */
[----:B------:R-:W-:-:S03]  /*86f0*/  PRMT R44, R44, 0x3340, R43 ;  /* 0x000033402c2c7816 */ /* 0x000fc6000000002b */
[----:B------:R-:W-:Y:S01]  /*8700*/  IDP.4A.S8.S8 R18, R46, R18, R17 ;  /* 0x000000122e127226 */ /* 0x000fe20000000611 */
        /* <DEDUP_REMOVED lines=26> */
[----:B------:R-:W-:Y:S02]  /*88b0*/  IADD3 R16, P0, PT, R17, R40, RZ ;  /* 0x0000002811107210 */ /* 0x000fe40007f1e0ff */
[----:B------:R-:W-:Y:S02]  /*88c0*/  CS2R R40, SRZ ;  /* 0x0000000000287805 */ /* 0x000fe4000001ff00 */
        /* <DEDUP_REMOVED lines=10> */
.L_x_471:
        /* <DEDUP_REMOVED lines=43> */
[----:B------:R-:W-:Y:S01]  /*8c20*/  UMOV UR6, URZ ;  /* 0x000000ff00067c82 */ /* 0x000fe20008000000 */
[----:B------:R-:W-:Y:S02]  /*8c30*/  IMAD.MOV.U32 R42, RZ, RZ, RZ ;  /* 0x000000ffff2a7224 */ /* 0x000fe400078e00ff */
[----:B------:R-:W-:Y:S01]  /*8c40*/  IMAD.MOV.U32 R37, RZ, RZ, RZ ;  /* 0x000000ffff257224 */ /* 0x000fe200078e00ff */
        /* <DEDUP_REMOVED lines=30> */
.L_x_472:
        /* <DEDUP_REMOVED lines=21> */
[----:B---3--:R-:W-:-:S04]  /*8f80*/  PRMT R19, R19, 0x3340, R18 ;  /* 0x0000334013137816 */ /* 0x008fc80000000012 */
[----:B------:R-:W-:Y:S02]  /*8f90*/  PRMT R53, R19, 0x5410, R16 ;  /* 0x0000541013357816 */ /* 0x000fe40000000010 */
[----:B------:R-:W0:Y:S01]  /*8fa0*/  LDS.128 R16, [R15+UR6] ;  /* 0x000000060f107984 */ /* 0x000e220008000c00 */
[----:B------:R-:W-:Y:S01]  /*8fb0*/  UIADD3 UR6, UPT, UPT, UR6, 0x10, URZ ;  /* 0x0000001006067890 */ /* 0x000fe2000fffe0ff */
[----:B----4-:R-:W-:-:S03]  /*8fc0*/  PRMT R54, R55, 0x3340, R54 ;  /* 0x0000334037367816 */ /* 0x010fc60000000036 */
[----:B------:R-:W-:Y:S01]  /*8fd0*/  UISETP.NE.AND UP1, UPT, UR6, 0x80, UPT ;  /* 0x000000800600788c */ /* 0x000fe2000bf25270 */
[----:B-----5:R-:W-:-:S04]  /*8fe0*/  PRMT R51, R50, 0x3340, R51 ;  /* 0x0000334032337816 */ /* 0x020fc80000000033 */
[----:B------:R-:W-:Y:S02]  /*8ff0*/  PRMT R51, R51, 0x5410, R54 ;  /* 0x0000541033337816 */ /* 0x000fe40000000036 */
[----:B------:R-:W-:Y:S02]  /*9000*/  PRMT R47, R48, 0x3340, R47 ;  /* 0x00003340302f7816 */ /* 0x000fe4000000002f */
[----:B------:R-:W-:-:S04]  /*9010*/  PRMT R46, R49, 0x3340, R46 ;  /* 0x00003340312e7816 */ /* 0x000fc8000000002e */
[----:B------:R-:W-:Y:S02]  /*9020*/  PRMT R46, R46, 0x5410, R47 ;  /* 0x000054102e2e7816 */ /* 0x000fe4000000002f */
[----:B------:R-:W-:Y:S01]  /*9030*/  PRMT R43, R44, 0x3340, R43 ;  /* 0x000033402c2b7816 */ /* 0x000fe2000000002b */
[----:B0-----:R-:W-:Y:S01]  /*9040*/  IDP.4A.S8.S8 R16, R53, R16, RZ ;  /* 0x0000001035107226 */ /* 0x001fe200000006ff */
[----:B------:R-:W-:-:S03]  /*9050*/  PRMT R52, R52, 0x3340, R45 ;  /* 0x0000334034347816 */ /* 0x000fc6000000002d */
[----:B------:R-:W-:Y:S01]  /*9060*/  IDP.4A.S8.S8 R17, R51, R17, R16 ;  /* 0x0000001133117226 */ /* 0x000fe20000000610 */
[----:B------:R-:W-:-:S03]  /*9070*/  PRMT R43, R52, 0x5410, R43 ;  /* 0x00005410342b7816 */ /* 0x000fc6000000002b */
[----:B------:R-:W-:-:S04]  /*9080*/  IDP.4A.S8.S8 R18, R46, R18, R17 ;  /* 0x000000122e127226 */ /* 0x000fc80000000611 */
        /* <DEDUP_REMOVED lines=37> */
.L_x_473:
        /* <DEDUP_REMOVED lines=76> */
.L_x_474:
        /* <DEDUP_REMOVED lines=75> */
.L_x_475:
        /* <DEDUP_REMOVED lines=76> */
.L_x_476:
        /* <DEDUP_REMOVED lines=23> */
[----:B----4-:R-:W-:Y:S02]  /*a280*/  PRMT R56, R16, 0x3340, R17 ;  /* 0x0000334010387816 */ /* 0x010fe40000000011 */
[----:B------:R-:W0:Y:S01]  /*a290*/  LDS.128 R16, [R15+UR6] ;  /* 0x000000060f107984 */ /* 0x000e220008000c00 */
[----:B-----5:R-:W-:-:S04]  /*a2a0*/  PRMT R57, R58, 0x3340, R57 ;  /* 0x000033403a397816 */ /* 0x020fc80000000039 */
[----:B------:R-:W-:Y:S02]  /*a2b0*/  PRMT R56, R56, 0x5410, R57 ;  /* 0x0000541038387816 */ /* 0x000fe40000000039 */
[----:B------:R-:W-:Y:S01]  /*a2c0*/  PRMT R50, R51, 0x3340, R50 ;  /* 0x0000334033327816 */ /* 0x000fe20000000032 */
[----:B------:R-:W-:Y:S01]  /*a2d0*/  UIADD3 UR6, UPT, UPT, UR6, 0x10, URZ ;  /* 0x0000001006067890 */ /* 0x000fe2000fffe0ff */
[----:B------:R-:W-:-:S04]  /*a2e0*/  PRMT R53, R53, 0x3340, R52 ;  /* 0x0000334035357816 */ /* 0x000fc80000000034 */
[----:B------:R-:W-:Y:S02]  /*a2f0*/  PRMT R50, R53, 0x5410, R50 ;  /* 0x0000541035327816 */ /* 0x000fe40000000032 */
[----:B------:R-:W-:Y:S01]  /*a300*/  PRMT R48, R49, 0x3340, R48 ;  /* 0x0000334031307816 */ /* 0x000fe20000000030 */
[----:B0-----:R-:W-:Y:S01]  /*a310*/  IDP.4A.S8.S8 R16, R55, R16, RZ ;  /* 0x0000001037107226 */ /* 0x001fe200000006ff */
[----:B------:R-:W-:-:S03]  /*a320*/  PRMT R47, R54, 0x3340, R47 ;  /* 0x00003340362f7816 */ /* 0x000fc6000000002f */
[----:B------:R-:W-:Y:S01]  /*a330*/  IDP.4A.S8.S8 R17, R56, R17, R16 ;  /* 0x0000001138117226 */ /* 0x000fe20000000610 */
[----:B------:R-:W-:Y:S01]  /*a340*/  PRMT R47, R47, 0x5410, R48 ;  /* 0x000054102f2f7816 */ /* 0x000fe20000000030 */
[----:B------:R-:W-:Y:S02]  /*a350*/  UISETP.NE.AND UP1, UPT, UR6, 0x80, UPT ;  /* 0x000000800600788c */ /* 0x000fe4000bf25270 */
        /* <DEDUP_REMOVED lines=38> */
.L_x_477:
        /* <DEDUP_REMOVED lines=21> */
[----:B---3--:R-:W-:-:S04]  /*a710*/  PRMT R56, R59, 0x3340, R56 ;  /* 0x000033403b387816 */ /* 0x008fc80000000038 */
[----:B------:R-:W-:Y:S02]  /*a720*/  PRMT R57, R56, 0x5410, R57 ;  /* 0x0000541038397816 */ /* 0x000fe40000000039 */
[----:B----4-:R-:W-:Y:S02]  /*a730*/  PRMT R56, R19, 0x3340, R16 ;  /* 0x0000334013387816 */ /* 0x010fe40000000010 */
[----:B-----5:R-:W-:Y:S02]  /*a740*/  PRMT R59, R18, 0x3340, R17 ;  /* 0x00003340123b7816 */ /* 0x020fe40000000011 */
[----:B------:R-:W0:Y:S02]  /*a750*/  LDS.128 R16, [R15+UR6] ;  /* 0x000000060f107984 */ /* 0x000e240008000c00 */
[----:B------:R-:W-:Y:S02]  /*a760*/  PRMT R56, R59, 0x5410, R56 ;  /* 0x000054103b387816 */ /* 0x000fe40000000038 */
[----:B------:R-:W-:Y:S01]  /*a770*/  PRMT R51, R51, 0x3340, R50 ;  /* 0x0000334033337816 */ /* 0x000fe20000000032 */
[----:B------:R-:W-:Y:S01]  /*a780*/  UIADD3 UR6, UPT, UPT, UR6, 0x10, URZ ;  /* 0x0000001006067890 */ /* 0x000fe2000fffe0ff */
[----:B------:R-:W-:-:S03]  /*a790*/  PRMT R52, R53, 0x3340, R52 ;  /* 0x0000334035347816 */ /* 0x000fc60000000034 */
[----:B------:R-:W-:Y:S01]  /*a7a0*/  UISETP.NE.AND UP1, UPT, UR6, 0x80, UPT ;  /* 0x000000800600788c */ /* 0x000fe2000bf25270 */
[----:B------:R-:W-:-:S04]  /*a7b0*/  PRMT R55, R55, 0x3340, R54 ;  /* 0x0000334037377816 */ /* 0x000fc80000000036 */
[----:B------:R-:W-:Y:S01]  /*a7c0*/  PRMT R52, R55, 0x5410, R52 ;  /* 0x0000541037347816 */ /* 0x000fe20000000034 */
[----:B0-----:R-:W-:-:S04]  /*a7d0*/  IDP.4A.S8.S8 R16, R57, R16, RZ ;  /* 0x0000001039107226 */ /* 0x001fc800000006ff */
[----:B------:R-:W-:Y:S01]  /*a7e0*/  IDP.4A.S8.S8 R17, R56, R17, R16 ;  /* 0x0000001138117226 */ /* 0x000fe20000000610 */
[----:B--2---:R-:W-:-:S04]  /*a7f0*/  PRMT R48, R49, 0x3340, R48 ;  /* 0x0000334031307816 */ /* 0x004fc80000000030 */
[----:B------:R-:W-:-:S05]  /*a800*/  PRMT R48, R51, 0x5410, R48 ;  /* 0x0000541033307816 */ /* 0x000fca0000000030 */
        /* <DEDUP_REMOVED lines=39> */
.L_x_478:
        /* <DEDUP_REMOVED lines=20> */
[----:B------:R-:W3:Y:S04]  /*abc0*/  LDG.E.U8.CONSTANT R51, desc[UR10][R42.64+0x4a3e0] ;  /* 0x04a3e00a2a337981 */ /* 0x000ee8000c1e9100 */
[----:B------:R-:W3:Y:S01]  /*abd0*/  LDG.E.U8.CONSTANT R52, desc[UR10][R42.64+0x4a1e0] ;  /* 0x04a1e00a2a347981 */ /* 0x000ee2000c1e9100 */
[----:B------:R-:W-:Y:S02]  /*abe0*/  PRMT R57, R58, 0x5410, R57 ;  /* 0x000054103a397816 */ /* 0x000fe40000000039 */
[----:B----4-:R-:W-:Y:S02]  /*abf0*/  PRMT R58, R17, 0x3340, R16 ;  /* 0x00003340113a7816 */ /* 0x010fe40000000010 */
[----:B-----5:R-:W-:Y:S02]  /*ac00*/  PRMT R59, R19, 0x3340, R18 ;  /* 0x00003340133b7816 */ /* 0x020fe40000000012 */
[----:B------:R-:W0:Y:S02]  /*ac10*/  LDS.128 R16, [R15+UR6] ;  /* 0x000000060f107984 */ /* 0x000e240008000c00 */
[----:B------:R-:W-:-:S02]  /*ac20*/  PRMT R58, R59, 0x5410, R58 ;  /* 0x000054103b3a7816 */ /* 0x000fc4000000003a */
[----:B------:R-:W-:Y:S01]  /*ac30*/  PRMT R54, R55, 0x3340, R54 ;  /* 0x0000334037367816 */ /* 0x000fe20000000036 */
[----:B------:R-:W-:Y:S01]  /*ac40*/  UIADD3 UR6, UPT, UPT, UR6, 0x10, URZ ;  /* 0x0000001006067890 */ /* 0x000fe2000fffe0ff */
[----:B------:R-:W-:-:S03]  /*ac50*/  PRMT R56, R56, 0x3340, R53 ;  /* 0x0000334038387816 */ /* 0x000fc60000000035 */
[----:B------:R-:W-:Y:S01]  /*ac60*/  UISETP.NE.AND UP1, UPT, UR6, 0x80, UPT ;  /* 0x000000800600788c */ /* 0x000fe2000bf25270 */
[----:B0-----:R-:W-:-:S04]  /*ac70*/  IDP.4A.S8.S8 R16, R57, R16, RZ ;  /* 0x0000001039107226 */ /* 0x001fc800000006ff */
[----:B------:R-:W-:Y:S01]  /*ac80*/  IDP.4A.S8.S8 R17, R58, R17, R16 ;  /* 0x000000113a117226 */ /* 0x000fe20000000610 */
[----:B--2---:R-:W-:-:S04]  /*ac90*/  PRMT R49, R50, 0x3340, R49 ;  /* 0x0000334032317816 */ /* 0x004fc80000000031 */
[----:B------:R-:W-:Y:S02]  /*aca0*/  PRMT R49, R49, 0x5410, R54 ;  /* 0x0000541031317816 */ /* 0x000fe40000000036 */
[----:B---3--:R-:W-:-:S03]  /*acb0*/  PRMT R51, R52, 0x3340, R51 ;  /* 0x0000334034337816 */ /* 0x008fc60000000033 */
[----:B------:R-:W-:Y:S01]  /*acc0*/  IDP.4A.S8.S8 R18, R49, R18, R17 ;  /* 0x0000001231127226 */ /* 0x000fe20000000611 */
[----:B------:R-:W-:-:S05]  /*acd0*/  PRMT R51, R56, 0x5410, R51 ;  /* 0x0000541038337816 */ /* 0x000fca0000000033 */
[----:B------:R-:W-:-:S05]  /*ace0*/  IDP.4A.S8.S8 R19, R51, R19, R18 ;  /* 0x0000001333137226 */ /* 0x000fca0000000612 */
[----:B------:R-:W-:-:S04]  /*acf0*/  IADD3 R48, P0, PT, R19, R48, RZ ;  /* 0x0000003013307210 */ /* 0x000fc80007f1e0ff */
[----:B------:R-:W-:Y:S01]  /*ad00*/  LEA.HI.X.SX32 R46, R19, R46, 0x1, P0 ;  /* 0x0000002e132e7211 */ /* 0x000fe200000f0eff */
[----:B------:R-:W-:Y:S08]  /*ad10*/  BRA.U UP1, `(.L_x_478) ;  /* 0xfffffffd01587547 */ /* 0x000ff0000b83ffff */
[----:B------:R-:W-:Y:S01]  /*ad20*/  VIADD R16, R8, 0xa8043ae5 ;  /* 0xa8043ae508107836 */ /* 0x000fe20000000000 */
[----:B------:R-:W-:Y:S01]  /*ad30*/  BSSY.RECONVERGENT B0, `(.L_x_479) ;  /* 0x000007d000007945 */ /* 0x000fe20003800200 */
[----:B------:R0:W-:Y:S01]  /*ad40*/  STS.U8 [R7], R10 ;  /* 0x0000000a07007388 */ /* 0x0001e20000000000 */
[----:B------:R-:W-:Y:S02]  /*ad50*/  VIADD R30, R30, 0x86 ;  /* 0x000000861e1e7836 */ /* 0x000fe40000000000 */
[----:B------:R-:W-:Y:S01]  /*ad60*/  SHF.R.U32.HI R17, RZ, 0x10, R16 ;  /* 0x00000010ff117819 */ /* 0x000fe20000011610 */
[----:B------:R1:W-:Y:S03]  /*ad70*/  STS.U8 [R7+0x80], R11 ;  /* 0x0000800b07007388 */ /* 0x0003e60000000000 */
[----:B------:R-:W-:Y:S01]  /*ad80*/  LOP3.LUT R17, R17, R16, RZ, 0x3c, !PT ;  /* 0x0000001011117212 */ /* 0x000fe200078e3cff */
[----:B------:R2:W-:Y:S01]  /*ad90*/  STS.U8 [R7+0x100], R12 ;  /* 0x0001000c07007388 */ /* 0x0005e20000000000 */
[----:B0-----:R-:W-:-:S03]  /*ada0*/  IMAD.MOV.U32 R10, RZ, RZ, R23 ;  /* 0x000000ffff0a7224 */ /* 0x001fc600078e0017 */
[----:B------:R-:W-:Y:S01]  /*adb0*/  IMAD R17, R17, -0x7a143595, RZ ;  /* 0x85ebca6b11117824 */ /* 0x000fe200078e02ff */
[----:B------:R0:W-:Y:S01]  /*adc0*/  STS.U8 [R7+0x180], R13 ;  /* 0x0001800d07007388 */ /* 0x0001e20000000000 */
[----:B-1----:R-:W-:-:S03]  /*add0*/  IMAD.MOV.U32 R11, RZ, RZ, RZ ;  /* 0x000000ffff0b7224 */ /* 0x002fc600078e00ff */
[----:B------:R-:W-:Y:S01]  /*ade0*/  SHF.R.U32.HI R16, RZ, 0xd, R17 ;  /* 0x0000000dff107819 */ /* 0x000fe20000011611 */
[----:B------:R0:W-:Y:S01]  /*adf0*/  STS.U8 [R7+0x20], R21 ;  /* 0x0000201507007388 */ /* 0x0001e20000000000 */
[----:B--2---:R-:W-:Y:S02]  /*ae00*/  IMAD.MOV.U32 R12, RZ, RZ, RZ ;  /* 0x000000ffff0c7224 */ /* 0x004fe400078e00ff */
[----:B------:R-:W-:Y:S01]  /*ae10*/  LOP3.LUT R16, R16, R17, RZ, 0x3c, !PT ;  /* 0x0000001110107212 */ /* 0x000fe200078e3cff */
[----:B------:R0:W-:Y:S04]  /*ae20*/  STS.U8 [R7+0xa0], R25 ;  /* 0x0000a01907007388 */ /* 0x0001e80000000000 */
[----:B------:R-:W-:Y:S01]  /*ae30*/  IMAD R16, R16, -0x3d4d51cb, RZ ;  /* 0xc2b2ae3510107824 */ /* 0x000fe200078e02ff */
[----:B------:R0:W-:Y:S04]  /*ae40*/  STS.U8 [R7+0x120], R29 ;  /* 0x0001201d07007388 */ /* 0x0001e80000000000 */
[----:B------:R-:W-:Y:S01]  /*ae50*/  SHF.R.U32.HI R17, RZ, 0x10, R16 ;  /* 0x00000010ff117819 */ /* 0x000fe20000011610 */
[----:B------:R0:W-:Y:S03]  /*ae60*/  STS.U8 [R7+0x1a0], R31 ;  /* 0x0001a01f07007388 */ /* 0x0001e60000000000 */
[----:B------:R-:W-:Y:S01]  /*ae70*/  LOP3.LUT R17, R17, R16, RZ, 0x3c, !PT ;  /* 0x0000001011117212 */ /* 0x000fe200078e3cff */
[----:B------:R0:W-:Y:S03]  /*ae80*/  STS.U8 [R7+0x40], R36 ;  /* 0x0000402407007388 */ /* 0x0001e60000000000 */
[----:B------:R-:W-:Y:S01]  /*ae90*/  LOP3.LUT R16, R17, 0x1, RZ, 0xc0, !PT ;  /* 0x0000000111107812 */ /* 0x000fe200078ec0ff */
[----:B------:R0:W-:Y:S01]  /*aea0*/  STS.U8 [R7+0xc0], R37 ;  /* 0x0000c02507007388 */ /* 0x0001e20000000000 */
[----:B------:R-:W-:-:S02]  /*aeb0*/  SHF.R.U32.HI R17, RZ, 0x1, R17 ;  /* 0x00000001ff117819 */ /* 0x000fc40000011611 */
[----:B------:R-:W-:Y:S01]  /*aec0*/  ISETP.NE.U32.AND P0, PT, R16, 0x1, PT ;  /* 0x000000011000780c */ /* 0x000fe20003f05070 */
[----:B------:R0:W-:Y:S01]  /*aed0*/  STS.U8 [R7+0x140], R40 ;  /* 0x0001402807007388 */ /* 0x0001e20000000000 */
[----:B------:R-:W-:-:S03]  /*aee0*/  LOP3.LUT R17, R17, 0x1f, RZ, 0xc0, !PT ;  /* 0x0000001f11117812 */ /* 0x000fc600078ec0ff */
[----:B------:R0:W-:Y:S04]  /*aef0*/  STS.U8 [R7+0x1c0], R41 ;  /* 0x0001c02907007388 */ /* 0x0001e80000000000 */
[----:B------:R0:W-:Y:S04]  /*af00*/  STS.U8 [R7+0x60], R44 ;  /* 0x0000602c07007388 */ /* 0x0001e80000000000 */
[----:B------:R-:W-:Y:S01]  /*af10*/  @P0 IMAD.MOV R17, RZ, RZ, -R17 ;  /* 0x000000ffff110224 */ /* 0x000fe200078e0a11 */
[----:B------:R0:W-:Y:S03]  /*af20*/  STS.U8 [R7+0xe0], R45 ;  /* 0x0000e02d07007388 */ /* 0x0001e60000000000 */
[-C--:B------:R-:W-:Y:S01]  /*af30*/  IMAD R28, R28, R17.reuse, RZ ;  /* 0x000000111c1c7224 */ /* 0x080fe200078e02ff */
[----:B------:R-:W-:Y:S01]  /*af40*/  SHF.R.S32.HI R19, RZ, 0x1f, R17 ;  /* 0x0000001fff137819 */ /* 0x000fe20000011411 */
[----:B------:R-:W-:Y:S01]  /*af50*/  IMAD.WIDE.U32 R16, R38, R17, RZ ;  /* 0x0000001126107225 */ /* 0x000fe200078e00ff */
[----:B------:R0:W-:Y:S03]  /*af60*/  STS.U8 [R7+0x160], R47 ;  /* 0x0001602f07007388 */ /* 0x0001e60000000000 */
        /* <DEDUP_REMOVED lines=16> */
.L_x_480:
[----:B0-----:R-:W-:-:S04]  /*b070*/  IMAD R13, R10, -0x61c88647, R30 ;  /* 0x9e3779b90a0d7824 */ /* 0x001fc800078e021e */
[C---:B------:R-:W-:Y:S01]  /*b080*/  VIADD R17, R13.reuse, 0x1bbcdc80 ;  /* 0x1bbcdc800d117836 */ /* 0x040fe20000000000 */
[----:B------:R-:W-:Y:S01]  /*b090*/  SHF.R.U32.HI R16, RZ, 0x10, R13 ;  /* 0x00000010ff107819 */ /* 0x000fe2000001160d */
[----:B------:R-:W-:-:S03]  /*b0a0*/  VIADD R19, R13, 0x3779b900 ;  /* 0x3779b9000d137836 */ /* 0x000fc60000000000 */
[----:B------:R-:W-:Y:S01]  /*b0b0*/  LOP3.LUT R16, R16, R13, RZ, 0x3c, !PT ;  /* 0x0000000d10107212 */ /* 0x000fe200078e3cff */
[----:B------:R-:W-:Y:S01]  /*b0c0*/  VIADD R13, R13, 0x53369580 ;  /* 0x533695800d0d7836 */ /* 0x000fe20000000000 */
[----:B------:R-:W-:Y:S02]  /*b0d0*/  SHF.R.U32.HI R18, RZ, 0x10, R17 ;  /* 0x00000010ff127819 */ /* 0x000fe40000011611 */
[----:B------:R-:W-:Y:S01]  /*b0e0*/  SHF.R.U32.HI R28, RZ, 0x10, R19 ;  /* 0x00000010ff1c7819 */ /* 0x000fe20000011613 */
[----:B------:R-:W-:Y:S01]  /*b0f0*/  IMAD R16, R16, -0x7a143595, RZ ;  /* 0x85ebca6b10107824 */ /* 0x000fe200078e02ff */
[----:B------:R-:W-:Y:S02]  /*b100*/  SHF.R.U32.HI R36, RZ, 0x10, R13 ;  /* 0x00000010ff247819 */ /* 0x000fe4000001160d */
[----:B------:R-:W-:Y:S02]  /*b110*/  LOP3.LUT R18, R18, R17, RZ, 0x3c, !PT ;  /* 0x0000001112127212 */ /* 0x000fe400078e3cff */
[----:B------:R-:W-:-:S02]  /*b120*/  LOP3.LUT R28, R28, R19, RZ, 0x3c, !PT ;  /* 0x000000131c1c7212 */ /* 0x000fc400078e3cff */
[----:B------:R-:W-:Y:S01]  /*b130*/  LOP3.LUT R21, R36, R13, RZ, 0x3c, !PT ;  /* 0x0000000d24157212 */ /* 0x000fe200078e3cff */
[----:B------:R-:W-:Y:S01]  /*b140*/  IMAD R17, R18, -0x7a143595, RZ ;  /* 0x85ebca6b12117824 */ /* 0x000fe200078e02ff */
[----:B------:R-:W-:Y:S01]  /*b150*/  SHF.R.U32.HI R13, RZ, 0xd, R16 ;  /* 0x0000000dff0d7819 */ /* 0x000fe20000011610 */
[----:B------:R-:W-:Y:S02]  /*b160*/  IMAD R19, R28, -0x7a143595, RZ ;  /* 0x85ebca6b1c137824 */ /* 0x000fe400078e02ff */
[----:B------:R-:W-:Y:S01]  /*b170*/  IMAD R21, R21, -0x7a143595, RZ ;  /* 0x85ebca6b15157824 */ /* 0x000fe200078e02ff */
[----:B------:R-:W-:Y:S01]  /*b180*/  LOP3.LUT R16, R13, R16, RZ, 0x3c, !PT ;  /* 0x000000100d107212 */ /* 0x000fe200078e3cff */
[----:B------:R-:W-:Y:S01]  /*b190*/  IMAD.IADD R18, R15, 0x1, R10 ;  /* 0x000000010f127824 */ /* 0x000fe200078e020a */
[----:B------:R-:W-:Y:S02]  /*b1a0*/  SHF.R.U32.HI R28, RZ, 0xd, R17 ;  /* 0x0000000dff1c7819 */ /* 0x000fe40000011611 */
[----:B------:R-:W-:Y:S01]  /*b1b0*/  SHF.R.U32.HI R36, RZ, 0xd, R19 ;  /* 0x0000000dff247819 */ /* 0x000fe20000011613 */
[----:B------:R-:W-:Y:S01]  /*b1c0*/  IMAD R16, R16, -0x3d4d51cb, RZ ;  /* 0xc2b2ae3510107824 */ /* 0x000fe200078e02ff */
[----:B------:R-:W-:Y:S01]  /*b1d0*/  SHF.R.U32.HI R38, RZ, 0xd, R21 ;  /* 0x0000000dff267819 */ /* 0x000fe20000011615 */
[----:B------:R-:W-:Y:S01]  /*b1e0*/  LDS.U8 R29, [R18+0x180] ;  /* 0x00018000121d7984 */ /* 0x000fe20000000000 */
[----:B------:R-:W-:-:S02]  /*b1f0*/  LOP3.LUT R28, R28, R17, RZ, 0x3c, !PT ;  /* 0x000000111c1c7212 */ /* 0x000fc400078e3cff */
[----:B------:R-:W-:Y:S01]  /*b200*/  LOP3.LUT R36, R36, R19, RZ, 0x3c, !PT ;  /* 0x0000001324247212 */ /* 0x000fe200078e3cff */
[----:B------:R-:W0:Y:S01]  /*b210*/  LDS.U8 R40, [R18+0x100] ;  /* 0x0001000012287984 */ /* 0x000e220000000000 */
[----:B------:R-:W-:Y:S01]  /*b220*/  LOP3.LUT R38, R38, R21, RZ, 0x3c, !PT ;  /* 0x0000001526267212 */ /* 0x000fe200078e3cff */
[----:B------:R-:W-:Y:S01]  /*b230*/  IMAD R28, R28, -0x3d4d51cb, RZ ;  /* 0xc2b2ae351c1c7824 */ /* 0x000fe200078e02ff */
[----:B------:R-:W-:Y:S01]  /*b240*/  SHF.R.U32.HI R17, RZ, 0x10, R16 ;  /* 0x00000010ff117819 */ /* 0x000fe20000011610 */
[----:B------:R-:W-:Y:S01]  /*b250*/  LDS.U8 R13, [R18+0x80] ;  /* 0x00008000120d7984 */ /* 0x000fe20000000000 */
[----:B------:R-:W-:Y:S02]  /*b260*/  IMAD R36, R36, -0x3d4d51cb, RZ ;  /* 0xc2b2ae3524247824 */ /* 0x000fe400078e02ff */
[----:B------:R-:W-:Y:S01]  /*b270*/  IMAD R38, R38, -0x3d4d51cb, RZ ;  /* 0xc2b2ae3526267824 */ /* 0x000fe200078e02ff */
[----:B------:R1:W2:Y:S01]  /*b280*/  LDS.U8 R42, [R18] ;  /* 0x00000000122a7984 */ /* 0x0002a20000000000 */
[----:B------:R-:W-:-:S02]  /*b290*/  LOP3.LUT R17, R17, R16, RZ, 0x3c, !PT ;  /* 0x0000001011117212 */ /* 0x000fc400078e3cff */
[----:B------:R-:W-:Y:S02]  /*b2a0*/  SHF.R.U32.HI R19, RZ, 0x10, R28 ;  /* 0x00000010ff137819 */ /* 0x000fe4000001161c */
[----:B------:R-:W-:Y:S02]  /*b2b0*/  SHF.R.U32.HI R21, RZ, 0x10, R36 ;  /* 0x00000010ff157819 */ /* 0x000fe40000011624 */
[----:B------:R-:W-:Y:S02]  /*b2c0*/  SHF.R.U32.HI R25, RZ, 0x10, R38 ;  /* 0x00000010ff197819 */ /* 0x000fe40000011626 */
[----:B------:R-:W-:Y:S02]  /*b2d0*/  LOP3.LUT R16, R17, 0x1, RZ, 0xc0, !PT ;  /* 0x0000000111107812 */ /* 0x000fe400078ec0ff */
[----:B------:R-:W-:Y:S02]  /*b2e0*/  LOP3.LUT R19, R19, R28, RZ, 0x3c, !PT ;  /* 0x0000001c13137212 */ /* 0x000fe400078e3cff */
[----:B------:R-:W-:-:S02]  /*b2f0*/  LOP3.LUT R21, R21, R36, RZ, 0x3c, !PT ;  /* 0x0000002415157212 */ /* 0x000fc400078e3cff */
[----:B------:R-:W-:Y:S02]  /*b300*/  LOP3.LUT R25, R25, R38, RZ, 0x3c, !PT ;  /* 0x0000002619197212 */ /* 0x000fe400078e3cff */
[----:B------:R-:W-:Y:S02]  /*b310*/  ISETP.NE.U32.AND P0, PT, R16, 0x1, PT ;  /* 0x000000011000780c */ /* 0x000fe40003f05070 */
[----:B------:R-:W-:Y:S02]  /*b320*/  LOP3.LUT R16, R19, 0x1, RZ, 0xc0, !PT ;  /* 0x0000000113107812 */ /* 0x000fe400078ec0ff */
[----:B-1----:R-:W-:Y:S02]  /*b330*/  LOP3.LUT R18, R21, 0x1, RZ, 0xc0, !PT ;  /* 0x0000000115127812 */ /* 0x002fe400078ec0ff */
[----:B------:R-:W-:Y:S02]  /*b340*/  LOP3.LUT R28, R25, 0x1, RZ, 0xc0, !PT ;  /* 0x00000001191c7812 */ /* 0x000fe400078ec0ff */
[----:B------:R-:W-:-:S02]  /*b350*/  ISETP.NE.U32.AND P1, PT, R16, 0x1, PT ;  /* 0x000000011000780c */ /* 0x000fc40003f25070 */
[----:B------:R-:W-:Y:S02]  /*b360*/  ISETP.NE.U32.AND P2, PT, R18, 0x1, PT ;  /* 0x000000011200780c */ /* 0x000fe40003f45070 */
[----:B------:R-:W-:Y:S02]  /*b370*/  ISETP.NE.U32.AND P3, PT, R28, 0x1, PT ;  /* 0x000000011c00780c */ /* 0x000fe40003f65070 */
[----:B------:R-:W-:Y:S02]  /*b380*/  SHF.R.U32.HI R17, RZ, 0x1, R17 ;  /* 0x00000001ff117819 */ /* 0x000fe40000011611 */
[----:B------:R-:W-:Y:S02]  /*b390*/  SHF.R.U32.HI R19, RZ, 0x1, R19 ;  /* 0x00000001ff137819 */ /* 0x000fe40000011613 */
[----:B------:R-:W-:Y:S02]  /*b3a0*/  SHF.R.U32.HI R21, RZ, 0x1, R21 ;  /* 0x00000001ff157819 */ /* 0x000fe40000011615 */
[----:B------:R-:W-:-:S02]  /*b3b0*/  SHF.R.U32.HI R25, RZ, 0x1, R25 ;  /* 0x00000001ff197819 */ /* 0x000fc40000011619 */
[----:B------:R-:W-:Y:S02]  /*b3c0*/  LOP3.LUT R17, R17, 0x1f, RZ, 0xc0, !PT ;  /* 0x0000001f11117812 */ /* 0x000fe400078ec0ff */
[----:B------:R-:W-:Y:S02]  /*b3d0*/  LOP3.LUT R16, R19, 0x1f, RZ, 0xc0, !PT ;  /* 0x0000001f13107812 */ /* 0x000fe400078ec0ff */
[----:B------:R-:W-:Y:S01]  /*b3e0*/  LOP3.LUT R21, R21, 0x1f, RZ, 0xc0, !PT ;  /* 0x0000001f15157812 */ /* 0x000fe200078ec0ff */
[----:B------:R-:W-:Y:S01]  /*b3f0*/  @P0 IMAD.MOV R17, RZ, RZ, -R17 ;  /* 0x000000ffff110224 */ /* 0x000fe200078e0a11 */
[----:B------:R-:W-:Y:S01]  /*b400*/  LOP3.LUT R18, R25, 0x1f, RZ, 0xc0, !PT ;  /* 0x0000001f19127812 */ /* 0x000fe200078ec0ff */
[----:B------:R-:W-:Y:S01]  /*b410*/  @P1 IMAD.MOV R16, RZ, RZ, -R16 ;  /* 0x000000ffff101224 */ /* 0x000fe200078e0a10 */
[----:B0-----:R-:W-:Y:S01]  /*b420*/  PRMT R29, R40, 0x3340, R29 ;  /* 0x00003340281d7816 */ /* 0x001fe2000000001d */
[----:B------:R-:W-:Y:S01]  /*b430*/  @P2 IMAD.MOV R21, RZ, RZ, -R21 ;  /* 0x000000ffff152224 */ /* 0x000fe200078e0a15 */
[----:B--2---:R-:W-:Y:S01]  /*b440*/  PRMT R42, R42, 0x3340, R13 ;  /* 0x000033402a2a7816 */ /* 0x004fe2000000000d */
[----:B------:R-:W-:Y:S01]  /*b450*/  @P3 IMAD.MOV R18, RZ, RZ, -R18 ;  /* 0x000000ffff123224 */ /* 0x000fe200078e0a12 */
[----:B------:R-:W-:-:S02]  /*b460*/  PRMT R17, R17, 0x3340, R16 ;  /* 0x0000334011117816 */ /* 0x000fc40000000010 */
[C---:B------:R-:W-:Y:S01]  /*b470*/  ISETP.GE.U32.AND P0, PT, R10.reuse, 0x60, PT ;  /* 0x000000600a00780c */ /* 0x040fe20003f06070 */
[----:B------:R-:W-:Y:S01]  /*b480*/  VIADD R10, R10, 0x20 ;  /* 0x000000200a0a7836 */ /* 0x000fe20000000000 */
[----:B------:R-:W-:Y:S02]  /*b490*/  PRMT R18, R21, 0x3340, R18 ;  /* 0x0000334015127816 */ /* 0x000fe40000000012 */
[----:B------:R-:W-:Y:S02]  /*b4a0*/  PRMT R42, R42, 0x5410, R29 ;  /* 0x000054102a2a7816 */ /* 0x000fe4000000001d */
[----:B------:R-:W-:-:S05]  /*b4b0*/  PRMT R17, R17, 0x5410, R18 ;  /* 0x0000541011117816 */ /* 0x000fca0000000012 */
[----:B------:R-:W-:-:S05]  /*b4c0*/  IDP.4A.S8.S8 R17, R17, R42, RZ ;  /* 0x0000002a11117226 */ /* 0x000fca00000006ff */
[----:B------:R-:W-:-:S04]  /*b4d0*/  IADD3 R12, P1, PT, R17, R12, RZ ;  /* 0x0000000c110c7210 */ /* 0x000fc80007f3e0ff */
[----:B------:R-:W-:Y:S01]  /*b4e0*/  LEA.HI.X.SX32 R11, R17, R11, 0x1, P1 ;  /* 0x0000000b110b7211 */ /* 0x000fe200008f0eff */
[----:B------:R-:W-:Y:S08]  /*b4f0*/  @!P0 BRA `(.L_x_480) ;  /* 0xfffffff800dc8947 */ /* 0x000ff0000383ffff */
[----:B------:R-:W-:Y:S05]  /*b500*/  BSYNC.RECONVERGENT B0 ;  /* 0x0000000000007941 */ /* 0x000fea0003800200 */
.L_x_479:
[----:B------:R-:W0:Y:S01]  /*b510*/  SHFL.DOWN PT, R13, R12, 0x1, 0x1f ;  /* 0x08201f000c0d7f89 */ /* 0x000e2200000e0000 */
[----:B------:R-:W-:Y:S01]  /*b520*/  IMAD.MOV.U32 R25, RZ, RZ, RZ ;  /* 0x000000ffff197224 */ /* 0x000fe200078e00ff */
[----:B------:R-:W1:Y:S02]  /*b530*/  LDCU.64 UR8, c[0x0][0x398] ;  /* 0x00007300ff0877ac */ /* 0x000e640008000a00 */
[----:B------:R-:W2:Y:S01]  /*b540*/  SHFL.DOWN P0, R10, R11, 0x1, 0x1f ;  /* 0x08201f000b0a7f89 */ /* 0x000ea20000000000 */
[----:B------:R-:W-:Y:S01]  /*b550*/  UMOV UR6, URZ ;  /* 0x000000ff00067c82 */ /* 0x000fe20008000000 */
[----:B0-----:R-:W-:-:S04]  /*b560*/  IADD3 R16, P1, PT, R13, R12, RZ ;  /* 0x0000000c0d107210 */ /* 0x001fc80007f3e0ff */
[----:B--2---:R-:W-:Y:S01]  /*b570*/  SEL R19, R16, R13, P0 ;  /* 0x0000000d10137207 */ /* 0x004fe20000000000 */
[----:B------:R-:W-:-:S05]  /*b580*/  IMAD.X R13, R10, 0x1, R11, P1 ;  /* 0x000000010a0d7824 */ /* 0x000fca00008e060b */
[----:B------:R-:W-:Y:S02]  /*b590*/  SEL R16, R13, R10, P0 ;  /* 0x0000000a0d107207 */ /* 0x000fe40000000000 */
[----:B------:R-:W0:Y:S04]  /*b5a0*/  SHFL.DOWN PT, R10, R19, 0x2, 0x1f ;  /* 0x08401f00130a7f89 */ /* 0x000e2800000e0000 */
[----:B------:R-:W2:Y:S01]  /*b5b0*/  SHFL.DOWN P0, R13, R16, 0x2, 0x1f ;  /* 0x08401f00100d7f89 */ /* 0x000ea20000000000 */
        /* <DEDUP_REMOVED lines=8> */
[----:B------:R-:W-:-:S04]  /*b640*/  IMAD.X R28, R11, 0x1, R12, P1 ;  /* 0x000000010b1c7824 */ /* 0x000fc800008e060c */
[----:B------:R-:W0:Y:S01]  /*b650*/  SHFL.DOWN PT, R10, R21, 0x8, 0x1f ;  /* 0x09001f00150a7f89 */ /* 0x000e2200000e0000 */
[----:B------:R-:W-:-:S05]  /*b660*/  SEL R28, R28, R11, P0 ;  /* 0x0000000b1c1c7207 */ /* 0x000fca0000000000 */
[----:B------:R-:W2:Y:S01]  /*b670*/  SHFL.DOWN P0, R11, R28, 0x8, 0x1f ;  /* 0x09001f001c0b7f89 */ /* 0x000ea20000000000 */
[----:B0-----:R-:W-:Y:S01]  /*b680*/  IADD3 R19, P1, PT, R10, R21, RZ ;  /* 0x000000150a137210 */ /* 0x001fe20007f3e0ff */
[----:B------:R-:W-:-:S03]  /*b690*/  IMAD.MOV.U32 R21, RZ, RZ, RZ ;  /* 0x000000ffff157224 */ /* 0x000fc600078e00ff */
[----:B--2---:R-:W-:Y:S01]  /*b6a0*/  SEL R19, R19, R10, P0 ;  /* 0x0000000a13137207 */ /* 0x004fe20000000000 */
[----:B------:R-:W-:-:S04]  /*b6b0*/  IMAD.X R18, R11, 0x1, R28, P1 ;  /* 0x000000010b127824 */ /* 0x000fc800008e061c */
[----:B------:R-:W0:Y:S01]  /*b6c0*/  SHFL.DOWN PT, R10, R19, 0x10, 0x1f ;  /* 0x0a001f00130a7f89 */ /* 0x000e2200000e0000 */
[----:B------:R-:W-:-:S05]  /*b6d0*/  SEL R18, R18, R11, P0 ;  /* 0x0000000b12127207 */ /* 0x000fca0000000000 */
[----:B------:R-:W2:Y:S01]  /*b6e0*/  SHFL.DOWN P0, R11, R18, 0x10, 0x1f ;  /* 0x0a001f00120b7f89 */ /* 0x000ea20000000000 */
[----:B0-----:R-:W-:-:S05]  /*b6f0*/  IADD3 R13, P1, PT, R10, R19, RZ ;  /* 0x000000130a0d7210 */ /* 0x001fca0007f3e0ff */
[----:B--2---:R-:W-:Y:S01]  /*b700*/  IMAD.X R12, R11, 0x1, R18, P1 ;  /* 0x000000010b0c7824 */ /* 0x004fe200008e0612 */
[----:B------:R-:W-:-:S04]  /*b710*/  SEL R16, R13, R10, P0 ;  /* 0x0000000a0d107207 */ /* 0x000fc80000000000 */
[----:B------:R-:W-:Y:S01]  /*b720*/  SEL R17, R12, R11, P0 ;  /* 0x0000000b0c117207 */ /* 0x000fe20000000000 */
[----:B------:R-:W-:Y:S04]  /*b730*/  SHFL.IDX PT, R10, R16, RZ, 0x1f ;  /* 0x00001fff100a7589 */ /* 0x000fe800000e0000 */
[----:B------:R-:W0:Y:S02]  /*b740*/  SHFL.IDX PT, R12, R17, RZ, 0x1f ;  /* 0x00001fff110c7589 */ /* 0x000e2400000e0000 */
[----:B0-----:R-:W-:Y:S02]  /*b750*/  IMAD R11, R12, R5, RZ ;  /* 0x000000050c0b7224 */ /* 0x001fe400078e02ff */
[----:B------:R-:W-:Y:S02]  /*b760*/  IMAD.U32 R12, RZ, RZ, UR5 ;  /* 0x00000005ff0c7e24 */ /* 0x000fe4000f8e00ff */
[----:B------:R-:W-:-:S02]  /*b770*/  IMAD R13, R10, R6, R11 ;  /* 0x000000060a0d7224 */ /* 0x000fc400078e020b */
[----:B------:R-:W-:-:S04]  /*b780*/  IMAD.WIDE.U32 R10, R10, R5, RZ ;  /* 0x000000050a0a7225 */ /* 0x000fc800078e00ff */
[----:B------:R-:W-:Y:S02]  /*b790*/  IMAD R12, R12, 0x20000, R23 ;  /* 0x000200000c0c7824 */ /* 0x000fe400078e0217 */
[----:B-1----:R-:W-:-:S07]  /*b7a0*/  IMAD.IADD R13, R11, 0x1, R13 ;  /* 0x000000010b0d7824 */ /* 0x002fce00078e020d */
.L_x_481:
[----:B------:R-:W-:-:S04]  /*b7b0*/  IMAD.U32 R17, RZ, RZ, UR6 ;  /* 0x00000006ff117e24 */ /* 0x000fc8000f8e00ff */
[----:B------:R-:W-:Y:S02]  /*b7c0*/  IMAD R28, R17, 0x80, R12 ;  /* 0x00000080111c7824 */ /* 0x000fe400078e020c */
[----:B------:R-:W0:Y:S03]  /*b7d0*/  LDS.128 R16, [R15+UR6] ;  /* 0x000000060f107984 */ /* 0x000e260008000c00 */
        /* <DEDUP_REMOVED lines=59> */
[----:B------:R-:W-:-:S04]  /*bb90*/  SHF.R.U64 R16, R16, 0x8, R18 ;  /* 0x0000000810107819 */ /* 0x000fc80000001212 */
[----:B------:R-:W-:Y:S01]  /*bba0*/  IADD3 R17, P0, PT, R16, R25, RZ ;  /* 0x0000001910117210 */ /* 0x000fe20007f1e0ff */
[----:B------:R-:W-:Y:S01]  /*bbb0*/  IMAD.MOV.U32 R25, RZ, RZ, RZ ;  /* 0x000000ffff197224 */ /* 0x000fe200078e00ff */
[----:B------:R-:W-:Y:S02]  /*bbc0*/  PRMT R16, R27, 0x8880, RZ ;  /* 0x000088801b107816 */ /* 0x000fe400000000ff */
[----:B------:R-:W-:Y:S01]  /*bbd0*/  LEA.HI.X R18, R18, R21, RZ, 0x18, P0 ;  /* 0x0000001512127211 */ /* 0x000fe200000fc4ff */
[----:B------:R-:W-:-:S03]  /*bbe0*/  IMAD.MOV.U32 R21, RZ, RZ, RZ ;  /* 0x000000ffff157224 */ /* 0x000fc600078e00ff */
[----:B------:R-:W-:-:S05]  /*bbf0*/  SHF.R.U64 R17, R17, 0x8, R18 ;  /* 0x0000000811117819 */ /* 0x000fca0000001212 */
[----:B------:R-:W-:-:S05]  /*bc00*/  IMAD.IADD R17, R16, 0x1, R17 ;  /* 0x0000000110117824 */ /* 0x000fca00078e0211 */
[----:B------:R-:W-:Y:S02]  /*bc10*/  ISETP.GT.U32.AND P0, PT, R17, -0x7f, PT ;  /* 0xffffff811100780c */ /* 0x000fe40003f04070 */
[----:B------:R-:W-:-:S04]  /*bc20*/  SHF.R.S32.HI R16, RZ, 0x1f, R17 ;  /* 0x0000001fff107819 */ /* 0x000fc80000011411 */
[----:B------:R-:W-:-:S04]  /*bc30*/  ISETP.GT.AND.EX P0, PT, R16, -0x1, PT, P0 ;  /* 0xffffffff1000780c */ /* 0x000fc80003f04300 */
[----:B------:R-:W-:Y:S02]  /*bc40*/  SEL R17, R17, 0xffffff81, P0 ;  /* 0xffffff8111117807 */ /* 0x000fe40000000000 */
[----:B------:R-:W-:Y:S02]  /*bc50*/  SEL R16, R16, 0xffffffff, P0 ;  /* 0xffffffff10107807 */ /* 0x000fe40000000000 */
[----:B------:R-:W-:-:S04]  /*bc60*/  ISETP.LT.U32.AND P0, PT, R17, 0x7f, PT ;  /* 0x0000007f1100780c */ /* 0x000fc80003f01070 */
[----:B------:R-:W-:-:S04]  /*bc70*/  ISETP.LT.AND.EX P0, PT, R16, RZ, PT, P0 ;  /* 0x000000ff1000720c */ /* 0x000fc80003f01300 */
[----:B------:R-:W-:-:S05]  /*bc80*/  SEL R16, R17, 0x7f, P0 ;  /* 0x0000007f11107807 */ /* 0x000fca0000000000 */
[----:B------:R0:W-:Y:S04]  /*bc90*/  STS.U8 [R7], R16 ;  /* 0x0000001007007388 */ /* 0x0001e80000000000 */
.L_x_482:
[----:B------:R-:W-:Y:S02]  /*bca0*/  USHF.L.U32 UR7, UR6, 0x7, URZ ;  /* 0x0000000706077899 */ /* 0x000fe400080006ff */
[----:B0-----:R-:W0:Y:S04]  /*bcb0*/  LDS.128 R16, [R15+UR6] ;  /* 0x000000060f107984 */ /* 0x001e280008000c00 */
[----:B------:R-:W-:-:S05]  /*bcc0*/  IMAD.U32 R29, RZ, RZ, UR7 ;  /* 0x00000007ff1d7e24 */ /* 0x000fca000f8e00ff */
[----:B------:R-:W-:-:S04]  /*bcd0*/  IADD3 R28, P0, P1, R12, UR8, R29 ;  /* 0x000000080c1c7c10 */ /* 0x000fc8000f91e01d */
[----:B------:R-:W-:-:S05]  /*bce0*/  IADD3.X R29, PT, PT, RZ, UR9, RZ, P0, P1 ;  /* 0x00000009ff1d7c10 */ /* 0x000fca00087e24ff */
        /* <DEDUP_REMOVED lines=73> */
[----:B------:R0:W-:Y:S04]  /*c180*/  STS.U8 [R7+0x20], R16 ;  /* 0x0000201007007388 */ /* 0x0001e80000000000 */
.L_x_483:
        /* <DEDUP_REMOVED lines=64> */
[----:B------:R-:W-:Y:S02]  /*c590*/  IADD3 R17, P0, PT, R16, R25, RZ ;  /* 0x0000001910117210 */ /* 0x000fe40007f1e0ff */
        /* <DEDUP_REMOVED lines=14> */
.L_x_484:
        /* <DEDUP_REMOVED lines=43> */
[----:B------:R-:W-:-:S04]  /*c930*/  UIADD3 UR5, UPT, UPT, UR5, 0x1, URZ ;  /* 0x0000000105057890 */ /* 0x000fc8000fffe0ff */
[----:B------:R-:W-:Y:S01]  /*c940*/  SHF.R.U32.HI R11, RZ, 0x10, R8 ;  /* 0x00000010ff0b7819 */ /* 0x000fe20000011608 */
[----:B------:R-:W-:-:S03]  /*c950*/  UISETP.NE.AND UP1, UPT, UR5, 0x4, UPT ;  /* 0x000000040500788c */ /* 0x000fc6000bf25270 */
        /* <DEDUP_REMOVED lines=15> */
[----:B------:R-:W-:Y:S01]  /*ca50*/  IMAD R17, R17, R10, R8 ;  /* 0x0000000a11117224 */ /* 0x000fe200078e0208 */
[----:B------:R-:W-:-:S03]  /*ca60*/  PRMT R10, R9, 0x8880, RZ ;  /* 0x00008880090a7816 */ /* 0x000fc600000000ff */
[----:B------:R-:W-:-:S05]  /*ca70*/  IMAD.IADD R8, R13, 0x1, R17 ;  /* 0x000000010d087824 */ /* 0x000fca00078e0211 */
[----:B------:R-:W-:-:S04]  /*ca80*/  SHF.R.U64 R13, R12, 0x8, R8 ;  /* 0x000000080c0d7819 */ /* 0x000fc80000001208 */
[----:B------:R-:W-:-:S04]  /*ca90*/  IADD3 R26, P0, PT, R13, R26, RZ ;  /* 0x0000001a0d1a7210 */ /* 0x000fc80007f1e0ff */
[----:B------:R-:W-:Y:S01]  /*caa0*/  LEA.HI.X R9, R8, R21, RZ, 0x18, P0 ;  /* 0x0000001508097211 */ /* 0x000fe200000fc4ff */
[----:B------:R-:W-:-:S03]  /*cab0*/  IMAD.MOV.U32 R8, RZ, RZ, R10 ;  /* 0x000000ffff087224 */ /* 0x000fc600078e000a */
        /* <DEDUP_REMOVED lines=10> */
[----:B------:R0:W-:Y:S01]  /*cb60*/  STS.U8 [R7+0x60], R8 ;  /* 0x0000600807007388 */ /* 0x0001e20000000000 */
[----:B------:R-:W-:Y:S01]  /*cb70*/  NOP ;  /* 0x0000000000007918 */ /* 0x000fe20000000000 */
[----:B------:R-:W-:Y:S05]  /*cb80*/  BRA.U UP1, `(.L_x_485) ;  /* 0xffffff4101147547 */ /* 0x000fea000b83ffff */
[----:B------:R-:W-:Y:S01]  /*cb90*/  BSSY.RECONVERGENT B0, `(.L_x_486) ;  /* 0x000000f000007945 */ /* 0x000fe20003800200 */
[----:B------:R-:W-:Y:S02]  /*cba0*/  IMAD.MOV.U32 R17, RZ, RZ, RZ ;  /* 0x000000ffff117224 */ /* 0x000fe400078e00ff */
[----:B------:R-:W-:Y:S02]  /*cbb0*/  IMAD.MOV.U32 R18, RZ, RZ, RZ ;  /* 0x000000ffff127224 */ /* 0x000fe400078e00ff */
[----:B0-----:R-:W-:-:S07]  /*cbc0*/  IMAD.MOV.U32 R8, RZ, RZ, R23 ;  /* 0x000000ffff087224 */ /* 0x001fce00078e0017 */
.L_x_487:
[----:B------:R-:W-:Y:S01]  /*cbd0*/  IMAD.IADD R9, R15, 0x1, R8 ;  /* 0x000000010f097824 */ /* 0x000fe200078e0208 */
        /* <DEDUP_REMOVED lines=11> */
.L_x_486:
[----:B------:R-:W0:Y:S01]  /*cc90*/  SHFL.DOWN PT, R8, R17, 0x1, 0x1f ;  /* 0x08201f0011087f89 */ /* 0x000e2200000e0000 */
[----:B------:R-:W-:Y:S01]  /*cca0*/  BSSY.RECONVERGENT B0, `(.L_x_488) ;  /* 0x000007d000007945 */ /* 0x000fe20003800200 */
[----:B------:R-:W1:Y:S02]  /*ccb0*/  LDCU.64 UR6, c[0x0][0x398] ;  /* 0x00007300ff0677ac */ /* 0x000e640008000a00 */
[----:B------:R-:W2:Y:S01]  /*ccc0*/  SHFL.DOWN P0, R9, R18, 0x1, 0x1f ;  /* 0x08201f0012097f89 */ /* 0x000ea20000000000 */
[----:B0-----:R-:W-:-:S04]  /*ccd0*/  IADD3 R13, P1, PT, R8, R17, RZ ;  /* 0x00000011080d7210 */ /* 0x001fc80007f3e0ff */
[----:B--2---:R-:W-:Y:S01]  /*cce0*/  SEL R13, R13, R8, P0 ;  /* 0x000000080d0d7207 */ /* 0x004fe20000000000 */
[----:B------:R-:W-:-:S04]  /*ccf0*/  IMAD.X R16, R9, 0x1, R18, P1 ;  /* 0x0000000109107824 */ /* 0x000fc800008e0612 */
[----:B------:R-:W0:Y:S01]  /*cd00*/  SHFL.DOWN PT, R8, R13, 0x2, 0x1f ;  /* 0x08401f000d087f89 */ /* 0x000e2200000e0000 */
[----:B------:R-:W-:-:S05]  /*cd10*/  SEL R16, R16, R9, P0 ;  /* 0x0000000910107207 */ /* 0x000fca0000000000 */
        /* <DEDUP_REMOVED lines=23> */
[----:B------:R-:W0:Y:S04]  /*ce90*/  SHFL.IDX PT, R8, R11, RZ, 0x1f ;  /* 0x00001fff0b087589 */ /* 0x000e2800000e0000 */
[----:B------:R-:W2:Y:S01]  /*cea0*/  SHFL.IDX PT, R9, R12, RZ, 0x1f ;  /* 0x00001fff0c097589 */ /* 0x000ea200000e0000 */
[----:B0-----:R-:W-:-:S04]  /*ceb0*/  ISETP.GT.U32.AND P0, PT, R8, 0x1, PT ;  /* 0x000000010800780c */ /* 0x001fc80003f04070 */
        /* <DEDUP_REMOVED lines=14> */
[----:B-1----:R-:W-:-:S07]  /*cfa0*/  SEL R28, R28, RZ, P0 ;  /* 0x000000ff1c1c7207 */ /* 0x002fce0000000000 */
.L_x_492:
[----:B0-----:R-:W-:-:S05]  /*cfb0*/  IADD3 R10, P0, PT, R8, UR6, RZ ;  /* 0x00000006080a7c10 */ /* 0x001fca000ff1e0ff */
[----:B------:R-:W-:-:S05]  /*cfc0*/  IMAD.X R11, RZ, RZ, UR7, P0 ;  /* 0x00000007ff0b7e24 */ /* 0x000fca00080e06ff */
[----:B------:R0:W2:Y:S01]  /*cfd0*/  LDG.E.U8.CONSTANT R12, desc[UR10][R10.64+0xd0800] ;  /* 0x0d08000a0a0c7981 */ /* 0x0000a2000c1e9100 */
[C---:B------:R-:W-:Y:S01]  /*cfe0*/  IMAD R9, R8.reuse, -0x61c88647, R14 ;  /* 0x9e3779b908097824 */ /* 0x040fe200078e020e */
[----:B------:R-:W-:Y:S01]  /*cff0*/  BSSY.RECONVERGENT B1, `(.L_x_489) ;  /* 0x000003e000017945 */ /* 0x000fe20003800200 */
[----:B------:R-:W-:Y:S02]  /*d000*/  ISETP.GE.U32.AND P5, PT, R8, 0x60, PT ;  /* 0x000000600800780c */ /* 0x000fe40003fa6070 */
        /* <DEDUP_REMOVED lines=12> */
[----:B------:R-:W-:Y:S01]  /*d0d0*/  IMAD.IADD R9, R15, 0x1, R8 ;  /* 0x000000010f097824 */ /* 0x000fe200078e0208 */
[----:B0-----:R-:W-:Y:S01]  /*d0e0*/  LOP3.LUT R10, R16, 0x1f, RZ, 0xc0, !PT ;  /* 0x0000001f100a7812 */ /* 0x001fe200078ec0ff */
[----:B------:R-:W-:-:S03]  /*d0f0*/  VIADD R8, R8, 0x20 ;  /* 0x0000002008087836 */ /* 0x000fc60000000000 */
[----:B------:R-:W0:Y:S07]  /*d100*/  LDS.S8 R38, [R9] ;  /* 0x0000000009267984 */ /* 0x000e2e0000000200 */
        /* <DEDUP_REMOVED lines=11> */
[----:B0-----:R-:W-:Y:S02]  /*d1c0*/  SHF.R.S32.HI R10, RZ, 0x1f, R38 ;  /* 0x0000001fff0a7819 */ /* 0x001fe40000011426 */
        /* <DEDUP_REMOVED lines=28> */
.L_x_490:
[----:B------:R-:W-:-:S07]  /*d390*/  MOV R18, 0xd3b0 ;  /* 0x0000d3b000127802 */ /* 0x000fce0000000f00 */
[----:B------:R-:W-:Y:S05]  /*d3a0*/  CALL.REL.NOINC `($__internal_0_$__cuda_sm20_div_s64) ;  /* 0x00000014006c7944 */ /* 0x000fea0003c00000 */
[----:B------:R-:W-:Y:S02]  /*d3b0*/  IMAD.MOV.U32 R10, RZ, RZ, R12 ;  /* 0x000000ffff0a7224 */ /* 0x000fe400078e000c */
[----:B------:R-:W-:-:S07]  /*d3c0*/  IMAD.MOV.U32 R11, RZ, RZ, R13 ;  /* 0x000000ffff0b7224 */ /* 0x000fce00078e000d */
.L_x_491:
[----:B------:R-:W-:Y:S05]  /*d3d0*/  BSYNC.RECONVERGENT B1 ;  /* 0x0000000000017941 */ /* 0x000fea0003800200 */
.L_x_489:
        /* <DEDUP_REMOVED lines=10> */
.L_x_488:
[----:B------:R-:W-:Y:S01]  /*d480*/  BSSY.RECONVERGENT B0, `(.L_x_493) ;  /* 0x000001e000007945 */ /* 0x000fe20003800200 */
[----:B------:R-:W-:Y:S01]  /*d490*/  IMAD.MOV.U32 R13, RZ, RZ, RZ ;  /* 0x000000ffff0d7224 */ /* 0x000fe200078e00ff */
[----:B------:R-:W-:Y:S01]  /*d4a0*/  NOP ;  /* 0x0000000000007918 */ /* 0x000fe20000000000 */
[----:B------:R-:W-:Y:S02]  /*d4b0*/  IMAD.MOV.U32 R18, RZ, RZ, RZ ;  /* 0x000000ffff127224 */ /* 0x000fe400078e00ff */
[----:B0-----:R-:W-:-:S07]  /*d4c0*/  IMAD.MOV.U32 R10, RZ, RZ, R23 ;  /* 0x000000ffff0a7224 */ /* 0x001fce00078e0017 */
.L_x_494:
[----:B------:R-:W-:Y:S02]  /*d4d0*/  IMAD R8, R10, -0x61c88647, R14 ;  /* 0x9e3779b90a087824 */ /* 0x000fe400078e020e */
[----:B------:R-:W-:Y:S02]  /*d4e0*/  IMAD.IADD R12, R15, 0x1, R10 ;  /* 0x000000010f0c7824 */ /* 0x000fe400078e020a */
[----:B------:R-:W-:-:S04]  /*d4f0*/  VIADD R8, R8, 0x4e7 ;  /* 0x000004e708087836 */ /* 0x000fc80000000000 */
[----:B------:R-:W0:Y:S01]  /*d500*/  LDS.S8 R12, [R12] ;  /* 0x000000000c0c7984 */ /* 0x000e220000000200 */
        /* <DEDUP_REMOVED lines=22> */
.L_x_493:
[----:B------:R-:W0:Y:S01]  /*d670*/  SHFL.DOWN PT, R8, R13, 0x1, 0x1f ;  /* 0x08201f000d087f89 */ /* 0x000e2200000e0000 */
[----:B------:R-:W-:Y:S01]  /*d680*/  BSSY.RECONVERGENT B0, `(.L_x_495) ;  /* 0x0000077000007945 */ /* 0x000fe20003800200 */
[----:B------:R-:W1:Y:S02]  /*d690*/  LDCU.64 UR6, c[0x0][0x398] ;  /* 0x00007300ff0677ac */ /* 0x000e640008000a00 */
[----:B------:R-:W2:Y:S01]  /*d6a0*/  SHFL.DOWN P0, R9, R18, 0x1, 0x1f ;  /* 0x08201f0012097f89 */ /* 0x000ea20000000000 */
[----:B0-----:R-:W-:-:S04]  /*d6b0*/  IADD3 R17, P1, PT, R8, R13, RZ ;  /* 0x0000000d08117210 */ /* 0x001fc80007f3e0ff */
[----:B--2---:R-:W-:Y:S01]  /*d6c0*/  SEL R17, R17, R8, P0 ;  /* 0x0000000811117207 */ /* 0x004fe20000000000 */
[----:B------:R-:W-:Y:S02]  /*d6d0*/  IMAD.X R16, R9, 0x1, R18, P1 ;  /* 0x0000000109107824 */ /* 0x000fe400008e0612 */
[----:B------:R-:W-:Y:S02]  /*d6e0*/  IMAD.MOV.U32 R18, RZ, RZ, R23 ;  /* 0x000000ffff127224 */ /* 0x000fe400078e0017 */
        /* <DEDUP_REMOVED lines=24> */
[----:B------:R-:W-:Y:S02]  /*d870*/  SEL R10, R10, R9, P0 ;  /* 0x000000090a0a7207 */ /* 0x000fe40000000000 */
[----:B------:R-:W0:Y:S04]  /*d880*/  SHFL.IDX PT, R8, R8, RZ, 0x1f ;  /* 0x00001fff08087589 */ /* 0x000e2800000e0000 */
[----:B------:R-:W2:Y:S01]  /*d890*/  SHFL.IDX PT, R10, R10, RZ, 0x1f ;  /* 0x00001fff0a0a7589 */ /* 0x000ea200000e0000 */
[----:B0-----:R-:W-:-:S04]  /*d8a0*/  IMAD.WIDE.U32 R12, R8, R5, RZ ;  /* 0x00000005080c7225 */ /* 0x001fc800078e00ff */
[----:B--2---:R-:W-:-:S04]  /*d8b0*/  IMAD R9, R10, R5, RZ ;  /* 0x000000050a097224 */ /* 0x004fc800078e02ff */
[----:B------:R-:W-:-:S04]  /*d8c0*/  IMAD R9, R8, R6, R9 ;  /* 0x0000000608097224 */ /* 0x000fc800078e0209 */
[----:B-1----:R-:W-:-:S07]  /*d8d0*/  IMAD.IADD R19, R13, 0x1, R9 ;  /* 0x000000010d137824 */ /* 0x002fce00078e0209 */
.L_x_497:
[----:B------:R-:W-:Y:S01]  /*d8e0*/  CS2R R24, SRZ ;  /* 0x0000000000187805 */ /* 0x000fe2000001ff00 */
[----:B------:R-:W-:-:S07]  /*d8f0*/  IMAD.MOV.U32 R21, RZ, RZ, RZ ;  /* 0x000000ffff157224 */ /* 0x000fce00078e00ff */
.L_x_496:
        /* <DEDUP_REMOVED lines=18> */
[----:B------:R0:W5:Y:S01]  /*da20*/  LDG.E.U8.CONSTANT R45, desc[UR10][R16.64+0xc9000] ;  /* 0x0c90000a102d7981 */ /* 0x000162000c1e9100 */
[----:B------:R-:W-:-:S02]  /*da30*/  IMAD.IADD R8, R15, 0x1, R25 ;  /* 0x000000010f087824 */ /* 0x000fc400078e0219 */
[----:B------:R-:W-:-:S04]  /*da40*/  VIADD R25, R25, 0x10 ;  /* 0x0000001019197836 */ /* 0x000fc80000000000 */
[----:B------:R-:W0:Y:S01]  /*da50*/  LDS.128 R8, [R8] ;  /* 0x0000000008087984 */ /* 0x000e220000000c00 */
[----:B------:R-:W-:Y:S02]  /*da60*/  ISETP.NE.AND P0, PT, R25, 0x80, PT ;  /* 0x000000801900780c */ /* 0x000fe40003f05270 */
        /* <DEDUP_REMOVED lines=18> */
[----:B------:R-:W-:Y:S08]  /*db90*/  @P0 BRA `(.L_x_496) ;  /* 0xfffffffc00580947 */ /* 0x000ff0000383ffff */
[----:B------:R-:W-:-:S04]  /*dba0*/  IMAD R8, R18, -0x61c88647, R14 ;  /* 0x9e3779b912087824 */ /* 0x000fc800078e020e */
        /* <DEDUP_REMOVED lines=34> */
[----:B------:R0:W-:Y:S10]  /*ddd0*/  STS.U8 [R8+0x80], R9 ;  /* 0x0000800908007388 */ /* 0x0001f40000000000 */
[----:B0-----:R-:W-:Y:S05]  /*dde0*/  @!P0 BRA `(.L_x_497) ;  /* 0xfffffff800bc8947 */ /* 0x001fea000383ffff */
[----:B------:R-:W-:Y:S05]  /*ddf0*/  BSYNC.RECONVERGENT B0 ;  /* 0x0000000000007941 */ /* 0x000fea0003800200 */
.L_x_495:
[----:B------:R-:W-:Y:S01]  /*de00*/  NOP ;  /* 0x0000000000007918 */ /* 0x000fe20000000000 */
[----:B------:R-:W0:Y:S01]  /*de10*/  LDS.S8 R8, [R7+0x80] ;  /* 0x0000800007087984 */ /* 0x000e220000000200 */
[----:B------:R-:W-:Y:S01]  /*de20*/  UMOV UR5, 0x200 ;  /* 0x0000020000057882 */ /* 0x000fe20000000000 */
[----:B------:R-:W-:Y:S01]  /*de30*/  ISETP.NE.AND P3, PT, R23, RZ, PT ;  /* 0x000000ff1700720c */ /* 0x000fe20003f65270 */
[----:B------:R-:W-:Y:S01]  /*de40*/  BSSY.RECONVERGENT B0, `(.L_x_498) ;  /* 0x0000085000007945 */ /* 0x000fe20003800200 */
[----:B------:R-:W1:Y:S04]  /*de50*/  LDS.S8 R9, [R7+0xa0] ;  /* 0x0000a00007097984 */ /* 0x000e680000000200 */
[----:B------:R-:W2:Y:S04]  /*de60*/  LDS.S8 R10, [R7+0xc0] ;  /* 0x0000c000070a7984 */ /* 0x000ea80000000200 */
[----:B------:R-:W3:Y:S04]  /*de70*/  LDS.S8 R11, [R7+0xe0] ;  /* 0x0000e000070b7984 */ /* 0x000ee80000000200 */
[----:B------:R-:W4:Y:S04]  /*de80*/  LDS.S8 R12, [R7+0x100] ;  /* 0x00010000070c7984 */ /* 0x000f280000000200 */
[----:B------:R-:W5:Y:S04]  /*de90*/  LDS.S8 R13, [R7+0x120] ;  /* 0x00012000070d7984 */ /* 0x000f680000000200 */
[----:B------:R-:W5:Y:S04]  /*dea0*/  LDS.S8 R16, [R7+0x140] ;  /* 0x0001400007107984 */ /* 0x000f680000000200 */
[----:B------:R-:W5:Y:S01]  /*deb0*/  LDS.S8 R17, [R7+0x160] ;  /* 0x0001600007117984 */ /* 0x000f620000000200 */
[----:B0-----:R-:W-:-:S02]  /*dec0*/  LEA R8, R8, UR5, 0x2 ;  /* 0x0000000508087c11 */ /* 0x001fc4000f8e10ff */
[----:B-1----:R-:W-:-:S04]  /*ded0*/  LEA R9, R9, UR5, 0x2 ;  /* 0x0000000509097c11 */ /* 0x002fc8000f8e10ff */
[----:B------:R-:W0:Y:S01]  /*dee0*/  LDC R8, c[0x3][R8] ;  /* 0x00c0000008087b82 */ /* 0x000e220000000800 */
[----:B--2---:R-:W-:Y:S02]  /*def0*/  LEA R10, R10, UR5, 0x2 ;  /* 0x000000050a0a7c11 */ /* 0x004fe4000f8e10ff */
[----:B---3--:R-:W-:-:S05]  /*df00*/  LEA R11, R11, UR5, 0x2 ;  /* 0x000000050b0b7c11 */ /* 0x008fca000f8e10ff */
[----:B------:R-:W1:Y:S01]  /*df10*/  LDC R9, c[0x3][R9] ;  /* 0x00c0000009097b82 */ /* 0x000e620000000800 */
[----:B----4-:R-:W-:Y:S02]  /*df20*/  LEA R12, R12, UR5, 0x2 ;  /* 0x000000050c0c7c11 */ /* 0x010fe4000f8e10ff */
[----:B-----5:R-:W-:-:S05]  /*df30*/  LEA R13, R13, UR5, 0x2 ;  /* 0x000000050d0d7c11 */ /* 0x020fca000f8e10ff */
[----:B------:R-:W2:Y:S01]  /*df40*/  LDC R10, c[0x3][R10] ;  /* 0x00c000000a0a7b82 */ /* 0x000ea20000000800 */
[----:B------:R-:W-:Y:S02]  /*df50*/  LEA R16, R16, UR5, 0x2 ;  /* 0x0000000510107c11 */ /* 0x000fe4000f8e10ff */
[----:B------:R-:W-:-:S05]  /*df60*/  LEA R17, R17, UR5, 0x2 ;  /* 0x0000000511117c11 */ /* 0x000fca000f8e10ff */
[----:B------:R-:W3:Y:S08]  /*df70*/  LDC R11, c[0x3][R11] ;  /* 0x00c000000b0b7b82 */ /* 0x000ef00000000800 */
[----:B------:R-:W4:Y:S08]  /*df80*/  LDC R12, c[0x3][R12] ;  /* 0x00c000000c0c7b82 */ /* 0x000f300000000800 */
[----:B------:R-:W5:Y:S08]  /*df90*/  LDC R13, c[0x3][R13] ;  /* 0x00c000000d0d7b82 */ /* 0x000f700000000800 */
[----:B------:R-:W5:Y:S01]  /*dfa0*/  LDC R16, c[0x3][R16] ;  /* 0x00c0000010107b82 */ /* 0x000f620000000800 */
[----:B0-----:R-:W-:-:S07]  /*dfb0*/  SHF.R.S32.HI R18, RZ, 0x1f, R8 ;  /* 0x0000001fff127819 */ /* 0x001fce0000011408 */
[----:B------:R-:W0:Y:S01]  /*dfc0*/  LDC R17, c[0x3][R17] ;  /* 0x00c0000011117b82 */ /* 0x000e220000000800 */
[--C-:B-1----:R-:W-:Y:S02]  /*dfd0*/  SHF.R.S32.HI R19, RZ, 0x1f, R9.reuse ;  /* 0x0000001fff137819 */ /* 0x102fe40000011409 */
[----:B--2---:R-:W-:Y:S02]  /*dfe0*/  IADD3 R24, P0, P1, R10, R8, R9 ;  /* 0x000000080a187210 */ /* 0x004fe4000791e009 */
[----:B------:R-:W-:-:S04]  /*dff0*/  SHF.R.S32.HI R21, RZ, 0x1f, R10 ;  /* 0x0000001fff157819 */ /* 0x000fc8000001140a */
[----:B------:R-:W-:Y:S02]  /*e000*/  IADD3.X R25, PT, PT, R21, R18, R19, P0, P1 ;  /* 0x0000001215197210 */ /* 0x000fe400007e2413 */
[--C-:B---3--:R-:W-:Y:S02]  /*e010*/  SHF.R.S32.HI R18, RZ, 0x1f, R11.reuse ;  /* 0x0000001fff127819 */ /* 0x108fe4000001140b */
[----:B----4-:R-:W-:Y:S02]  /*e020*/  IADD3 R21, P0, P1, R12, R24, R11 ;  /* 0x000000180c157210 */ /* 0x010fe4000791e00b */
[----:B------:R-:W-:-:S04]  /*e030*/  SHF.R.S32.HI R19, RZ, 0x1f, R12 ;  /* 0x0000001fff137819 */ /* 0x000fc8000001140c */
[----:B------:R-:W-:Y:S02]  /*e040*/  IADD3.X R19, PT, PT, R19, R25, R18, P0, P1 ;  /* 0x0000001913137210 */ /* 0x000fe400007e2412 */
[--C-:B-----5:R-:W-:Y:S02]  /*e050*/  SHF.R.S32.HI R8, RZ, 0x1f, R13.reuse ;  /* 0x0000001fff087819 */ /* 0x120fe4000001140d */
[----:B------:R-:W-:Y:S02]  /*e060*/  IADD3 R18, P0, P1, R16, R21, R13 ;  /* 0x0000001510127210 */ /* 0x000fe4000791e00d */
[----:B------:R-:W-:-:S04]  /*e070*/  SHF.R.S32.HI R9, RZ, 0x1f, R16 ;  /* 0x0000001fff097819 */ /* 0x000fc80000011410 */
[----:B------:R-:W-:Y:S02]  /*e080*/  IADD3.X R8, PT, PT, R9, R19, R8, P0, P1 ;  /* 0x0000001309087210 */ /* 0x000fe400007e2408 */
[----:B0-----:R-:W-:-:S04]  /*e090*/  IADD3 R19, P0, PT, R17, R18, RZ ;  /* 0x0000001211137210 */ /* 0x001fc80007f1e0ff */
[----:B------:R-:W-:Y:S02]  /*e0a0*/  LEA.HI.X.SX32 R18, R17, R8, 0x1, P0 ;  /* 0x0000000811127211 */ /* 0x000fe400000f0eff */
[----:B------:R-:W0:Y:S06]  /*e0b0*/  SHFL.DOWN PT, R8, R19, 0x1, 0x1f ;  /* 0x08201f0013087f89 */ /* 0x000e2c00000e0000 */
        /* <DEDUP_REMOVED lines=31> */
[----:B------:R-:W-:Y:S05]  /*e2b0*/  @P3 BRA `(.L_x_499) ;  /* 0x0000000000f43947 */ /* 0x000fea0003800000 */
[----:B------:R2:W5:Y:S01]  /*e2c0*/  LDG.E.U8.CONSTANT R32, desc[UR10][R32.64+0x1] ;  /* 0x0000010a20207981 */ /* 0x000562000c1e9100 */
[----:B0-----:R-:W-:Y:S01]  /*e2d0*/  ISETP.GE.U32.AND P0, PT, R8, 0x1, PT ;  /* 0x000000010800780c */ /* 0x001fe20003f06070 */
[----:B------:R-:W-:-:S03]  /*e2e0*/  IMAD.MOV.U32 R10, RZ, RZ, RZ ;  /* 0x000000ffff0a7224 */ /* 0x000fc600078e00ff */
[----:B-1----:R-:W-:-:S13]  /*e2f0*/  ISETP.GE.AND.EX P0, PT, R9, RZ, PT, P0 ;  /* 0x000000ff0900720c */ /* 0x002fda0003f06300 */
[----:B--2---:R-:W-:Y:S05]  /*e300*/  @!P0 BRA `(.L_x_500) ;  /* 0x0000000000d08947 */ /* 0x004fea0003800000 */
[----:B------:R-:W-:Y:S01]  /*e310*/  ISETP.GE.U32.AND P0, PT, R8, 0x10000, PT ;  /* 0x000100000800780c */ /* 0x000fe20003f06070 */
[----:B------:R-:W-:Y:S02]  /*e320*/  IMAD.MOV.U32 R10, RZ, RZ, RZ ;  /* 0x000000ffff0a7224 */ /* 0x000fe400078e00ff */
[----:B------:R-:W-:Y:S01]  /*e330*/  IMAD.MOV.U32 R11, RZ, RZ, R8 ;  /* 0x000000ffff0b7224 */ /* 0x000fe200078e0008 */
[----:B------:R-:W-:Y:S01]  /*e340*/  ISETP.GE.U32.AND.EX P0, PT, R9, RZ, PT, P0 ;  /* 0x000000ff0900720c */ /* 0x000fe20003f06100 */
[----:B------:R-:W-:-:S12]  /*e350*/  IMAD.MOV.U32 R12, RZ, RZ, R9 ;  /* 0x000000ffff0c7224 */ /* 0x000fd800078e0009 */
[----:B------:R-:W-:Y:S05]  /*e360*/  @!P0 BRA `(.L_x_501) ;  /* 0x0000000000248947 */ /* 0x000fea0003800000 */
[----:B------:R-:W-:Y:S02]  /*e370*/  IMAD.MOV.U32 R10, RZ, RZ, RZ ;  /* 0x000000ffff0a7224 */ /* 0x000fe400078e00ff */
[----:B------:R-:W-:Y:S02]  /*e380*/  IMAD.MOV.U32 R11, RZ, RZ, R8 ;  /* 0x000000ffff0b7224 */ /* 0x000fe400078e0008 */
[----:B------:R-:W-:-:S07]  /*e390*/  IMAD.MOV.U32 R12, RZ, RZ, R9 ;  /* 0x000000ffff0c7224 */ /* 0x000fce00078e0009 */
.L_x_502:
[C---:B------:R-:W-:Y:S01]  /*e3a0*/  ISETP.GT.U32.AND P0, PT, R11.reuse, -0x1, PT ;  /* 0xffffffff0b00780c */ /* 0x040fe20003f04070 */
[----:B------:R-:W-:Y:S01]  /*e3b0*/  VIADD R10, R10, 0x10 ;  /* 0x000000100a0a7836 */ /* 0x000fe20000000000 */
[--C-:B------:R-:W-:Y:S02]  /*e3c0*/  SHF.R.U64 R11, R11, 0x10, R12.reuse ;  /* 0x000000100b0b7819 */ /* 0x100fe4000000120c */
[----:B------:R-:W-:Y:S02]  /*e3d0*/  ISETP.GT.U32.AND.EX P0, PT, R12, RZ, PT, P0 ;  /* 0x000000ff0c00720c */ /* 0x000fe40003f04100 */
[----:B------:R-:W-:-:S11]  /*e3e0*/  SHF.R.U32.HI R12, RZ, 0x10, R12 ;  /* 0x00000010ff0c7819 */ /* 0x000fd6000001160c */
[----:B------:R-:W-:Y:S05]  /*e3f0*/  @P0 BRA `(.L_x_502) ;  /* 0xfffffffc00e80947 */ /* 0x000fea000383ffff */
.L_x_501:
[----:B------:R-:W-:Y:S01]  /*e400*/  ISETP.GT.U32.AND P0, PT, R11, 0xff, PT ;  /* 0x000000ff0b00780c */ /* 0x000fe20003f04070 */
[----:B------:R-:W-:-:S03]  /*e410*/  IMAD.MOV.U32 R13, RZ, RZ, R10 ;  /* 0x000000ffff0d7224 */ /* 0x000fc600078e000a */
[----:B------:R-:W-:-:S13]  /*e420*/  ISETP.GT.U32.AND.EX P0, PT, R12, RZ, PT, P0 ;  /* 0x000000ff0c00720c */ /* 0x000fda0003f04100 */
[--C-:B------:R-:W-:Y:S01]  /*e430*/  @P0 SHF.R.U64 R11, R11, 0x8, R12.reuse ;  /* 0x000000080b0b0819 */ /* 0x100fe2000000120c */
[----:B------:R-:W-:Y:S01]  /*e440*/  @P0 VIADD R13, R13, 0x8 ;  /* 0x000000080d0d0836 */ /* 0x000fe20000000000 */
[----:B------:R-:W-:Y:S02]  /*e450*/  @P0 SHF.R.U32.HI R12, RZ, 0x8, R12 ;  /* 0x00000008ff0c0819 */ /* 0x000fe4000001160c */
[----:B------:R-:W-:-:S04]  /*e460*/  ISETP.GT.U32.AND P1, PT, R11, 0xf, PT ;  /* 0x0000000f0b00780c */ /* 0x000fc80003f24070 */
        /* <DEDUP_REMOVED lines=10> */
[----:B------:R-:W-:-:S04]  /*e510*/  ISETP.GT.U32.AND.EX P0, PT, R12, RZ, PT, P0 ;  /* 0x000000ff0c00720c */ /* 0x000fc80003f04100 */
[----:B------:R-:W-:-:S05]  /*e520*/  SEL R10, RZ, 0x1, !P0 ;  /* 0x00000001ff0a7807 */ /* 0x000fca0004000000 */
[----:B------:R-:W-:-:S05]  /*e530*/  IMAD.IADD R12, R13, 0x1, R10 ;  /* 0x000000010d0c7824 */ /* 0x000fca00078e020a */
[----:B------:R-:W-:-:S13]  /*e540*/  ISETP.GE.AND P0, PT, R12, 0x4, PT ;  /* 0x000000040c00780c */ /* 0x000fda0003f06270 */
[----:B------:R-:W-:Y:S05]  /*e550*/  @!P0 BRA `(.L_x_503) ;  /* 0x0000000000208947 */ /* 0x000fea0003800000 */
[----:B------:R-:W-:-:S05]  /*e560*/  IMAD.MOV.U32 R13, RZ, RZ, -0x1 ;  /* 0xffffffffff0d7424 */ /* 0x000fca00078e00ff */
[CC--:B------:R-:W-:Y:S02]  /*e570*/  SHF.L.U32 R11, R13.reuse, R12.reuse, RZ ;  /* 0x0000000c0d0b7219 */ /* 0x0c0fe400000006ff */
[----:B------:R-:W-:Y:S02]  /*e580*/  SHF.L.U64.HI R10, R13, R12, 0xffffffff ;  /* 0xffffffff0d0a7419 */ /* 0x000fe4000001020c */
[----:B------:R-:W-:Y:S01]  /*e590*/  IADD3 R11, P0, PT, R8, R11, RZ ;  /* 0x0000000b080b7210 */ /* 0x000fe20007f1e0ff */
[----:B------:R-:W-:-:S04]  /*e5a0*/  VIADD R8, R12, 0xfffffffc ;  /* 0xfffffffc0c087836 */ /* 0x000fc80000000000 */
[----:B------:R-:W-:-:S05]  /*e5b0*/  IMAD.X R9, R9, 0x1, R10, P0 ;  /* 0x0000000109097824 */ /* 0x000fca00000e060a */
[----:B------:R-:W-:Y:S01]  /*e5c0*/  SHF.R.S64 R9, R11, R8, R9 ;  /* 0x000000080b097219 */ /* 0x000fe20000001009 */
[----:B------:R-:W-:Y:S06]  /*e5d0*/  BRA `(.L_x_504) ;  /* 0x0000000000147947 */ /* 0x000fec0003800000 */
.L_x_503:
[----:B------:R-:W-:-:S05]  /*e5e0*/  IMAD.MOV.U32 R9, RZ, RZ, -0x1 ;  /* 0xffffffffff097424 */ /* 0x000fca00078e00ff */
[----:B------:R-:W-:Y:S02]  /*e5f0*/  SHF.L.U32 R11, R9, R12, RZ ;  /* 0x0000000c090b7219 */ /* 0x000fe400000006ff */
[----:B------:R-:W-:-:S03]  /*e600*/  IADD3 R9, PT, PT, -R12, 0x4, RZ ;  /* 0x000000040c097810 */ /* 0x000fc60007ffe1ff */
[----:B------:R-:W-:-:S05]  /*e610*/  IMAD.IADD R8, R8, 0x1, R11 ;  /* 0x0000000108087824 */ /* 0x000fca00078e020b */
[----:B------:R-:W-:-:S07]  /*e620*/  SHF.L.U32 R9, R8, R9, RZ ;  /* 0x0000000908097219 */ /* 0x000fce00000006ff */
.L_x_504:
[----:B------:R-:W-:-:S05]  /*e630*/  IMAD.SHL.U32 R8, R12, 0x10, RZ ;  /* 0x000000100c087824 */ /* 0x000fca00078e00ff */
[----:B------:R-:W-:-:S07]  /*e640*/  IADD3 R10, PT, PT, R8, -0x40, R9 ;  /* 0xffffffc0080a7810 */ /* 0x000fce0007ffe009 */
.L_x_500:
[----:B-----5:R-:W-:-:S05]  /*e650*/  IMAD.IADD R8, R15, 0x1, R32 ;  /* 0x000000010f087824 */ /* 0x020fca00078e0220 */
[----:B------:R-:W0:Y:S02]  /*e660*/  LDS.S8 R9, [R8+0x80] ;  /* 0x0000800008097984 */ /* 0x000e240000000200 */
[----:B0-----:R-:W-:-:S05]  /*e670*/  IADD3 R0, PT, PT, -R9, R0, R10 ;  /* 0x0000000009007210 */ /* 0x001fca0007ffe10a */
[----:B------:R-:W-:-:S07]  /*e680*/  VIADD R0, R0, 0xffffff80 ;  /* 0xffffff8000007836 */ /* 0x000fce0000000000 */
.L_x_499:
[----:B------:R-:W-:Y:S05]  /*e690*/  BSYNC.RECONVERGENT B0 ;  /* 0x0000000000007941 */ /* 0x000fea0003800200 */
.L_x_498:
[----:B------:R-:W-:Y:S05]  /*e6a0*/  BRA.U UP0, `(.L_x_505) ;  /* 0xffffff2100087547 */ /* 0x000fea000b83ffff */
[----:B------:R-:W2:Y:S01]  /*e6b0*/  LDL R10, [R1] ;  /* 0x00000000010a7983 */ /* 0x000ea20000100800 */
[----:B------:R-:W3:Y:S01]  /*e6c0*/  @!P3 LDC.64 R2, c[0x0][0x3a8] ;  /* 0x0000ea00ff02bb82 */ /* 0x000ee20000000a00 */
[----:B------:R-:W0:Y:S02]  /*e6d0*/  LDCU.64 UR6, c[0x0][0x3a0] ;  /* 0x00007400ff0677ac */ /* 0x000e240008000a00 */
[----:B------:R-:W4:Y:S04]  /*e6e0*/  LDL R6, [R1+0x8] ;  /* 0x0000080001067983 */ /* 0x000f280000100800 */
[----:B------:R-:W5:Y:S04]  /*e6f0*/  LDL R5, [R1+0x10] ;  /* 0x0000100001057983 */ /* 0x000f680000100800 */
[----:B------:R-:W5:Y:S01]  /*e700*/  LDL R7, [R1+0x18] ;  /* 0x0000180001077983 */ /* 0x000f620000100800 */
[----:B0-----:R-:W-:-:S04]  /*e710*/  IADD3 R8, P0, PT, R20, UR6, RZ ;  /* 0x0000000614087c10 */ /* 0x001fc8000ff1e0ff */
[----:B-1----:R-:W-:Y:S01]  /*e720*/  LEA.HI.X.SX32 R9, R20, UR7, 0x1, P0 ;  /* 0x0000000714097c11 */ /* 0x002fe200080f0eff */
[----:B---3--:R-:W-:-:S05]  /*e730*/  @!P3 IMAD.WIDE R22, R22, 0x4, R2 ;  /* 0x000000041616b825 */ /* 0x008fca00078e0202 */
[----:B------:R0:W-:Y:S01]  /*e740*/  @!P3 STG.E desc[UR10][R22.64], R0 ;  /* 0x000000001600b986 */ /* 0x0001e2000c10190a */
[C---:B--2---:R-:W-:Y:S02]  /*e750*/  PRMT R3, R10.reuse, 0x7771, RZ ;  /* 0x000077710a037816 */ /* 0x044fe400000000ff */
[----:B------:R-:W-:Y:S02]  /*e760*/  PRMT R11, R10, 0x7773, RZ ;  /* 0x000077730a0b7816 */ /* 0x000fe400000000ff */
[----:B----4-:R-:W-:Y:S01]  /*e770*/  PRMT R13, R6, 0x7770, RZ ;  /* 0x00007770060d7816 */ /* 0x010fe200000000ff */
[----:B------:R1:W-:Y:S01]  /*e780*/  STG.E.U8 desc[UR10][R8.64+0x20], R3 ;  /* 0x0000200308007986 */ /* 0x0003e2000c10110a */
[----:B------:R-:W-:Y:S02]  /*e790*/  PRMT R2, R10, 0x7770, RZ ;  /* 0x000077700a027816 */ /* 0x000fe400000000ff */
[C---:B-----5:R-:W-:Y:S01]  /*e7a0*/  PRMT R21, R5.reuse, 0x7770, RZ ;  /* 0x0000777005157816 */ /* 0x060fe200000000ff */
[----:B------:R2:W-:Y:S01]  /*e7b0*/  STG.E.U8 desc[UR10][R8.64+0x60], R11 ;  /* 0x0000600b08007986 */ /* 0x0005e2000c10110a */
[----:B0-----:R-:W-:-:S02]  /*e7c0*/  PRMT R23, R5, 0x7771, RZ ;  /* 0x0000777105177816 */ /* 0x001fc400000000ff */
[----:B------:R-:W-:Y:S01]  /*e7d0*/  PRMT R25, R5, 0x7772, RZ ;  /* 0x0000777205197816 */ /* 0x000fe200000000ff */
[----:B------:R0:W-:Y:S01]  /*e7e0*/  STG.E.U8 desc[UR10][R8.64+0x80], R13 ;  /* 0x0000800d08007986 */ /* 0x0001e2000c10110a */
[----:B------:R-:W-:Y:S02]  /*e7f0*/  PRMT R4, R10, 0x7772, RZ ;  /* 0x000077720a047816 */ /* 0x000fe400000000ff */
[C---:B------:R-:W-:Y:S01]  /*e800*/  PRMT R15, R6.reuse, 0x7771, RZ ;  /* 0x00007771060f7816 */ /* 0x040fe200000000ff */
[----:B------:R-:W-:Y:S01]  /*e810*/  STG.E.U8 desc[UR10][R8.64], R2 ;  /* 0x0000000208007986 */ /* 0x000fe2000c10110a */
[C---:B-1----:R-:W-:Y:S02]  /*e820*/  PRMT R3, R7.reuse, 0x7770, RZ ;  /* 0x0000777007037816 */ /* 0x042fe400000000ff */
[----:B------:R-:W-:Y:S01]  /*e830*/  PRMT R17, R6, 0x7772, RZ ;  /* 0x0000777206117816 */ /* 0x000fe200000000ff */
[----:B------:R-:W-:Y:S01]  /*e840*/  STG.E.U8 desc[UR10][R8.64+0x40], R4 ;  /* 0x0000400408007986 */ /* 0x000fe2000c10110a */
[----:B--2---:R-:W-:-:S02]  /*e850*/  PRMT R11, R7, 0x7771, RZ ;  /* 0x00007771070b7816 */ /* 0x004fc400000000ff */
[----:B------:R-:W-:Y:S01]  /*e860*/  PRMT R19, R6, 0x7773, RZ ;  /* 0x0000777306137816 */ /* 0x000fe200000000ff */
[----:B------:R-:W-:Y:S01]  /*e870*/  STG.E.U8 desc[UR10][R8.64+0xa0], R15 ;  /* 0x0000a00f08007986 */ /* 0x000fe2000c10110a */
[----:B0-----:R-:W-:Y:S02]  /*e880*/  PRMT R13, R7, 0x7772, RZ ;  /* 0x00007772070d7816 */ /* 0x001fe400000000ff */
[----:B------:R-:W-:Y:S01]  /*e890*/  PRMT R5, R5, 0x7773, RZ ;  /* 0x0000777305057816 */ /* 0x000fe200000000ff */
[----:B------:R-:W-:Y:S01]  /*e8a0*/  STG.E.U8 desc[UR10][R8.64+0xc0], R17 ;  /* 0x0000c01108007986 */ /* 0x000fe2000c10110a */
[----:B------:R-:W-:-:S03]  /*e8b0*/  PRMT R7, R7, 0x7773, RZ ;  /* 0x0000777307077816 */ /* 0x000fc600000000ff */
[----:B------:R-:W-:Y:S04]  /*e8c0*/  STG.E.U8 desc[UR10][R8.64+0xe0], R19 ;  /* 0x0000e01308007986 */ /* 0x000fe8000c10110a */
[----:B------:R-:W-:Y:S04]  /*e8d0*/  STG.E.U8 desc[UR10][R8.64+0x100], R21 ;  /* 0x0001001508007986 */ /* 0x000fe8000c10110a */
[----:B------:R-:W-:Y:S04]  /*e8e0*/  STG.E.U8 desc[UR10][R8.64+0x120], R23 ;  /* 0x0001201708007986 */ /* 0x000fe8000c10110a */
[----:B------:R-:W-:Y:S04]  /*e8f0*/  STG.E.U8 desc[UR10][R8.64+0x140], R25 ;  /* 0x0001401908007986 */ /* 0x000fe8000c10110a */
[----:B------:R-:W-:Y:S04]  /*e900*/  STG.E.U8 desc[UR10][R8.64+0x160], R5 ;  /* 0x0001600508007986 */ /* 0x000fe8000c10110a */
[----:B------:R-:W-:Y:S04]  /*e910*/  STG.E.U8 desc[UR10][R8.64+0x180], R3 ;  /* 0x0001800308007986 */ /* 0x000fe8000c10110a */
[----:B------:R-:W-:Y:S04]  /*e920*/  STG.E.U8 desc[UR10][R8.64+0x1a0], R11 ;  /* 0x0001a00b08007986 */ /* 0x000fe8000c10110a */
[----:B------:R-:W-:Y:S04]  /*e930*/  STG.E.U8 desc[UR10][R8.64+0x1c0], R13 ;  /* 0x0001c00d08007986 */ /* 0x000fe8000c10110a */
[----:B------:R-:W-:Y:S01]  /*e940*/  STG.E.U8 desc[UR10][R8.64+0x1e0], R7 ;  /* 0x0001e00708007986 */ /* 0x000fe2000c10110a */
[----:B------:R-:W-:Y:S05]  /*e950*/  EXIT ;  /* 0x000000000000794d */ /* 0x000fea0003800000 */
        .weak           $__internal_0_$__cuda_sm20_div_s64
        .type           $__internal_0_$__cuda_sm20_div_s64,@function
        .size           $__internal_0_$__cuda_sm20_div_s64,($__internal_1_$__cuda_sm20_rem_s64 - $__internal_0_$__cuda_sm20_div_s64)
$__internal_0_$__cuda_sm20_div_s64:
[----:B------:R-:W-:Y:S02]  /*e960*/  IADD3 R10, P1, PT, RZ, -R29, RZ ;  /* 0x8000001dff0a7210 */ /* 0x000fe40007f3e0ff */
[----:B------:R-:W-:-:S03]  /*e970*/  ISETP.GE.AND P0, PT, R28, RZ, PT ;  /* 0x000000ff1c00720c */ /* 0x000fc60003f06270 */
[----:B------:R-:W-:Y:S01]  /*e980*/  IMAD.X R11, RZ, RZ, ~R28, P1 ;  /* 0x000000ffff0b7224 */ /* 0x000fe200008e0e1c */
[----:B------:R-:W-:-:S04]  /*e990*/  SEL R10, R10, R29, !P0 ;  /* 0x0000001d0a0a7207 */ /* 0x000fc80004000000 */
[----:B------:R-:W-:-:S04]  /*e9a0*/  SEL R11, R11, R28, !P0 ;  /* 0x0000001c0b0b7207 */ /* 0x000fc80004000000 */
[----:B------:R-:W0:Y:S08]  /*e9b0*/  I2F.U64.RP R31, R10 ;  /* 0x0000000a001f7312 */ /* 0x000e300000309000 */
[----:B0-----:R-:W0:Y:S02]  /*e9c0*/  MUFU.RCP R31, R31 ;  /* 0x0000001f001f7308 */ /* 0x001e240000001000 */
[----:B0-----:R-:W-:-:S06]  /*e9d0*/  VIADD R12, R31, 0x1ffffffe ;  /* 0x1ffffffe1f0c7836 */ /* 0x001fcc0000000000 */
[----:B------:R-:W0:Y:S02]  /*e9e0*/  F2I.U64.TRUNC R12, R12 ;  /* 0x0000000c000c7311 */ /* 0x000e24000020d800 */
[----:B0-----:R-:W-:-:S04]  /*e9f0*/  IMAD.WIDE.U32 R16, R12, R10, RZ ;  /* 0x0000000a0c107225 */ /* 0x001fc800078e00ff */
[----:B------:R-:W-:Y:S01]  /*ea00*/  IMAD R17, R12, R11, R17 ;  /* 0x0000000b0c117224 */ /* 0x000fe200078e0211 */
[----:B------:R-:W-:-:S03]  /*ea10*/  IADD3 R37, P0, PT, RZ, -R16, RZ ;  /* 0x80000010ff257210 */ /* 0x000fc60007f1e0ff */
[----:B------:R-:W-:Y:S02]  /*ea20*/  IMAD R17, R13, R10, R17 ;  /* 0x0000000a0d117224 */ /* 0x000fe400078e0211 */
[----:B------:R-:W-:-:S04]  /*ea30*/  IMAD.HI.U32 R16, R12, R37, RZ ;  /* 0x000000250c107227 */ /* 0x000fc800078e00ff */
[----:B------:R-:W-:Y:S02]  /*ea40*/  IMAD.X R39, RZ, RZ, ~R17, P0 ;  /* 0x000000ffff277224 */ /* 0x000fe400000e0e11 */
[----:B------:R-:W-:Y:S02]  /*ea50*/  IMAD.MOV.U32 R17, RZ, RZ, R12 ;  /* 0x000000ffff117224 */ /* 0x000fe400078e000c */
[-C--:B------:R-:W-:Y:S02]  /*ea60*/  IMAD R41, R13, R39.reuse, RZ ;  /* 0x000000270d297224 */ /* 0x080fe400078e02ff */
[----:B------:R-:W-:-:S04]  /*ea70*/  IMAD.WIDE.U32 R16, P0, R12, R39, R16 ;  /* 0x000000270c107225 */ /* 0x000fc80007800010 */
[----:B------:R-:W-:-:S04]  /*ea80*/  IMAD.HI.U32 R31, R13, R39, RZ ;  /* 0x000000270d1f7227 */ /* 0x000fc800078e00ff */
[----:B------:R-:W-:-:S04]  /*ea90*/  IMAD.HI.U32 R16, P1, R13, R37, R16 ;  /* 0x000000250d107227 */ /* 0x000fc80007820010 */
[----:B------:R-:W-:Y:S01]  /*eaa0*/  IMAD.X R31, R31, 0x1, R13, P0 ;  /* 0x000000011f1f7824 */ /* 0x000fe200000e060d */
[----:B------:R-:W-:-:S04]  /*eab0*/  IADD3 R17, P2, PT, R41, R16, RZ ;  /* 0x0000001029117210 */ /* 0x000fc80007f5e0ff */
[----:B------:R-:W-:Y:S01]  /*eac0*/  IADD3.X R31, PT, PT, RZ, RZ, R31, P2, P1 ;  /* 0x000000ffff1f7210 */ /* 0x000fe200017e241f */
[----:B------:R-:W-:Y:S01]  /*ead0*/  IMAD.WIDE.U32 R12, R17, R10, RZ ;  /* 0x0000000a110c7225 */ /* 0x000fe200078e00ff */
[----:B------:R-:W-:-:S03]  /*eae0*/  ISETP.GE.AND P1, PT, R19, RZ, PT ;  /* 0x000000ff1300720c */ /* 0x000fc60003f26270 */
[----:B------:R-:W-:Y:S01]  /*eaf0*/  IMAD R13, R17, R11, R13 ;  /* 0x0000000b110d7224 */ /* 0x000fe200078e020d */
[----:B------:R-:W-:-:S03]  /*eb00*/  IADD3 R37, P0, PT, RZ, -R12, RZ ;  /* 0x8000000cff257210 */ /* 0x000fc60007f1e0ff */
[----:B------:R-:W-:Y:S02]  /*eb10*/  IMAD R13, R31, R10, R13 ;  /* 0x0000000a1f0d7224 */ /* 0x000fe400078e020d */
[----:B------:R-:W-:-:S04]  /*eb20*/  IMAD.HI.U32 R16, R17, R37, RZ ;  /* 0x0000002511107227 */ /* 0x000fc800078e00ff */
[----:B------:R-:W-:Y:S01]  /*eb30*/  IMAD.X R12, RZ, RZ, ~R13, P0 ;  /* 0x000000ffff0c7224 */ /* 0x000fe200000e0e0d */
[----:B------:R-:W-:-:S03]  /*eb40*/  IADD3 R13, P2, PT, RZ, -R38, RZ ;  /* 0x80000026ff0d7210 */ /* 0x000fc60007f5e0ff */
[----:B------:R-:W-:-:S04]  /*eb50*/  IMAD.WIDE.U32 R16, P0, R17, R12, R16 ;  /* 0x0000000c11107225 */ /* 0x000fc80007800010 */
[----:B------:R-:W-:Y:S01]  /*eb60*/  IMAD.HI.U32 R16, P3, R31, R37, R16 ;  /* 0x000000251f107227 */ /* 0x000fe20007860010 */
[----:B------:R-:W-:-:S03]  /*eb70*/  SEL R17, R13, R38, !P1 ;  /* 0x000000260d117207 */ /* 0x000fc60004800000 */
[CC--:B------:R-:W-:Y:S02]  /*eb80*/  IMAD R37, R31.reuse, R12.reuse, RZ ;  /* 0x0000000c1f257224 */ /* 0x0c0fe400078e02ff */
[----:B------:R-:W-:-:S03]  /*eb90*/  IMAD.HI.U32 R12, R31, R12, RZ ;  /* 0x0000000c1f0c7227 */ /* 0x000fc600078e00ff */
[----:B------:R-:W-:Y:S01]  /*eba0*/  IADD3 R16, P4, PT, R37, R16, RZ ;  /* 0x0000001025107210 */ /* 0x000fe20007f9e0ff */
[----:B------:R-:W-:Y:S02]  /*ebb0*/  IMAD.X R38, RZ, RZ, ~R19, P2 ;  /* 0x000000ffff267224 */ /* 0x000fe400010e0e13 */
[----:B------:R-:W-:Y:S02]  /*ebc0*/  IMAD.X R13, R12, 0x1, R31, P0 ;  /* 0x000000010c0d7824 */ /* 0x000fe400000e061f */
[----:B------:R-:W-:Y:S01]  /*ebd0*/  IMAD.HI.U32 R12, R16, R17, RZ ;  /* 0x00000011100c7227 */ /* 0x000fe200078e00ff */
[-C--:B------:R-:W-:Y:S02]  /*ebe0*/  SEL R31, R38, R19.reuse, !P1 ;  /* 0x00000013261f7207 */ /* 0x080fe40004800000 */
[----:B------:R-:W-:Y:S01]  /*ebf0*/  IADD3.X R38, PT, PT, RZ, RZ, R13, P4, P3 ;  /* 0x000000ffff267210 */ /* 0x000fe200027e640d */
[----:B------:R-:W-:Y:S01]  /*ec00*/  IMAD.MOV.U32 R13, RZ, RZ, RZ ;  /* 0x000000ffff0d7224 */ /* 0x000fe200078e00ff */
[----:B------:R-:W-:Y:S01]  /*ec10*/  LOP3.LUT R19, R28, R19, RZ, 0x3c, !PT ;  /* 0x000000131c137212 */ /* 0x000fe200078e3cff */
[----:B------:R-:W-:-:S04]  /*ec20*/  IMAD.WIDE.U32 R12, R16, R31, R12 ;  /* 0x0000001f100c7225 */ /* 0x000fc800078e000c */
[C---:B------:R-:W-:Y:S02]  /*ec30*/  IMAD R37, R38.reuse, R31, RZ ;  /* 0x0000001f26257224 */ /* 0x040fe400078e02ff */
[----:B------:R-:W-:-:S04]  /*ec40*/  IMAD.HI.U32 R12, P0, R38, R17, R12 ;  /* 0x00000011260c7227 */ /* 0x000fc8000780000c */
[----:B------:R-:W-:Y:S01]  /*ec50*/  IMAD.HI.U32 R39, R38, R31, RZ ;  /* 0x0000001f26277227 */ /* 0x000fe200078e00ff */
[----:B------:R-:W-:-:S03]  /*ec60*/  IADD3 R37, P1, PT, R37, R12, RZ ;  /* 0x0000000c25257210 */ /* 0x000fc60007f3e0ff */
[----:B------:R-:W-:Y:S02]  /*ec70*/  IMAD.X R39, RZ, RZ, R39, P0 ;  /* 0x000000ffff277224 */ /* 0x000fe400000e0627 */
[----:B------:R-:W-:-:S04]  /*ec80*/  IMAD.WIDE.U32 R12, R37, R10, RZ ;  /* 0x0000000a250c7225 */ /* 0x000fc800078e00ff */
[----:B------:R-:W-:Y:S01]  /*ec90*/  IMAD.X R39, RZ, RZ, R39, P1 ;  /* 0x000000ffff277224 */ /* 0x000fe200008e0627 */
[----:B------:R-:W-:Y:S01]  /*eca0*/  IADD3 R41, P1, PT, -R12, R17, RZ ;  /* 0x000000110c297210 */ /* 0x000fe20007f3e1ff */
[----:B------:R-:W-:-:S03]  /*ecb0*/  IMAD R13, R37, R11, R13 ;  /* 0x0000000b250d7224 */ /* 0x000fc600078e020d */
[-C--:B------:R-:W-:Y:S01]  /*ecc0*/  ISETP.GE.U32.AND P0, PT, R41, R10.reuse, PT ;  /* 0x0000000a2900720c */ /* 0x080fe20003f06070 */
[----:B------:R-:W-:-:S04]  /*ecd0*/  IMAD R12, R39, R10, R13 ;  /* 0x0000000a270c7224 */ /* 0x000fc800078e020d */
[----:B------:R-:W-:Y:S01]  /*ece0*/  IMAD.X R31, R31, 0x1, ~R12, P1 ;  /* 0x000000011f1f7824 */ /* 0x000fe200008e0e0c */
[----:B------:R-:W-:Y:S02]  /*ecf0*/  IADD3 R13, P1, PT, R41, -R10, RZ ;  /* 0x8000000a290d7210 */ /* 0x000fe40007f3e0ff */
[----:B------:R-:W-:Y:S02]  /*ed00*/  IADD3 R12, P2, PT, R37, 0x1, RZ ;  /* 0x00000001250c7810 */ /* 0x000fe40007f5e0ff */
[C---:B------:R-:W-:Y:S01]  /*ed10*/  ISETP.GE.U32.AND.EX P0, PT, R31.reuse, R11, PT, P0 ;  /* 0x0000000b1f00720c */ /* 0x040fe20003f06100 */
[----:B------:R-:W-:Y:S02]  /*ed20*/  IMAD.X R17, R31, 0x1, ~R11, P1 ;  /* 0x000000011f117824 */ /* 0x000fe400008e0e0b */
[----:B------:R-:W-:Y:S01]  /*ed30*/  IMAD.X R16, RZ, RZ, R39, P2 ;  /* 0x000000ffff107224 */ /* 0x000fe200010e0627 */
[----:B------:R-:W-:Y:S02]  /*ed40*/  SEL R13, R13, R41, P0 ;  /* 0x000000290d0d7207 */ /* 0x000fe40000000000 */
[----:B------:R-:W-:-:S02]  /*ed50*/  SEL R37, R12, R37, P0 ;  /* 0x000000250c257207 */ /* 0x000fc40000000000 */
[----:B------:R-:W-:Y:S02]  /*ed60*/  SEL R17, R17, R31, P0 ;  /* 0x0000001f11117207 */ /* 0x000fe40000000000 */
[----:B------:R-:W-:Y:S02]  /*ed70*/  ISETP.GE.U32.AND P1, PT, R13, R10, PT ;  /* 0x0000000a0d00720c */ /* 0x000fe40003f26070 */
[----:B------:R-:W-:Y:S02]  /*ed80*/  SEL R10, R16, R39, P0 ;  /* 0x00000027100a7207 */ /* 0x000fe40000000000 */
[----:B------:R-:W-:Y:S02]  /*ed90*/  IADD3 R12, P2, PT, R37, 0x1, RZ ;  /* 0x00000001250c7810 */ /* 0x000fe40007f5e0ff */
[----:B------:R-:W-:Y:S02]  /*eda0*/  ISETP.GE.U32.AND.EX P0, PT, R17, R11, PT, P1 ;  /* 0x0000000b1100720c */ /* 0x000fe40003f06110 */
[----:B------:R-:W-:Y:S01]  /*edb0*/  ISETP.GE.AND P1, PT, R19, RZ, PT ;  /* 0x000000ff1300720c */ /* 0x000fe20003f26270 */
[----:B------:R-:W-:Y:S01]  /*edc0*/  IMAD.X R13, RZ, RZ, R10, P2 ;  /* 0x000000ffff0d7224 */ /* 0x000fe200010e060a */
[----:B------:R-:W-:-:S04]  /*edd0*/  SEL R12, R12, R37, P0 ;  /* 0x000000250c0c7207 */ /* 0x000fc80000000000 */
[----:B------:R-:W-:Y:S02]  /*ede0*/  SEL R13, R13, R10, P0 ;  /* 0x0000000a0d0d7207 */ /* 0x000fe40000000000 */
[-C--:B------:R-:W-:Y:S02]  /*edf0*/  IADD3 R11, P2, PT, RZ, -R12.reuse, RZ ;  /* 0x8000000cff0b7210 */ /* 0x080fe40007f5e0ff */
[----:B------:R-:W-:Y:S02]  /*ee00*/  ISETP.NE.U32.AND P0, PT, R29, RZ, PT ;  /* 0x000000ff1d00720c */ /* 0x000fe40003f05070 */
[----:B------:R-:W-:Y:S01]  /*ee10*/  SEL R12, R11, R12, !P1 ;  /* 0x0000000c0b0c7207 */ /* 0x000fe20004800000 */
[----:B------:R-:W-:Y:S01]  /*ee20*/  IMAD.X R10, RZ, RZ, ~R13, P2 ;  /* 0x000000ffff0a7224 */ /* 0x000fe200010e0e0d */
[----:B------:R-:W-:Y:S01]  /*ee30*/  ISETP.NE.AND.EX P0, PT, R28, RZ, PT, P0 ;  /* 0x000000ff1c00720c */ /* 0x000fe20003f05300 */
[----:B------:R-:W-:-:S03]  /*ee40*/  IMAD.MOV.U32 R11, RZ, RZ, 0x0 ;  /* 0x00000000ff0b7424 */ /* 0x000fc600078e00ff */
[----:B------:R-:W-:Y:S01]  /*ee50*/  SEL R13, R10, R13, !P1 ;  /* 0x0000000d0a0d7207 */ /* 0x000fe20004800000 */
[----:B------:R-:W-:Y:S01]  /*ee60*/  IMAD.MOV.U32 R10, RZ, RZ, R18 ;  /* 0x000000ffff0a7224 */ /* 0x000fe200078e0012 */
[----:B------:R-:W-:Y:S02]  /*ee70*/  SEL R12, R12, 0xffffffff, P0 ;  /* 0xffffffff0c0c7807 */ /* 0x000fe40000000000 */
[----:B------:R-:W-:Y:S01]  /*ee80*/  SEL R13, R13, 0xffffffff, P0 ;  /* 0xffffffff0d0d7807 */ /* 0x000fe20000000000 */
[----:B------:R-:W-:Y:S06]  /*ee90*/  RET.REL.NODEC R10 `(_Z21train_sequence_kernelPKhliPK8EggModelPaPij) ;  /* 0xffffff100a587950 */ /* 0x000fec0003c3ffff */
        .weak           $__internal_1_$__cuda_sm20_rem_s64
        .type           $__internal_1_$__cuda_sm20_rem_s64,@function
        .size           $__internal_1_$__cuda_sm20_rem_s64,(.L_x_632 - $__internal_1_$__cuda_sm20_rem_s64)
$__internal_1_$__cuda_sm20_rem_s64:
[----:B------:R-:W-:Y:S02]  /*eea0*/  UIADD3 UR4, UP1, UPT, URZ, -UR6, URZ ;  /* 0x80000006ff047290 */ /* 0x000fe4000ff3e0ff */
[----:B------:R-:W-:Y:S02]  /*eeb0*/  UISETP.GE.AND UP0, UPT, UR7, URZ, UPT ;  /* 0x000000ff0700728c */ /* 0x000fe4000bf06270 */
[----:B------:R-:W-:Y:S02]  /*eec0*/  UIADD3.X UR5, UPT, UPT, URZ, ~UR7, URZ, UP1, !UPT ;  /* 0x80000007ff057290 */ /* 0x000fe40008ffe4ff */
[----:B------:R-:W-:Y:S02]  /*eed0*/  USEL UR4, UR4, UR6, !UP0 ;  /* 0x0000000604047287 */ /* 0x000fe4000c000000 */
[----:B------:R-:W-:-:S09]  /*eee0*/  USEL UR5, UR5, UR7, !UP0 ;  /* 0x0000000705057287 */ /* 0x000fd2000c000000 */
[----:B------:R-:W0:Y:S08]  /*eef0*/  I2F.U64.RP R3, UR4 ;  /* 0x0000000400037d12 */ /* 0x000e300008309000 */
[----:B0-----:R-:W0:Y:S02]  /*ef00*/  MUFU.RCP R3, R3 ;  /* 0x0000000300037308 */ /* 0x001e240000001000 */
[----:B0-----:R-:W-:-:S06]  /*ef10*/  VIADD R8, R3, 0x1ffffffe ;  /* 0x1ffffffe03087836 */ /* 0x001fcc0000000000 */
[----:B------:R-:W0:Y:S02]  /*ef20*/  F2I.U64.TRUNC R8, R8 ;  /* 0x0000000800087311 */ /* 0x000e24000020d800 */
[----:B0-----:R-:W-:-:S04]  /*ef30*/  IMAD.WIDE.U32 R10, R8, UR4, RZ ;  /* 0x00000004080a7c25 */ /* 0x001fc8000f8e00ff */
[----:B------:R-:W-:Y:S01]  /*ef40*/  IMAD R11, R8, UR5, R11 ;  /* 0x00000005080b7c24 */ /* 0x000fe2000f8e020b */
[----:B------:R-:W-:-:S03]  /*ef50*/  IADD3 R17, P0, PT, RZ, -R10, RZ ;  /* 0x8000000aff117210 */ /* 0x000fc60007f1e0ff */
[----:B------:R-:W-:Y:S02]  /*ef60*/  IMAD R11, R9, UR4, R11 ;  /* 0x00000004090b7c24 */ /* 0x000fe4000f8e020b */
[----:B------:R-:W-:-:S04]  /*ef70*/  IMAD.HI.U32 R10, R8, R17, RZ ;  /* 0x00000011080a7227 */ /* 0x000fc800078e00ff */
[----:B------:R-:W-:Y:S02]  /*ef80*/  IMAD.X R19, RZ, RZ, ~R11, P0 ;  /* 0x000000ffff137224 */ /* 0x000fe400000e0e0b */
[----:B------:R-:W-:Y:S02]  /*ef90*/  IMAD.MOV.U32 R11, RZ, RZ, R8 ;  /* 0x000000ffff0b7224 */ /* 0x000fe400078e0008 */
[-C--:B------:R-:W-:Y:S02]  /*efa0*/  IMAD R21, R9, R19.reuse, RZ ;  /* 0x0000001309157224 */ /* 0x080fe400078e02ff */
[----:B------:R-:W-:-:S04]  /*efb0*/  IMAD.WIDE.U32 R10, P0, R8, R19, R10 ;  /* 0x00000013080a7225 */ /* 0x000fc8000780000a */
[----:B------:R-:W-:-:S04]  /*efc0*/  IMAD.HI.U32 R3, R9, R19, RZ ;  /* 0x0000001309037227 */ /* 0x000fc800078e00ff */
[----:B------:R-:W-:Y:S01]  /*efd0*/  IMAD.HI.U32 R10, P1, R9, R17, R10 ;  /* 0x00000011090a7227 */ /* 0x000fe2000782000a */
[----:B------:R-:W-:-:S03]  /*efe0*/  IADD3 R17, P4, PT, RZ, -R2, RZ ;  /* 0x80000002ff117210 */ /* 0x000fc60007f9e0ff */
[----:B------:R-:W-:Y:S01]  /*eff0*/  IMAD.X R3, R3, 0x1, R9, P0 ;  /* 0x0000000103037824 */ /* 0x000fe200000e0609 */
[----:B------:R-:W-:-:S04]  /*f000*/  IADD3 R11, P2, PT, R21, R10, RZ ;  /* 0x0000000a150b7210 */ /* 0x000fc80007f5e0ff */
[----:B------:R-:W-:Y:S01]  /*f010*/  IADD3.X R3, PT, PT, RZ, RZ, R3, P2, P1 ;  /* 0x000000ffff037210 */ /* 0x000fe200017e2403 */
[----:B------:R-:W-:Y:S01]  /*f020*/  IMAD.WIDE.U32 R8, R11, UR4, RZ ;  /* 0x000000040b087c25 */ /* 0x000fe2000f8e00ff */
[----:B------:R-:W-:-:S03]  /*f030*/  ISETP.GE.AND P1, PT, R5, RZ, PT ;  /* 0x000000ff0500720c */ /* 0x000fc60003f26270 */
[----:B------:R-:W-:Y:S01]  /*f040*/  IMAD R4, R11, UR5, R9 ;  /* 0x000000050b047c24 */ /* 0x000fe2000f8e0209 */
[----:B------:R-:W-:Y:S02]  /*f050*/  IADD3 R9, P0, PT, RZ, -R8, RZ ;  /* 0x80000008ff097210 */ /* 0x000fe40007f1e0ff */
[----:B------:R-:W-:Y:S01]  /*f060*/  SEL R6, R17, R2, !P1 ;  /* 0x0000000211067207 */ /* 0x000fe20004800000 */
[----:B------:R-:W-:Y:S02]  /*f070*/  IMAD R4, R3, UR4, R4 ;  /* 0x0000000403047c24 */ /* 0x000fe4000f8e0204 */
[----:B------:R-:W-:-:S04]  /*f080*/  IMAD.HI.U32 R10, R11, R9, RZ ;  /* 0x000000090b0a7227 */ /* 0x000fc800078e00ff */
[----:B------:R-:W-:-:S04]  /*f090*/  IMAD.X R4, RZ, RZ, ~R4, P0 ;  /* 0x000000ffff047224 */ /* 0x000fc800000e0e04 */
[----:B------:R-:W-:-:S04]  /*f0a0*/  IMAD.WIDE.U32 R10, P0, R11, R4, R10 ;  /* 0x000000040b0a7225 */ /* 0x000fc8000780000a */
[C---:B------:R-:W-:Y:S02]  /*f0b0*/  IMAD R8, R3.reuse, R4, RZ ;  /* 0x0000000403087224 */ /* 0x040fe400078e02ff */
[----:B------:R-:W-:-:S04]  /*f0c0*/  IMAD.HI.U32 R9, P2, R3, R9, R10 ;  /* 0x0000000903097227 */ /* 0x000fc8000784000a */
[----:B------:R-:W-:Y:S01]  /*f0d0*/  IMAD.HI.U32 R4, R3, R4, RZ ;  /* 0x0000000403047227 */ /* 0x000fe200078e00ff */
[----:B------:R-:W-:-:S03]  /*f0e0*/  IADD3 R9, P3, PT, R8, R9, RZ ;  /* 0x0000000908097210 */ /* 0x000fc60007f7e0ff */
[----:B------:R-:W-:Y:S02]  /*f0f0*/  IMAD.X R8, RZ, RZ, ~R5, P4 ;  /* 0x000000ffff087224 */ /* 0x000fe400020e0e05 */
[----:B------:R-:W-:Y:S02]  /*f100*/  IMAD.X R3, R4, 0x1, R3, P0 ;  /* 0x0000000104037824 */ /* 0x000fe400000e0603 */
[C---:B------:R-:W-:Y:S01]  /*f110*/  IMAD.HI.U32 R2, R9.reuse, R6, RZ ;  /* 0x0000000609027227 */ /* 0x040fe200078e00ff */
[----:B------:R-:W-:Y:S02]  /*f120*/  SEL R8, R8, R5, !P1 ;  /* 0x0000000508087207 */ /* 0x000fe40004800000 */
[----:B------:R-:W-:Y:S01]  /*f130*/  IADD3.X R5, PT, PT, RZ, RZ, R3, P3, P2 ;  /* 0x000000ffff057210 */ /* 0x000fe20001fe4403 */
[----:B------:R-:W-:Y:S02]  /*f140*/  IMAD.MOV.U32 R3, RZ, RZ, RZ ;  /* 0x000000ffff037224 */ /* 0x000fe400078e00ff */
[----:B------:R-:W-:-:S04]  /*f150*/  IMAD.WIDE.U32 R2, R9, R8, R2 ;  /* 0x0000000809027225 */ /* 0x000fc800078e0002 */
[C---:B------:R-:W-:Y:S02]  /*f160*/  IMAD R9, R5.reuse, R8, RZ ;  /* 0x0000000805097224 */ /* 0x040fe400078e02ff */
[----:B------:R-:W-:-:S04]  /*f170*/  IMAD.HI.U32 R2, P0, R5, R6, R2 ;  /* 0x0000000605027227 */ /* 0x000fc80007800002 */
[----:B------:R-:W-:Y:S01]  /*f180*/  IMAD.HI.U32 R4, R5, R8, RZ ;  /* 0x0000000805047227 */ /* 0x000fe200078e00ff */
[----:B------:R-:W-:-:S03]  /*f190*/  IADD3 R5, P2, PT, R9, R2, RZ ;  /* 0x0000000209057210 */ /* 0x000fc60007f5e0ff */
[----:B------:R-:W-:Y:S02]  /*f1a0*/  IMAD.X R4, RZ, RZ, R4, P0 ;  /* 0x000000ffff047224 */ /* 0x000fe400000e0604 */
[----:B------:R-:W-:-:S04]  /*f1b0*/  IMAD.WIDE.U32 R2, R5, UR4, RZ ;  /* 0x0000000405027c25 */ /* 0x000fc8000f8e00ff */
[----:B------:R-:W-:Y:S01]  /*f1c0*/  IMAD.X R4, RZ, RZ, R4, P2 ;  /* 0x000000ffff047224 */ /* 0x000fe200010e0604 */
[----:B------:R-:W-:Y:S01]  /*f1d0*/  IADD3 R6, P2, PT, -R2, R6, RZ ;  /* 0x0000000602067210 */ /* 0x000fe20007f5e1ff */
[----:B------:R-:W-:-:S03]  /*f1e0*/  IMAD R5, R5, UR5, R3 ;  /* 0x0000000505057c24 */ /* 0x000fc6000f8e0203 */
[----:B------:R-:W-:Y:S01]  /*f1f0*/  ISETP.GE.U32.AND P0, PT, R6, UR4, PT ;  /* 0x0000000406007c0c */ /* 0x000fe2000bf06070 */
[----:B------:R-:W-:-:S04]  /*f200*/  IMAD R4, R4, UR4, R5 ;  /* 0x0000000404047c24 */ /* 0x000fc8000f8e0205 */
[----:B------:R-:W-:Y:S01]  /*f210*/  IMAD.X R5, R8, 0x1, ~R4, P2 ;  /* 0x0000000108057824 */ /* 0x000fe200010e0e04 */
[----:B------:R-:W-:-:S04]  /*f220*/  IADD3 R3, P2, PT, R6, -UR4, RZ ;  /* 0x8000000406037c10 */ /* 0x000fc8000ff5e0ff */
[C---:B------:R-:W-:Y:S02]  /*f230*/  ISETP.GE.U32.AND.EX P0, PT, R5.reuse, UR5, PT, P0 ;  /* 0x0000000505007c0c */ /* 0x040fe4000bf06100 */
[----:B------:R-:W-:Y:S02]  /*f240*/  IADD3.X R2, PT, PT, R5, ~UR5, RZ, P2, !PT ;  /* 0x8000000505027c10 */ /* 0x000fe400097fe4ff */
[----:B------:R-:W-:Y:S02]  /*f250*/  SEL R3, R3, R6, P0 ;  /* 0x0000000603037207 */ /* 0x000fe40000000000 */
[----:B------:R-:W-:Y:S02]  /*f260*/  SEL R2, R2, R5, P0 ;  /* 0x0000000502027207 */ /* 0x000fe40000000000 */
[C---:B------:R-:W-:Y:S02]  /*f270*/  ISETP.GE.U32.AND P0, PT, R3.reuse, UR4, PT ;  /* 0x0000000403007c0c */ /* 0x040fe4000bf06070 */
[----:B------:R-:W-:-:S02]  /*f280*/  IADD3 R34, P2, PT, R3, -UR4, RZ ;  /* 0x8000000403227c10 */ /* 0x000fc4000ff5e0ff */
[C---:B------:R-:W-:Y:S02]  /*f290*/  ISETP.GE.U32.AND.EX P0, PT, R2.reuse, UR5, PT, P0 ;  /* 0x0000000502007c0c */ /* 0x040fe4000bf06100 */
[----:B------:R-:W-:Y:S02]  /*f2a0*/  IADD3.X R35, PT, PT, R2, ~UR5, RZ, P2, !PT ;  /* 0x8000000502237c10 */ /* 0x000fe400097fe4ff */
[----:B------:R-:W-:Y:S02]  /*f2b0*/  SEL R34, R34, R3, P0 ;  /* 0x0000000322227207 */ /* 0x000fe40000000000 */
[----:B------:R-:W-:Y:S02]  /*f2c0*/  SEL R35, R35, R2, P0 ;  /* 0x0000000223237207 */ /* 0x000fe40000000000 */
[----:B------:R-:W-:Y:S02]  /*f2d0*/  IADD3 R3, P2, PT, RZ, -R34, RZ ;  /* 0x80000022ff037210 */ /* 0x000fe40007f5e0ff */
[----:B------:R-:W-:-:S02]  /*f2e0*/  ISETP.NE.U32.AND P0, PT, RZ, UR6, PT ;  /* 0x00000006ff007c0c */ /* 0x000fc4000bf05070 */
[----:B------:R-:W-:Y:S01]  /*f2f0*/  SEL R34, R3, R34, !P1 ;  /* 0x0000002203227207 */ /* 0x000fe20004800000 */
[----:B------:R-:W-:Y:S01]  /*f300*/  IMAD.X R2, RZ, RZ, ~R35, P2 ;  /* 0x000000ffff027224 */ /* 0x000fe200010e0e23 */
[----:B------:R-:W-:Y:S01]  /*f310*/  ISETP.NE.AND.EX P0, PT, RZ, UR7, PT, P0 ;  /* 0x00000007ff007c0c */ /* 0x000fe2000bf05300 */
[----:B------:R-:W-:-:S03]  /*f320*/  IMAD.MOV.U32 R3, RZ, RZ, 0x0 ;  /* 0x00000000ff037424 */ /* 0x000fc600078e00ff */
[----:B------:R-:W-:Y:S01]  /*f330*/  SEL R35, R2, R35, !P1 ;  /* 0x0000002302237207 */ /* 0x000fe20004800000 */
[----:B------:R-:W-:Y:S01]  /*f340*/  IMAD.MOV.U32 R2, RZ, RZ, R0 ;  /* 0x000000ffff027224 */ /* 0x000fe200078e0000 */
[----:B------:R-:W-:Y:S02]  /*f350*/  SEL R34, R34, 0xffffffff, P0 ;  /* 0xffffffff22227807 */ /* 0x000fe40000000000 */
[----:B------:R-:W-:Y:S01]  /*f360*/  SEL R35, R35, 0xffffffff, P0 ;  /* 0xffffffff23237807 */ /* 0x000fe20000000000 */
[----:B------:R-:W-:Y:S06]  /*f370*/  RET.REL.NODEC R2 `(_Z21train_sequence_kernelPKhliPK8EggModelPaPij) ;  /* 0xffffff0c02207950 */ /* 0x000fec0003c3ffff */
.L_x_506:
        /* <DEDUP_REMOVED lines=16> */
.L_x_632:


//--------------------- .text._Z24generate_sequence_kernelPK8EggModeljPKhiiPh --------------------------
	.section	.text._Z24generate_sequence_kernelPK8EggModeljPKhiiPh,"ax",@progbits
	.align	128
        .global         _Z24generate_sequence_kernelPK8EggModeljPKhiiPh
        .type           _Z24generate_sequence_kernelPK8EggModeljPKhiiPh,@function
        .size           _Z24generate_sequence_kernelPK8EggModeljPKhiiPh,(.L_x_634 - _Z24generate_sequence_kernelPK8EggModeljPKhiiPh)
        .other          _Z24generate_sequence_kernelPK8EggModeljPKhiiPh,@"STO_CUDA_ENTRY STV_DEFAULT"
_Z24generate_sequence_kernelPK8EggModeljPKhiiPh:
.text._Z24generate_sequence_kernelPK8EggModeljPKhiiPh:
[----:B------:R-:W0:Y:S01]  /*0000*/  LDC R1, c[0x0][0x37c] ;  /* 0x0000df00ff017b82 */ /* 0x000e220000000800 */
[----:B------:R-:W1:Y:S01]  /*0010*/  S2R R0, SR_TID.X ;  /* 0x0000000000007919 */ /* 0x000e620000002100 */
[----:B0-----:R-:W-:Y:S01]  /*0020*/  VIADD R1, R1, 0xffffffb0 ;  /* 0xffffffb001017836 */ /* 0x001fe20000000000 */
[----:B------:R-:W-:Y:S04]  /*0030*/  BSSY.RECONVERGENT B0, `(.L_x_507) ;  /* 0x000007f000007945 */ /* 0x000fe80003800200 */
[----:B------:R-:W-:Y:S02]  /*0040*/  R2UR UR10, R1 ;  /* 0x00000000010a72ca */ /* 0x000fe400000e0000 */
[----:B-1----:R-:W-:-:S13]  /*0050*/  ISETP.GT.U32.AND P0, PT, R0, 0x7f, PT ;  /* 0x0000007f0000780c */ /* 0x002fda0003f04070 */
[----:B------:R-:W-:Y:S05]  /*0060*/  @P0 BRA `(.L_x_508) ;  /* 0x0000000400ec0947 */ /* 0x000fea0003800000 */
[----:B------:R-:W0:Y:S01]  /*0070*/  LDC R3, c[0x0][0x360] ;  /* 0x0000d800ff037b82 */ /* 0x000e220000000800 */
[----:B------:R-:W-:Y:S01]  /*0080*/  BSSY.RECONVERGENT B1, `(.L_x_509) ;  /* 0x0000036000017945 */ /* 0x000fe20003800200 */
[----:B0-----:R-:W0:Y:S01]  /*0090*/  I2F.U32.RP R8, R3 ;  /* 0x0000000300087306 */ /* 0x001e220000209000 */
[----:B------:R-:W-:-:S05]  /*00a0*/  IMAD.IADD R2, R0, 0x1, R3 ;  /* 0x0000000100027824 */ /* 0x000fca00078e0203 */
[C---:B------:R-:W-:Y:S02]  /*00b0*/  ISETP.GE.U32.AND P0, PT, R2.reuse, 0x80, PT ;  /* 0x000000800200780c */ /* 0x040fe40003f06070 */
[----:B------:R-:W-:Y:S02]  /*00c0*/  VIMNMX.U32 R7, PT, PT, R2, 0x80, !PT ;  /* 0x0000008002077848 */ /* 0x000fe40007fe0000 */
[----:B------:R-:W-:-:S04]  /*00d0*/  SEL R6, RZ, 0x1, P0 ;  /* 0x00000001ff067807 */ /* 0x000fc80000000000 */
[----:B------:R-:W-:Y:S01]  /*00e0*/  IADD3 R7, PT, PT, R7, -R2, -R6 ;  /* 0x8000000207077210 */ /* 0x000fe20007ffe806 */
[----:B0-----:R-:W0:Y:S02]  /*00f0*/  MUFU.RCP R8, R8 ;  /* 0x0000000800087308 */ /* 0x001e240000001000 */
[----:B0-----:R-:W-:-:S06]  /*0100*/  VIADD R5, R8, 0xffffffe ;  /* 0x0ffffffe08057836 */ /* 0x001fcc0000000000 */
[----:B------:R-:W0:Y:S02]  /*0110*/  F2I.FTZ.U32.TRUNC.NTZ R5, R5 ;  /* 0x0000000500057305 */ /* 0x000e24000021f000 */
[----:B0-----:R-:W-:-:S04]  /*0120*/  IMAD.MOV R4, RZ, RZ, -R5 ;  /* 0x000000ffff047224 */ /* 0x001fc800078e0a05 */
[----:B------:R-:W-:Y:S02]  /*0130*/  IMAD R9, R4, R3, RZ ;  /* 0x0000000304097224 */ /* 0x000fe400078e02ff */
[----:B------:R-:W-:-:S04]  /*0140*/  IMAD.MOV.U32 R4, RZ, RZ, RZ ;  /* 0x000000ffff047224 */ /* 0x000fc800078e00ff */
[----:B------:R-:W-:Y:S01]  /*0150*/  IMAD.HI.U32 R4, R5, R9, R4 ;  /* 0x0000000905047227 */ /* 0x000fe200078e0004 */
[----:B------:R-:W-:-:S05]  /*0160*/  LOP3.LUT R5, RZ, R3, RZ, 0x33, !PT ;  /* 0x00000003ff057212 */ /* 0x000fca00078e33ff */
[----:B------:R-:W-:-:S04]  /*0170*/  IMAD.HI.U32 R2, R4, R7, RZ ;  /* 0x0000000704027227 */ /* 0x000fc800078e00ff */
[----:B------:R-:W-:-:S04]  /*0180*/  IMAD.MOV R8, RZ, RZ, -R2 ;  /* 0x000000ffff087224 */ /* 0x000fc800078e0a02 */
[----:B------:R-:W-:-:S05]  /*0190*/  IMAD R8, R3, R8, R7 ;  /* 0x0000000803087224 */ /* 0x000fca00078e0207 */
[----:B------:R-:W-:-:S13]  /*01a0*/  ISETP.GE.U32.AND P0, PT, R8, R3, PT ;  /* 0x000000030800720c */ /* 0x000fda0003f06070 */
[----:B------:R-:W-:Y:S02]  /*01b0*/  @P0 IMAD.IADD R8, R8, 0x1, -R3 ;  /* 0x0000000108080824 */ /* 0x000fe400078e0a03 */
[----:B------:R-:W-:Y:S01]  /*01c0*/  @P0 VIADD R2, R2, 0x1 ;  /* 0x0000000102020836 */ /* 0x000fe20000000000 */
[----:B------:R-:W-:Y:S02]  /*01d0*/  ISETP.NE.U32.AND P0, PT, R3, RZ, PT ;  /* 0x000000ff0300720c */ /* 0x000fe40003f05070 */
[----:B------:R-:W-:-:S13]  /*01e0*/  ISETP.GE.U32.AND P1, PT, R8, R3, PT ;  /* 0x000000030800720c */ /* 0x000fda0003f26070 */
[----:B------:R-:W-:-:S05]  /*01f0*/  @P1 VIADD R2, R2, 0x1 ;  /* 0x0000000102021836 */ /* 0x000fca0000000000 */
[----:B------:R-:W-:-:S05]  /*0200*/  SEL R7, R5, R2, !P0 ;  /* 0x0000000205077207 */ /* 0x000fca0004000000 */
[----:B------:R-:W-:Y:S02]  /*0210*/  IMAD.IADD R7, R6, 0x1, R7 ;  /* 0x0000000106077824 */ /* 0x000fe400078e0207 */
[----:B------:R-:W-:-:S03]  /*0220*/  IMAD.MOV.U32 R6, RZ, RZ, R0 ;  /* 0x000000ffff067224 */ /* 0x000fc600078e0000 */
[C---:B------:R-:W-:Y:S02]  /*0230*/  LOP3.LUT R2, R7.reuse, 0x3, RZ, 0xc0, !PT ;  /* 0x0000000307027812 */ /* 0x040fe400078ec0ff */
[----:B------:R-:W-:Y:S02]  /*0240*/  ISETP.GE.U32.AND P3, PT, R7, 0x3, PT ;  /* 0x000000030700780c */ /* 0x000fe40003f66070 */
[----:B------:R-:W-:-:S13]  /*0250*/  ISETP.NE.AND P1, PT, R2, 0x3, PT ;  /* 0x000000030200780c */ /* 0x000fda0003f25270 */
[----:B------:R-:W-:Y:S05]  /*0260*/  @!P1 BRA `(.L_x_510) ;  /* 0x00000000005c9947 */ /* 0x000fea0003800000 */
[----:B------:R-:W-:Y:S02]  /*0270*/  VIADD R7, R7, 0x1 ;  /* 0x0000000107077836 */ /* 0x000fe40000000000 */
[----:B------:R-:W-:Y:S02]  /*0280*/  IMAD.MOV.U32 R8, RZ, RZ, RZ ;  /* 0x000000ffff087224 */ /* 0x000fe400078e00ff */
[----:B------:R-:W-:Y:S01]  /*0290*/  IMAD.MOV.U32 R6, RZ, RZ, R0 ;  /* 0x000000ffff067224 */ /* 0x000fe200078e0000 */
[----:B------:R-:W-:-:S07]  /*02a0*/  LOP3.LUT R7, R7, 0x3, RZ, 0xc0, !PT ;  /* 0x0000000307077812 */ /* 0x000fce00078ec0ff */
.L_x_511:
[----:B0-----:R-:W-:Y:S02]  /*02b0*/  IMAD.IADD R2, R6, 0x1, -R0 ;  /* 0x0000000106027824 */ /* 0x001fe400078e0a00 */
[----:B------:R-:W-:Y:S02]  /*02c0*/  VIADD R8, R8, 0x1 ;  /* 0x0000000108087836 */ /* 0x000fe40000000000 */
[----:B------:R-:W-:-:S04]  /*02d0*/  IMAD.HI.U32 R10, R4, R2, RZ ;  /* 0x00000002040a7227 */ /* 0x000fc800078e00ff */
[----:B------:R-:W-:Y:S02]  /*02e0*/  IMAD.MOV R9, RZ, RZ, -R10 ;  /* 0x000000ffff097224 */ /* 0x000fe400078e0a0a */
[C---:B------:R-:W-:Y:S02]  /*02f0*/  IMAD.IADD R6, R3.reuse, 0x1, R6 ;  /* 0x0000000103067824 */ /* 0x040fe400078e0206 */
[----:B------:R-:W-:-:S05]  /*0300*/  IMAD R2, R3, R9, R2 ;  /* 0x0000000903027224 */ /* 0x000fca00078e0202 */
[----:B------:R-:W-:-:S13]  /*0310*/  ISETP.GE.U32.AND P1, PT, R2, R3, PT ;  /* 0x000000030200720c */ /* 0x000fda0003f26070 */
[----:B------:R-:W-:Y:S02]  /*0320*/  @P1 IMAD.IADD R2, R2, 0x1, -R3 ;  /* 0x0000000102021824 */ /* 0x000fe400078e0a03 */
[----:B------:R-:W-:Y:S01]  /*0330*/  @P1 VIADD R10, R10, 0x1 ;  /* 0x000000010a0a1836 */ /* 0x000fe20000000000 */
[----:B------:R-:W-:Y:S02]  /*0340*/  ISETP.NE.AND P1, PT, R8, R7, PT ;  /* 0x000000070800720c */ /* 0x000fe40003f25270 */
[----:B------:R-:W-:-:S13]  /*0350*/  ISETP.GE.U32.AND P2, PT, R2, R3, PT ;  /* 0x000000030200720c */ /* 0x000fda0003f46070 */
[----:B------:R-:W-:-:S05]  /*0360*/  @P2 VIADD R10, R10, 0x1 ;  /* 0x000000010a0a2836 */ /* 0x000fca0000000000 */
[----:B------:R-:W-:-:S05]  /*0370*/  SEL R2, R5, R10, !P0 ;  /* 0x0000000a05027207 */ /* 0x000fca0004000000 */
[----:B------:R-:W-:-:S05]  /*0380*/  IMAD.IADD R2, R1, 0x1, R2 ;  /* 0x0000000101027824 */ /* 0x000fca00078e0202 */
[----:B------:R0:W-:Y:S04]  /*0390*/  STL.U8 [R2], RZ ;  /* 0x000000ff02007387 */ /* 0x0001e80000100000 */
[----:B------:R0:W-:Y:S04]  /*03a0*/  STL.U8 [R2+0x8], RZ ;  /* 0x000008ff02007387 */ /* 0x0001e80000100000 */
[----:B------:R0:W-:Y:S04]  /*03b0*/  STL.U8 [R2+0x10], RZ ;  /* 0x000010ff02007387 */ /* 0x0001e80000100000 */
[----:B------:R0:W-:Y:S01]  /*03c0*/  STL.U8 [R2+0x18], RZ ;  /* 0x000018ff02007387 */ /* 0x0001e20000100000 */
[----:B------:R-:W-:Y:S05]  /*03d0*/  @P1 BRA `(.L_x_511) ;  /* 0xfffffffc00b41947 */ /* 0x000fea000383ffff */
.L_x_510:
[----:B------:R-:W-:Y:S05]  /*03e0*/  BSYNC.RECONVERGENT B1 ;  /* 0x0000000000017941 */ /* 0x000fea0003800200 */
.L_x_509:
[----:B------:R-:W-:Y:S05]  /*03f0*/  @!P3 BRA `(.L_x_508) ;  /* 0x000000040008b947 */ /* 0x000fea0003800000 */
.L_x_512:
[----:B------:R-:W-:Y:S02]  /*0400*/  IMAD.IADD R8, R6, 0x1, -R0 ;  /* 0x0000000106087824 */ /* 0x000fe400078e0a00 */
[----:B01----:R-:W-:Y:S02]  /*0410*/  IMAD.IADD R2, R3, 0x1, R6 ;  /* 0x0000000103027824 */ /* 0x003fe400078e0206 */
[----:B------:R-:W-:-:S04]  /*0420*/  IMAD.HI.U32 R16, R4, R8, RZ ;  /* 0x0000000804107227 */ /* 0x000fc800078e00ff */
[C-C-:B------:R-:W-:Y:S02]  /*0430*/  IMAD.IADD R6, R2.reuse, 0x1, R3.reuse ;  /* 0x0000000102067824 */ /* 0x140fe400078e0203 */
[----:B------:R-:W-:Y:S02]  /*0440*/  IMAD.IADD R2, R2, 0x1, -R0 ;  /* 0x0000000102027824 */ /* 0x000fe400078e0a00 */
[----:B------:R-:W-:Y:S02]  /*0450*/  IMAD.MOV R10, RZ, RZ, -R16 ;  /* 0x000000ffff0a7224 */ /* 0x000fe400078e0a10 */
[C---:B------:R-:W-:Y:S02]  /*0460*/  IMAD.IADD R7, R6.reuse, 0x1, -R0 ;  /* 0x0000000106077824 */ /* 0x040fe400078e0a00 */
[----:B------:R-:W-:Y:S02]  /*0470*/  IMAD.IADD R9, R6, 0x1, R3 ;  /* 0x0000000106097824 */ /* 0x000fe400078e0203 */
[----:B------:R-:W-:-:S04]  /*0480*/  IMAD.HI.U32 R6, R4, R2, RZ ;  /* 0x0000000204067227 */ /* 0x000fc800078e00ff */
[----:B------:R-:W-:Y:S02]  /*0490*/  IMAD R18, R3, R10, R8 ;  /* 0x0000000a03127224 */ /* 0x000fe400078e0208 */
[----:B------:R-:W-:Y:S02]  /*04a0*/  IMAD.MOV R10, RZ, RZ, -R6 ;  /* 0x000000ffff0a7224 */ /* 0x000fe400078e0a06 */
[----:B------:R-:W-:Y:S01]  /*04b0*/  IMAD.HI.U32 R8, R4, R7, RZ ;  /* 0x0000000704087227 */ /* 0x000fe200078e00ff */
[----:B------:R-:W-:-:S03]  /*04c0*/  ISETP.GE.U32.AND P1, PT, R18, R3, PT ;  /* 0x000000031200720c */ /* 0x000fc60003f26070 */
[----:B------:R-:W-:Y:S02]  /*04d0*/  IMAD.IADD R11, R9, 0x1, -R0 ;  /* 0x00000001090b7824 */ /* 0x000fe400078e0a00 */
[----:B------:R-:W-:Y:S02]  /*04e0*/  IMAD R2, R3, R10, R2 ;  /* 0x0000000a03027224 */ /* 0x000fe400078e0202 */
[----:B------:R-:W-:Y:S02]  /*04f0*/  IMAD.MOV R14, RZ, RZ, -R8 ;  /* 0x000000ffff0e7224 */ /* 0x000fe400078e0a08 */
[----:B------:R-:W-:Y:S01]  /*0500*/  IMAD.HI.U32 R12, R4, R11, RZ ;  /* 0x0000000b040c7227 */ /* 0x000fe200078e00ff */
[----:B------:R-:W-:-:S03]  /*0510*/  ISETP.GE.U32.AND P5, PT, R2, R3, PT ;  /* 0x000000030200720c */ /* 0x000fc60003fa6070 */
[C---:B------:R-:W-:Y:S02]  /*0520*/  IMAD R10, R3.reuse, R14, R7 ;  /* 0x0000000e030a7224 */ /* 0x040fe400078e0207 */
[----:B------:R-:W-:Y:S02]  /*0530*/  IMAD.MOV R14, RZ, RZ, -R12 ;  /* 0x000000ffff0e7224 */ /* 0x000fe400078e0a0c */
[----:B------:R-:W-:Y:S01]  /*0540*/  @P1 IMAD.IADD R18, R18, 0x1, -R3 ;  /* 0x0000000112121824 */ /* 0x000fe200078e0a03 */
[-C--:B------:R-:W-:Y:S01]  /*0550*/  ISETP.GE.U32.AND P4, PT, R10, R3.reuse, PT ;  /* 0x000000030a00720c */ /* 0x080fe20003f86070 */
[----:B------:R-:W-:Y:S02]  /*0560*/  IMAD R14, R3, R14, R11 ;  /* 0x0000000e030e7224 */ /* 0x000fe400078e020b */
[----:B------:R-:W-:Y:S01]  /*0570*/  @P1 VIADD R16, R16, 0x1 ;  /* 0x0000000110101836 */ /* 0x000fe20000000000 */
[-C--:B------:R-:W-:Y:S01]  /*0580*/  ISETP.GE.U32.AND P6, PT, R18, R3.reuse, PT ;  /* 0x000000031200720c */ /* 0x080fe20003fc6070 */
[----:B------:R-:W-:Y:S01]  /*0590*/  @P5 IMAD.IADD R2, R2, 0x1, -R3 ;  /* 0x0000000102025824 */ /* 0x000fe200078e0a03 */
[----:B------:R-:W-:Y:S01]  /*05a0*/  ISETP.GE.U32.AND P2, PT, R14, R3, PT ;  /* 0x000000030e00720c */ /* 0x000fe20003f46070 */
[----:B------:R-:W-:-:S03]  /*05b0*/  @P5 VIADD R6, R6, 0x1 ;  /* 0x0000000106065836 */ /* 0x000fc60000000000 */
[----:B------:R-:W-:-:S03]  /*05c0*/  ISETP.GE.U32.AND P3, PT, R2, R3, PT ;  /* 0x000000030200720c */ /* 0x000fc60003f66070 */
[--C-:B------:R-:W-:Y:S02]  /*05d0*/  @P4 IMAD.IADD R10, R10, 0x1, -R3.reuse ;  /* 0x000000010a0a4824 */ /* 0x100fe400078e0a03 */
[----:B------:R-:W-:Y:S02]  /*05e0*/  @P4 VIADD R8, R8, 0x1 ;  /* 0x0000000108084836 */ /* 0x000fe40000000000 */
[----:B------:R-:W-:Y:S01]  /*05f0*/  @P6 VIADD R16, R16, 0x1 ;  /* 0x0000000110106836 */ /* 0x000fe20000000000 */
[-C--:B------:R-:W-:Y:S01]  /*0600*/  ISETP.GE.U32.AND P1, PT, R10, R3.reuse, PT ;  /* 0x000000030a00720c */ /* 0x080fe20003f26070 */
[----:B------:R-:W-:Y:S02]  /*0610*/  @P2 IMAD.IADD R14, R14, 0x1, -R3 ;  /* 0x000000010e0e2824 */ /* 0x000fe400078e0a03 */
[----:B------:R-:W-:Y:S01]  /*0620*/  @P2 VIADD R12, R12, 0x1 ;  /* 0x000000010c0c2836 */ /* 0x000fe20000000000 */
[----:B------:R-:W-:Y:S01]  /*0630*/  SEL R2, R5, R16, !P0 ;  /* 0x0000001005027207 */ /* 0x000fe20004000000 */
[----:B------:R-:W-:Y:S01]  /*0640*/  @P3 VIADD R6, R6, 0x1 ;  /* 0x0000000106063836 */ /* 0x000fe20000000000 */
[----:B------:R-:W-:-:S03]  /*0650*/  ISETP.GE.U32.AND P5, PT, R14, R3, PT ;  /* 0x000000030e00720c */ /* 0x000fc60003fa6070 */
[----:B------:R-:W-:Y:S01]  /*0660*/  IMAD.IADD R11, R1, 0x1, R2 ;  /* 0x00000001010b7824 */ /* 0x000fe200078e0202 */
[----:B------:R-:W-:Y:S01]  /*0670*/  SEL R2, R5, R6, !P0 ;  /* 0x0000000605027207 */ /* 0x000fe20004000000 */
[----:B------:R-:W-:Y:S02]  /*0680*/  IMAD.IADD R6, R9, 0x1, R3 ;  /* 0x0000000109067824 */ /* 0x000fe400078e0203 */
[----:B------:R-:W-:Y:S01]  /*0690*/  @P1 VIADD R8, R8, 0x1 ;  /* 0x0000000108081836 */ /* 0x000fe20000000000 */
[----:B------:R1:W-:Y:S01]  /*06a0*/  STL.U8 [R11], RZ ;  /* 0x000000ff0b007387 */ /* 0x0003e20000100000 */
[----:B------:R-:W-:Y:S01]  /*06b0*/  IMAD.IADD R10, R1, 0x1, R2 ;  /* 0x00000001010a7824 */ /* 0x000fe200078e0202 */
[----:B------:R-:W-:Y:S02]  /*06c0*/  ISETP.GE.U32.AND P1, PT, R6, 0x80, PT ;  /* 0x000000800600780c */ /* 0x000fe40003f26070 */
[----:B------:R-:W-:Y:S01]  /*06d0*/  SEL R2, R5, R8, !P0 ;  /* 0x0000000805027207 */ /* 0x000fe20004000000 */
[----:B------:R-:W-:Y:S01]  /*06e0*/  @P5 VIADD R12, R12, 0x1 ;  /* 0x000000010c0c5836 */ /* 0x000fe20000000000 */
[----:B------:R1:W-:Y:S03]  /*06f0*/  STL.U8 [R11+0x8], RZ ;  /* 0x000008ff0b007387 */ /* 0x0003e60000100000 */
[----:B------:R-:W-:Y:S01]  /*0700*/  IMAD.IADD R7, R1, 0x1, R2 ;  /* 0x0000000101077824 */ /* 0x000fe200078e0202 */
[----:B------:R-:W-:Y:S01]  /*0710*/  SEL R2, R5, R12, !P0 ;  /* 0x0000000c05027207 */ /* 0x000fe20004000000 */
[----:B------:R1:W-:Y:S04]  /*0720*/  STL.U8 [R11+0x10], RZ ;  /* 0x000010ff0b007387 */ /* 0x0003e80000100000 */
[----:B------:R-:W-:Y:S01]  /*0730*/  IMAD.IADD R2, R1, 0x1, R2 ;  /* 0x0000000101027824 */ /* 0x000fe200078e0202 */
[----:B------:R1:W-:Y:S04]  /*0740*/  STL.U8 [R11+0x18], RZ ;  /* 0x000018ff0b007387 */ /* 0x0003e80000100000 */
[----:B------:R1:W-:Y:S04]  /*0750*/  STL.U8 [R10], RZ ;  /* 0x000000ff0a007387 */ /* 0x0003e80000100000 */
[----:B------:R1:W-:Y:S04]  /*0760*/  STL.U8 [R10+0x8], RZ ;  /* 0x000008ff0a007387 */ /* 0x0003e80000100000 */
[----:B------:R1:W-:Y:S04]  /*0770*/  STL.U8 [R10+0x10], RZ ;  /* 0x000010ff0a007387 */ /* 0x0003e80000100000 */
        /* <DEDUP_REMOVED lines=8> */
[----:B------:R1:W-:Y:S01]  /*0800*/  STL.U8 [R2+0x18], RZ ;  /* 0x000018ff02007387 */ /* 0x0003e20000100000 */
[----:B------:R-:W-:Y:S05]  /*0810*/  @!P1 BRA `(.L_x_512) ;  /* 0xfffffff800f89947 */ /* 0x000fea000383ffff */
.L_x_508:
[----:B------:R-:W-:Y:S05]  /*0820*/  BSYNC.RECONVERGENT B0 ;  /* 0x0000000000007941 */ /* 0x000fea0003800200 */
.L_x_507:
[----:B------:R-:W2:Y:S02]  /*0830*/  LDCU.64 UR6, c[0x0][0x398] ;  /* 0x00007300ff0677ac */ /* 0x000ea40008000a00 */
[----:B--2---:R-:W-:-:S04]  /*0840*/  UIADD3 UR6, UPT, UPT, UR7, UR6, URZ ;  /* 0x0000000607067290 */ /* 0x004fc8000fffe0ff */
[----:B------:R-:W-:-:S06]  /*0850*/  UISETP.GE.AND UP0, UPT, UR6, 0x1, UPT ;  /* 0x000000010600788c */ /* 0x000fcc000bf06270 */
[----:B------:R-:W-:-:S13]  /*0860*/  PLOP3.LUT P0, PT, PT, PT, UP0, 0x80, 0x8 ;  /* 0x000000000008781c */ /* 0x000fda0003f0f008 */
[----:B------:R-:W-:Y:S05]  /*0870*/  @!P0 EXIT ;  /* 0x000000000000894d */ /* 0x000fea0003800000 */
[----:B------:R-:W2:Y:S01]  /*0880*/  LDCU UR16, c[0x0][0x360] ;  /* 0x00006c00ff1077ac */ /* 0x000ea20008000800 */
[----:B------:R-:W3:Y:S01]  /*0890*/  S2UR UR5, SR_CgaCtaId ;  /* 0x00000000000579c3 */ /* 0x000ee20000008800 */
[----:B------:R-:W-:Y:S01]  /*08a0*/  SHF.R.U32.HI R20, RZ, 0x2, R0 ;  /* 0x00000002ff147819 */ /* 0x000fe20000011600 */
[----:B------:R-:W4:Y:S01]  /*08b0*/  LDCU.64 UR8, c[0x0][0x380] ;  /* 0x00007000ff0877ac */ /* 0x000f220008000a00 */
[----:B------:R-:W-:Y:S02]  /*08c0*/  PRMT R24, RZ, 0x7610, R24 ;  /* 0x00007610ff187816 */ /* 0x000fe40000000018 */
[----:B------:R-:W-:Y:S01]  /*08d0*/  LOP3.LUT R20, R20, 0xf8, RZ, 0xc0, !PT ;  /* 0x000000f814147812 */ /* 0x000fe200078ec0ff */
[----:B------:R-:W-:Y:S01]  /*08e0*/  UMOV UR4, 0x400 ;  /* 0x0000040000047882 */ /* 0x000fe20000000000 */
[----:B------:R-:W-:Y:S02]  /*08f0*/  UIADD3 UR17, UPT, UPT, UR10, 0x30, URZ ;  /* 0x000000300a117890 */ /* 0x000fe4000fffe0ff */
[----:B------:R-:W-:Y:S01]  /*0900*/  UIADD3 UR7, UPT, UPT, UR4, 0x930, URZ ;  /* 0x0000093004077890 */ /* 0x000fe2000fffe0ff */
[----:B------:R-:W0:Y:S01]  /*0910*/  LDCU.64 UR14, c[0x0][0x358] ;  /* 0x00006b00ff0e77ac */ /* 0x000e220008000a00 */
[----:B--2---:R-:W2:Y:S01]  /*0920*/  I2F.U32.RP R6, UR16 ;  /* 0x0000001000067d06 */ /* 0x004ea20008209000 */
[----:B------:R-:W-:Y:S01]  /*0930*/  VIADD R4, R0, UR16 ;  /* 0x0000001000047c36 */ /* 0x000fe20008000000 */
[----:B------:R-:W-:-:S04]  /*0940*/  ISETP.NE.U32.AND P2, PT, RZ, UR16, PT ;  /* 0x00000010ff007c0c */ /* 0x000fc8000bf45070 */
[C---:B------:R-:W-:Y:S01]  /*0950*/  ISETP.GE.U32.AND P0, PT, R4.reuse, 0x100, PT ;  /* 0x000001000400780c */ /* 0x040fe20003f06070 */
[----:B---3--:R-:W-:Y:S01]  /*0960*/  ULEA UR18, UR5, UR4, 0x18 ;  /* 0x0000000405127291 */ /* 0x008fe2000f8ec0ff */
[C---:B------:R-:W-:Y:S01]  /*0970*/  ISETP.GE.U32.AND P1, PT, R4.reuse, 0x80, PT ;  /* 0x000000800400780c */ /* 0x040fe20003f26070 */
[----:B------:R-:W-:Y:S01]  /*0980*/  ULEA UR7, UR5, UR7, 0x18 ;  /* 0x0000000705077291 */ /* 0x000fe2000f8ec0ff */
[C---:B------:R-:W-:Y:S01]  /*0990*/  VIMNMX.U32 R5, PT, PT, R4.reuse, 0x100, !PT ;  /* 0x0000010004057848 */ /* 0x040fe20007fe0000 */
[----:B------:R-:W-:Y:S01]  /*09a0*/  UIADD3 UR4, UPT, UPT, UR18, 0x10, URZ ;  /* 0x0000001012047890 */ /* 0x000fe2000fffe0ff */
[----:B-1----:R-:W-:Y:S02]  /*09b0*/  VIMNMX.U32 R7, PT, PT, R4, 0x80, !PT ;  /* 0x0000008004077848 */ /* 0x002fe40007fe0000 */
[----:B------:R-:W-:Y:S01]  /*09c0*/  SEL R8, RZ, 0x1, P1 ;  /* 0x00000001ff087807 */ /* 0x000fe20000800000 */
[----:B--2---:R-:W0:Y:S03]  /*09d0*/  MUFU.RCP R6, R6 ;  /* 0x0000000600067308 */ /* 0x004e260000001000 */
[----:B------:R-:W-:Y:S01]  /*09e0*/  IADD3 R7, PT, PT, R7, -R4, -R8 ;  /* 0x8000000407077210 */ /* 0x000fe20007ffe808 */
[----:B0-----:R-:W-:Y:S01]  /*09f0*/  VIADD R2, R6, 0xffffffe ;  /* 0x0ffffffe06027836 */ /* 0x001fe20000000000 */
[----:B------:R-:W-:-:S03]  /*0a00*/  SEL R6, RZ, 0x1, P0 ;  /* 0x00000001ff067807 */ /* 0x000fc60000000000 */
[----:B------:R0:W1:Y:S01]  /*0a10*/  F2I.FTZ.U32.TRUNC.NTZ R3, R2 ;  /* 0x0000000200037305 */ /* 0x000062000021f000 */
[----:B------:R-:W-:Y:S01]  /*0a20*/  IADD3 R5, PT, PT, R5, -R4, -R6 ;  /* 0x8000000405057210 */ /* 0x000fe20007ffe806 */
[----:B0-----:R-:W-:Y:S02]  /*0a30*/  IMAD.MOV.U32 R2, RZ, RZ, RZ ;  /* 0x000000ffff027224 */ /* 0x001fe400078e00ff */
[----:B-1----:R-:W-:-:S04]  /*0a40*/  IMAD.MOV R9, RZ, RZ, -R3 ;  /* 0x000000ffff097224 */ /* 0x002fc800078e0a03 */
[----:B------:R-:W-:-:S04]  /*0a50*/  IMAD R9, R9, UR16, RZ ;  /* 0x0000001009097c24 */ /* 0x000fc8000f8e02ff */
[----:B------:R-:W-:-:S06]  /*0a60*/  IMAD.HI.U32 R2, R3, R9, R2 ;  /* 0x0000000903027227 */ /* 0x000fcc00078e0002 */
[----:B------:R-:W-:-:S04]  /*0a70*/  IMAD.HI.U32 R3, R2, R5, RZ ;  /* 0x0000000502037227 */ /* 0x000fc800078e00ff */
[----:B------:R-:W-:-:S04]  /*0a80*/  IMAD.HI.U32 R9, R2, R7, RZ ;  /* 0x0000000702097227 */ /* 0x000fc800078e00ff */
[----:B------:R-:W-:Y:S02]  /*0a90*/  IMAD.MOV R2, RZ, RZ, -R3 ;  /* 0x000000ffff027224 */ /* 0x000fe400078e0a03 */
[----:B------:R-:W-:Y:S02]  /*0aa0*/  IMAD.MOV R4, RZ, RZ, -R9 ;  /* 0x000000ffff047224 */ /* 0x000fe400078e0a09 */
[----:B------:R-:W-:Y:S02]  /*0ab0*/  IMAD R5, R2, UR16, R5 ;  /* 0x0000001002057c24 */ /* 0x000fe4000f8e0205 */
[----:B------:R-:W-:Y:S01]  /*0ac0*/  IMAD R7, R4, UR16, R7 ;  /* 0x0000001004077c24 */ /* 0x000fe2000f8e0207 */
[----:B------:R-:W0:Y:S01]  /*0ad0*/  LDC R2, c[0x0][0x360] ;  /* 0x0000d800ff027b82 */ /* 0x000e220000000800 */
[----:B------:R-:W-:Y:S02]  /*0ae0*/  LOP3.LUT R4, RZ, UR16, RZ, 0x33, !PT ;  /* 0x00000010ff047c12 */ /* 0x000fe4000f8e33ff */
[----:B------:R-:W-:-:S02]  /*0af0*/  ISETP.GE.U32.AND P0, PT, R5, UR16, PT ;  /* 0x0000001005007c0c */ /* 0x000fc4000bf06070 */
[----:B------:R-:W-:-:S11]  /*0b00*/  ISETP.GE.U32.AND P3, PT, R7, UR16, PT ;  /* 0x0000001007007c0c */ /* 0x000fd6000bf66070 */
[----:B------:R-:W-:Y:S02]  /*0b10*/  @P0 VIADD R5, R5, -UR16 ;  /* 0x8000001005050c36 */ /* 0x000fe40008000000 */
[----:B------:R-:W-:Y:S02]  /*0b20*/  @P3 VIADD R7, R7, -UR16 ;  /* 0x8000001007073c36 */ /* 0x000fe40008000000 */
[----:B------:R-:W-:Y:S01]  /*0b30*/  @P0 VIADD R3, R3, 0x1 ;  /* 0x0000000103030836 */ /* 0x000fe20000000000 */
[----:B------:R-:W-:Y:S01]  /*0b40*/  ISETP.GE.U32.AND P1, PT, R5, UR16, PT ;  /* 0x0000001005007c0c */ /* 0x000fe2000bf26070 */
[----:B------:R-:W-:Y:S01]  /*0b50*/  @P3 VIADD R9, R9, 0x1 ;  /* 0x0000000109093836 */ /* 0x000fe20000000000 */
[----:B------:R-:W-:Y:S02]  /*0b60*/  ISETP.GE.U32.AND P4, PT, R7, UR16, PT ;  /* 0x0000001007007c0c */ /* 0x000fe4000bf86070 */
[C---:B----4-:R-:W-:Y:S02]  /*0b70*/  IADD3 R28, P0, PT, R0.reuse, UR8, RZ ;  /* 0x00000008001c7c10 */ /* 0x050fe4000ff1e0ff */
[----:B------:R-:W-:-:S03]  /*0b80*/  LEA.HI R5, R0, R0, RZ, 0x1d ;  /* 0x0000000000057211 */ /* 0x000fc600078fe8ff */
[----:B------:R-:W-:Y:S01]  /*0b90*/  IMAD.X R29, RZ, RZ, UR9, P0 ;  /* 0x00000009ff1d7e24 */ /* 0x000fe200080e06ff */
[----:B------:R-:W-:Y:S02]  /*0ba0*/  IADD3 RZ, P0, PT, R28, UR16, RZ ;  /* 0x000000101cff7c10 */ /* 0x000fe4000ff1e0ff */
[----:B------:R-:W-:Y:S01]  /*0bb0*/  LEA R5, R5, UR4, 0x3 ;  /* 0x0000000405057c11 */ /* 0x000fe2000f8e18ff */
[----:B------:R-:W-:Y:S01]  /*0bc0*/  @P1 VIADD R3, R3, 0x1 ;  /* 0x0000000103031836 */ /* 0x000fe20000000000 */
[----:B0-----:R-:W-:Y:S01]  /*0bd0*/  LEA.HI.X.SX32 R27, R2, R29, 0x1, P0 ;  /* 0x0000001d021b7211 */ /* 0x001fe200000f0eff */
[----:B------:R-:W-:-:S03]  /*0be0*/  @P4 VIADD R9, R9, 0x1 ;  /* 0x0000000109094836 */ /* 0x000fc60000000000 */
[C---:B------:R-:W-:Y:S02]  /*0bf0*/  SEL R3, R4.reuse, R3, !P2 ;  /* 0x0000000304037207 */ /* 0x040fe40005000000 */
[----:B------:R-:W-:Y:S01]  /*0c00*/  SEL R9, R4, R9, !P2 ;  /* 0x0000000904097207 */ /* 0x000fe20005000000 */
[----:B------:R-:W-:Y:S02]  /*0c10*/  VIADD R4, R0, UR7 ;  /* 0x0000000700047c36 */ /* 0x000fe40008000000 */
[----:B------:R-:W-:Y:S02]  /*0c20*/  IMAD.IADD R7, R6, 0x1, R3 ;  /* 0x0000000106077824 */ /* 0x000fe400078e0203 */
[----:B------:R-:W-:Y:S02]  /*0c30*/  IMAD.IADD R3, R8, 0x1, R9 ;  /* 0x0000000108037824 */ /* 0x000fe400078e0209 */
[----:B------:R-:W-:Y:S01]  /*0c40*/  IMAD.U32 R9, RZ, RZ, UR4 ;  /* 0x00000004ff097e24 */ /* 0x000fe2000f8e00ff */
[----:B------:R-:W-:Y:S01]  /*0c50*/  UMOV UR4, URZ ;  /* 0x000000ff00047c82 */ /* 0x000fe20008000000 */
[----:B------:R-:W-:-:S02]  /*0c60*/  IMAD R7, R7, UR16, R4 ;  /* 0x0000001007077c24 */ /* 0x000fc4000f8e0204 */
[----:B------:R-:W-:-:S07]  /*0c70*/  IMAD R6, R0, 0x48, R9 ;  /* 0x0000004800067824 */ /* 0x000fce00078e0209 */
.L_x_618:
[----:B0-----:R-:W0:Y:S01]  /*0c80*/  LDCU UR5, c[0x0][0x398] ;  /* 0x00007300ff0577ac */ /* 0x001e220008000800 */
[----:B------:R-:W-:Y:S01]  /*0c90*/  ISETP.GT.U32.AND P0, PT, R0, 0x7f, PT ;  /* 0x0000007f0000780c */ /* 0x000fe20003f04070 */
[----:B0-----:R-:W-:-:S09]  /*0ca0*/  UISETP.GE.AND UP0, UPT, UR4, UR5, UPT ;  /* 0x000000050400728c */ /* 0x001fd2000bf06270 */
[----:B-12--5:R-:W-:Y:S05]  /*0cb0*/  BRA.U UP0, `(.L_x_513) ;  /* 0x0000000100187547 */ /* 0x026fea000b800000 */
[----:B------:R-:W0:Y:S02]  /*0cc0*/  LDCU.64 UR8, c[0x0][0x390] ;  /* 0x00007200ff0877ac */ /* 0x000e240008000a00 */
[----:B0-----:R-:W-:-:S04]  /*0cd0*/  UIADD3 UR5, UP0, UPT, UR4, UR8, URZ ;  /* 0x0000000804057290 */ /* 0x001fc8000ff1e0ff */
[----:B------:R-:W-:Y:S02]  /*0ce0*/  UIADD3.X UR8, UPT, UPT, URZ, UR9, URZ, UP0, !UPT ;  /* 0x00000009ff087290 */ /* 0x000fe400087fe4ff */
[----:B------:R-:W-:-:S04]  /*0cf0*/  IMAD.U32 R24, RZ, RZ, UR5 ;  /* 0x00000005ff187e24 */ /* 0x000fc8000f8e00ff */
[----:B------:R-:W-:-:S05]  /*0d00*/  IMAD.U32 R25, RZ, RZ, UR8 ;  /* 0x00000008ff197e24 */ /* 0x000fca000f8e00ff */
[----:B------:R0:W5:Y:S02]  /*0d10*/  LDG.E.U8 R24, desc[UR14][R24.64] ;  /* 0x0000000e18187981 */ /* 0x000164000c1e1100 */
.L_x_513:
[----:B------:R-:W-:Y:S01]  /*0d20*/  BSSY.RECONVERGENT B0, `(.L_x_514) ;  /* 0x000004a000007945 */ /* 0x000fe20003800200 */
[----:B------:R-:W-:Y:S02]  /*0d30*/  VIADD R22, R0, UR16 ;  /* 0x0000001000167c36 */ /* 0x000fe40008000000 */
[----:B------:R-:W-:Y:S01]  /*0d40*/  VIADD R21, R4, UR16 ;  /* 0x0000001004157c36 */ /* 0x000fe20008000000 */
[----:B------:R-:W-:Y:S06]  /*0d50*/  @P0 BRA `(.L_x_515) ;  /* 0x0000000400180947 */ /* 0x000fec0003800000 */
[C---:B------:R-:W-:Y:S01]  /*0d60*/  LOP3.LUT R13, R3.reuse, 0x3, RZ, 0xc0, !PT ;  /* 0x00000003030d7812 */ /* 0x040fe200078ec0ff */
[----:B------:R-:W-:Y:S01]  /*0d70*/  BSSY.RECONVERGENT B1, `(.L_x_516) ;  /* 0x000001c000017945 */ /* 0x000fe20003800200 */
[----:B------:R-:W-:Y:S01]  /*0d80*/  ISETP.GE.U32.AND P1, PT, R3, 0x3, PT ;  /* 0x000000030300780c */ /* 0x000fe20003f26070 */
[----:B------:R-:W-:Y:S01]  /*0d90*/  IMAD.MOV.U32 R17, RZ, RZ, R0 ;  /* 0x000000ffff117224 */ /* 0x000fe200078e0000 */
[----:B------:R-:W-:Y:S02]  /*0da0*/  ISETP.NE.AND P0, PT, R13, 0x3, PT ;  /* 0x000000030d00780c */ /* 0x000fe40003f05270 */
[----:B-----5:R-:W-:-:S11]  /*0db0*/  LOP3.LUT R12, R24, 0xff, RZ, 0xc0, !PT ;  /* 0x000000ff180c7812 */ /* 0x020fd600078ec0ff */
[----:B------:R-:W-:Y:S05]  /*0dc0*/  @!P0 BRA `(.L_x_517) ;  /* 0x0000000000588947 */ /* 0x000fea0003800000 */
[----:B------:R-:W1:Y:S01]  /*0dd0*/  LDC.64 R8, c[0x0][0x380] ;  /* 0x0000e000ff087b82 */ /* 0x000e620000000a00 */
[----:B------:R-:W-:-:S05]  /*0de0*/  IMAD R11, R0, 0x100, R12 ;  /* 0x00000100000b7824 */ /* 0x000fca00078e020c */
[----:B-1----:R-:W-:-:S05]  /*0df0*/  IADD3 R10, P0, PT, R11, R8, RZ ;  /* 0x000000080b0a7210 */ /* 0x002fca0007f1e0ff */
[----:B------:R-:W-:-:S06]  /*0e00*/  IMAD.X R11, RZ, RZ, R9, P0 ;  /* 0x000000ffff0b7224 */ /* 0x000fcc00000e0609 */
[----:B------:R-:W2:Y:S01]  /*0e10*/  LDG.E.U8.CONSTANT R11, desc[UR14][R10.64] ;  /* 0x0000000e0a0b7981 */ /* 0x000ea2000c1e9100 */
[----:B------:R-:W-:Y:S01]  /*0e20*/  ISETP.NE.AND P0, PT, R13, RZ, PT ;  /* 0x000000ff0d00720c */ /* 0x000fe20003f05270 */
[----:B------:R-:W-:Y:S02]  /*0e30*/  IMAD.MOV.U32 R17, RZ, RZ, R22 ;  /* 0x000000ffff117224 */ /* 0x000fe400078e0016 */
[----:B--2---:R1:W-:Y:S10]  /*0e40*/  STS.U8 [R0+UR7], R11 ;  /* 0x0000000b00007988 */ /* 0x0043f40008000007 */
[----:B------:R-:W-:Y:S05]  /*0e50*/  @!P0 BRA `(.L_x_517) ;  /* 0x0000000000348947 */ /* 0x000fea0003800000 */
[----:B------:R-:W-:Y:S01]  /*0e60*/  ISETP.NE.AND P0, PT, R13, 0x1, PT ;  /* 0x000000010d00780c */ /* 0x000fe20003f05270 */
[C---:B------:R-:W-:Y:S02]  /*0e70*/  VIADD R17, R22.reuse, UR16 ;  /* 0x0000001016117c36 */ /* 0x040fe40008000000 */
[----:B-1----:R-:W-:-:S05]  /*0e80*/  IMAD R11, R22, 0x100, R12 ;  /* 0x00000100160b7824 */ /* 0x002fca00078e020c */
[----:B------:R-:W-:-:S05]  /*0e90*/  IADD3 R10, P2, PT, R11, R8, RZ ;  /* 0x000000080b0a7210 */ /* 0x000fca0007f5e0ff */
[----:B------:R-:W-:Y:S02]  /*0ea0*/  @P0 IMAD R13, R17, 0x100, R12 ;  /* 0x00000100110d0824 */ /* 0x000fe400078e020c */
[----:B------:R-:W-:-:S03]  /*0eb0*/  IMAD.X R11, RZ, RZ, R9, P2 ;  /* 0x000000ffff0b7224 */ /* 0x000fc600010e0609 */
[----:B------:R-:W-:-:S03]  /*0ec0*/  @P0 IADD3 R8, P3, PT, R13, R8, RZ ;  /* 0x000000080d080210 */ /* 0x000fc60007f7e0ff */
[----:B------:R-:W2:Y:S02]  /*0ed0*/  LDG.E.U8.CONSTANT R11, desc[UR14][R10.64] ;  /* 0x0000000e0a0b7981 */ /* 0x000ea4000c1e9100 */
[----:B------:R-:W-:-:S05]  /*0ee0*/  @P0 IMAD.X R9, RZ, RZ, R9, P3 ;  /* 0x000000ffff090224 */ /* 0x000fca00018e0609 */
[----:B------:R-:W3:Y:S01]  /*0ef0*/  @P0 LDG.E.U8.CONSTANT R8, desc[UR14][R8.64] ;  /* 0x0000000e08080981 */ /* 0x000ee2000c1e9100 */
[----:B------:R-:W-:-:S03]  /*0f00*/  @P0 VIADD R17, R17, UR16 ;  /* 0x0000001011110c36 */ /* 0x000fc60008000000 */
[----:B--2---:R2:W-:Y:S04]  /*0f10*/  STS.U8 [R4+UR16], R11 ;  /* 0x0000000b04007988 */ /* 0x0045e80008000010 */
[----:B---3--:R2:W-:Y:S02]  /*0f20*/  @P0 STS.U8 [R21+UR16], R8 ;  /* 0x0000000815000988 */ /* 0x0085e40008000010 */
.L_x_517:
[----:B------:R-:W-:Y:S05]  /*0f30*/  BSYNC.RECONVERGENT B1 ;  /* 0x0000000000017941 */ /* 0x000fea0003800200 */
.L_x_516:
[----:B------:R-:W-:Y:S05]  /*0f40*/  @!P1 BRA `(.L_x_515) ;  /* 0x00000000009c9947 */ /* 0x000fea0003800000 */
[----:B-12---:R-:W1:Y:S01]  /*0f50*/  S2R R11, SR_CgaCtaId ;  /* 0x00000000000b7919 */ /* 0x006e620000008800 */
[----:B------:R-:W2:Y:S01]  /*0f60*/  LDCU.64 UR8, c[0x0][0x380] ;  /* 0x00007000ff0877ac */ /* 0x000ea20008000a00 */
[----:B------:R-:W-:Y:S01]  /*0f70*/  MOV R10, 0x400 ;  /* 0x00000400000a7802 */ /* 0x000fe20000000f00 */
[C---:B0-----:R-:W-:Y:S02]  /*0f80*/  IMAD.SHL.U32 R25, R17.reuse, 0x100, RZ ;  /* 0x0000010011197824 */ /* 0x041fe400078e00ff */
[----:B------:R-:W-:Y:S02]  /*0f90*/  VIADD R23, R17, UR16 ;  /* 0x0000001011177c36 */ /* 0x000fe40008000000 */
[C-C-:B------:R-:W-:Y:S02]  /*0fa0*/  IMAD R8, R2.reuse, 0x300, R25.reuse ;  /* 0x0000030002087824 */ /* 0x140fe400078e0219 */
[----:B------:R-:W-:Y:S01]  /*0fb0*/  IMAD R9, R2, 0x200, R25 ;  /* 0x0000020002097824 */ /* 0x000fe200078e0219 */
[----:B------:R-:W-:Y:S01]  /*0fc0*/  LOP3.LUT R25, R25, R12, RZ, 0xfc, !PT ;  /* 0x0000000c19197212 */ /* 0x000fe200078efcff */
[----:B------:R-:W-:-:S02]  /*0fd0*/  VIADD R10, R10, 0x930 ;  /* 0x000009300a0a7836 */ /* 0x000fc40000000000 */
[C---:B------:R-:W-:Y:S02]  /*0fe0*/  IMAD.IADD R37, R12.reuse, 0x1, R8 ;  /* 0x000000010c257824 */ /* 0x040fe400078e0208 */
[----:B------:R-:W-:Y:S02]  /*0ff0*/  IMAD.IADD R39, R12, 0x1, R9 ;  /* 0x000000010c277824 */ /* 0x000fe400078e0209 */
[----:B------:R-:W-:Y:S02]  /*1000*/  IMAD R23, R23, 0x100, R12 ;  /* 0x0000010017177824 */ /* 0x000fe400078e020c */
[----:B--2---:R-:W-:Y:S02]  /*1010*/  IMAD.U32 R8, RZ, RZ, UR8 ;  /* 0x00000008ff087e24 */ /* 0x004fe4000f8e00ff */
[----:B------:R-:W-:Y:S01]  /*1020*/  IMAD.U32 R9, RZ, RZ, UR9 ;  /* 0x00000009ff097e24 */ /* 0x000fe2000f8e00ff */
[----:B-1----:R-:W-:-:S07]  /*1030*/  LEA R16, R11, R10, 0x18 ;  /* 0x0000000a0b107211 */ /* 0x002fce00078ec0ff */
.L_x_518:
[-C--:B0-----:R-:W-:Y:S02]  /*1040*/  IADD3 R18, P0, PT, R25, R8.reuse, RZ ;  /* 0x0000000819127210 */ /* 0x081fe40007f1e0ff */
[-C--:B------:R-:W-:Y:S02]  /*1050*/  IADD3 R14, P1, PT, R23, R8.reuse, RZ ;  /* 0x00000008170e7210 */ /* 0x080fe40007f3e0ff */
[-C--:B------:R-:W-:Y:S01]  /*1060*/  IADD3 R12, P2, PT, R39, R8.reuse, RZ ;  /* 0x00000008270c7210 */ /* 0x080fe20007f5e0ff */
[--C-:B------:R-:W-:Y:S01]  /*1070*/  IMAD.X R19, RZ, RZ, R9.reuse, P0 ;  /* 0x000000ffff137224 */ /* 0x100fe200000e0609 */
[----:B------:R-:W-:Y:S01]  /*1080*/  IADD3 R10, P0, PT, R37, R8, RZ ;  /* 0x00000008250a7210 */ /* 0x000fe20007f1e0ff */
[--C-:B------:R-:W-:Y:S02]  /*1090*/  IMAD.X R15, RZ, RZ, R9.reuse, P1 ;  /* 0x000000ffff0f7224 */ /* 0x100fe400008e0609 */
[--C-:B------:R-:W-:Y:S01]  /*10a0*/  IMAD.X R13, RZ, RZ, R9.reuse, P2 ;  /* 0x000000ffff0d7224 */ /* 0x100fe200010e0609 */
[----:B------:R-:W2:Y:S01]  /*10b0*/  LDG.E.U8.CONSTANT R18, desc[UR14][R18.64] ;  /* 0x0000000e12127981 */ /* 0x000ea2000c1e9100 */
[----:B------:R-:W-:-:S03]  /*10c0*/  IMAD.X R11, RZ, RZ, R9, P0 ;  /* 0x000000ffff0b7224 */ /* 0x000fc600000e0609 */
[----:B------:R-:W3:Y:S04]  /*10d0*/  LDG.E.U8.CONSTANT R14, desc[UR14][R14.64] ;  /* 0x0000000e0e0e7981 */ /* 0x000ee8000c1e9100 */
[----:B------:R-:W4:Y:S04]  /*10e0*/  LDG.E.U8.CONSTANT R12, desc[UR14][R12.64] ;  /* 0x0000000e0c0c7981 */ /* 0x000f28000c1e9100 */
[----:B------:R-:W5:Y:S01]  /*10f0*/  LDG.E.U8.CONSTANT R10, desc[UR14][R10.64] ;  /* 0x0000000e0a0a7981 */ /* 0x000f62000c1e9100 */
[--C-:B------:R-:W-:Y:S01]  /*1100*/  IMAD.IADD R31, R16, 0x1, R17.reuse ;  /* 0x00000001101f7824 */ /* 0x100fe200078e0211 */
[----:B------:R-:W0:Y:S01]  /*1110*/  LDC R41, c[0x0][0x360] ;  /* 0x0000d800ff297b82 */ /* 0x000e220000000800 */
[----:B------:R-:W-:-:S02]  /*1120*/  IMAD R17, R2, 0x4, R17 ;  /* 0x0000000402117824 */ /* 0x000fc400078e0211 */
[C-C-:B------:R-:W-:Y:S02]  /*1130*/  IMAD R33, R2.reuse, 0x2, R31.reuse ;  /* 0x0000000202217824 */ /* 0x140fe400078e021f */
[----:B------:R-:W-:Y:S01]  /*1140*/  IMAD R35, R2, 0x3, R31 ;  /* 0x0000000302237824 */ /* 0x000fe200078e021f */
[----:B------:R-:W-:Y:S01]  /*1150*/  ISETP.GE.U32.AND P0, PT, R17, 0x80, PT ;  /* 0x000000801100780c */ /* 0x000fe20003f06070 */
[----:B0-----:R-:W-:Y:S01]  /*1160*/  IMAD.WIDE.U32 R8, R41, 0x400, R8 ;  /* 0x0000040029087825 */ /* 0x001fe200078e0008 */
[----:B--2---:R0:W-:Y:S04]  /*1170*/  STS.U8 [R31], R18 ;  /* 0x000000121f007388 */ /* 0x0041e80000000000 */
[----:B---3--:R0:W-:Y:S04]  /*1180*/  STS.U8 [R31+UR16], R14 ;  /* 0x0000000e1f007988 */ /* 0x0081e80008000010 */
[----:B----4-:R0:W-:Y:S04]  /*1190*/  STS.U8 [R33], R12 ;  /* 0x0000000c21007388 */ /* 0x0101e80000000000 */
[----:B-----5:R0:W-:Y:S01]  /*11a0*/  STS.U8 [R35], R10 ;  /* 0x0000000a23007388 */ /* 0x0201e20000000000 */
[----:B------:R-:W-:Y:S05]  /*11b0*/  @!P0 BRA `(.L_x_518) ;  /* 0xfffffffc00a08947 */ /* 0x000fea000383ffff */
.L_x_515:
[----:B------:R-:W-:Y:S05]  /*11c0*/  BSYNC.RECONVERGENT B0 ;  /* 0x0000000000007941 */ /* 0x000fea0003800200 */
.L_x_514:
[----:B------:R-:W3:Y:S01]  /*11d0*/  S2R R23, SR_LANEID ;  /* 0x0000000000177919 */ /* 0x000ee20000000000 */
[----:B------:R-:W-:Y:S01]  /*11e0*/  UMOV UR5, URZ ;  /* 0x000000ff00057c82 */ /* 0x000fe20008000000 */
[----:B------:R-:W-:Y:S06]  /*11f0*/  BAR.SYNC.DEFER_BLOCKING 0x0 ;  /* 0x0000000000007b1d */ /* 0x000fec0000010000 */
.L_x_571:
[----:B------:R-:W-:Y:S01]  /*1200*/  ISETP.GT.U32.AND P1, PT, R0, 0x7f, PT ;  /* 0x0000007f0000780c */ /* 0x000fe20003f24070 */
[----:B------:R-:W-:Y:S01]  /*1210*/  BSSY.RECONVERGENT B0, `(.L_x_519) ;  /* 0x0000016000007945 */ /* 0x000fe20003800200 */
[----:B------:R-:W-:Y:S02]  /*1220*/  IMAD.MOV.U32 R15, RZ, RZ, RZ ;  /* 0x000000ffff0f7224 */ /* 0x000fe400078e00ff */
[----:B------:R-:W-:-:S09]  /*1230*/  IMAD.MOV.U32 R16, RZ, RZ, RZ ;  /* 0x000000ffff107224 */ /* 0x000fd200078e00ff */
[----:B012---:R-:W-:Y:S05]  /*1240*/  @P1 BRA `(.L_x_520) ;  /* 0x0000000000481947 */ /* 0x007fea0003800000 */
[----:B------:R-:W1:Y:S01]  /*1250*/  S2R R9, SR_CgaCtaId ;  /* 0x0000000000097919 */ /* 0x000e620000008800 */
[----:B--2---:R-:W-:Y:S01]  /*1260*/  MOV R8, 0x400 ;  /* 0x0000040000087802 */ /* 0x004fe20000000f00 */
[----:B------:R-:W-:Y:S02]  /*1270*/  IMAD.MOV.U32 R15, RZ, RZ, RZ ;  /* 0x000000ffff0f7224 */ /* 0x000fe400078e00ff */
[----:B------:R-:W-:Y:S02]  /*1280*/  IMAD.MOV.U32 R16, RZ, RZ, RZ ;  /* 0x000000ffff107224 */ /* 0x000fe400078e00ff */
[----:B------:R-:W-:-:S05]  /*1290*/  VIADD R8, R8, 0x930 ;  /* 0x0000093008087836 */ /* 0x000fca0000000000 */
[----:B-1----:R-:W-:Y:S01]  /*12a0*/  LEA R11, R9, R8, 0x18 ;  /* 0x00000008090b7211 */ /* 0x002fe200078ec0ff */
[----:B------:R-:W-:-:S07]  /*12b0*/  IMAD.MOV.U32 R8, RZ, RZ, R0 ;  /* 0x000000ffff087224 */ /* 0x000fce00078e0000 */
.L_x_521:
[----:B------:R-:W-:Y:S02]  /*12c0*/  IMAD.IADD R9, R11, 0x1, R8 ;  /* 0x000000010b097824 */ /* 0x000fe400078e0208 */
[----:B------:R-:W-:-:S04]  /*12d0*/  VIADD R8, R8, UR16 ;  /* 0x0000001008087c36 */ /* 0x000fc80008000000 */
[----:B------:R-:W0:Y:S01]  /*12e0*/  LDS.S8 R9, [R9] ;  /* 0x0000000009097984 */ /* 0x000e220000000200 */
[----:B------:R-:W-:Y:S02]  /*12f0*/  ISETP.GE.U32.AND P0, PT, R8, 0x80, PT ;  /* 0x000000800800780c */ /* 0x000fe40003f06070 */
[----:B0-----:R-:W-:-:S04]  /*1300*/  PRMT R10, R9, 0x9910, RZ ;  /* 0x00009910090a7816 */ /* 0x001fc800000000ff */
[----:B------:R-:W-:-:S04]  /*1310*/  IABS R10, R10 ;  /* 0x0000000a000a7213 */ /* 0x000fc80000000000 */
[----:B------:R-:W-:-:S04]  /*1320*/  PRMT R10, R10, 0x7710, RZ ;  /* 0x000077100a0a7816 */ /* 0x000fc800000000ff */
[----:B------:R-:W-:-:S04]  /*1330*/  LOP3.LUT R10, R10, 0xffff, RZ, 0xc0, !PT ;  /* 0x0000ffff0a0a7812 */ /* 0x000fc800078ec0ff */
[----:B------:R-:W-:-:S05]  /*1340*/  IADD3 R15, P2, PT, R10, R15, RZ ;  /* 0x0000000f0a0f7210 */ /* 0x000fca0007f5e0ff */
[----:B------:R-:W-:Y:S01]  /*1350*/  IMAD.X R16, RZ, RZ, R16, P2 ;  /* 0x000000ffff107224 */ /* 0x000fe200010e0610 */
[----:B------:R-:W-:Y:S07]  /*1360*/  @!P0 BRA `(.L_x_521) ;  /* 0xfffffffc00d48947 */ /* 0x000fee000383ffff */
.L_x_520:
[----:B------:R-:W-:Y:S05]  /*1370*/  BSYNC.RECONVERGENT B0 ;  /* 0x0000000000007941 */ /* 0x000fea0003800200 */
.L_x_519:
[----:B--2---:R-:W1:Y:S01]  /*1380*/  SHFL.DOWN PT, R8, R15, 0x1, 0x1f ;  /* 0x08201f000f087f89 */ /* 0x004e6200000e0000 */
[----:B---3--:R-:W-:Y:S01]  /*1390*/  ISETP.NE.AND P6, PT, R23, RZ, PT ;  /* 0x000000ff1700720c */ /* 0x008fe20003fc5270 */
[----:B------:R-:W-:Y:S02]  /*13a0*/  BSSY.RECONVERGENT B0, `(.L_x_522) ;  /* 0x0000032000007945 */ /* 0x000fe40003800200 */
[----:B------:R-:W2:Y:S01]  /*13b0*/  SHFL.DOWN P0, R9, R16, 0x1, 0x1f ;  /* 0x08201f0010097f89 */ /* 0x000ea20000000000 */
[----:B-1----:R-:W-:-:S04]  /*13c0*/  IADD3 R11, P2, PT, R8, R15, RZ ;  /* 0x0000000f080b7210 */ /* 0x002fc80007f5e0ff */
[----:B--2---:R-:W-:Y:S01]  /*13d0*/  SEL R11, R11, R8, P0 ;  /* 0x000000080b0b7207 */ /* 0x004fe20000000000 */
[----:B0-----:R-:W-:-:S04]  /*13e0*/  IMAD.X R14, R9, 0x1, R16, P2 ;  /* 0x00000001090e7824 */ /* 0x001fc800010e0610 */
        /* <DEDUP_REMOVED lines=13> */
[----:B------:R-:W0:Y:S04]  /*14c0*/  SHFL.DOWN PT, R8, R15, 0x8, 0x1f ;  /* 0x09001f000f087f89 */ /* 0x000e2800000e0000 */
        /* <DEDUP_REMOVED lines=9> */
[----:B------:R-:W-:Y:S02]  /*1560*/  ISETP.NE.AND P2, PT, R0, RZ, PT ;  /* 0x000000ff0000720c */ /* 0x000fe40003f45270 */
[----:B------:R-:W-:Y:S02]  /*1570*/  SEL R30, R31, R30, P0 ;  /* 0x0000001e1f1e7207 */ /* 0x000fe40000000000 */
[----:B------:R-:W-:-:S05]  /*1580*/  SEL R31, R9, R8, P0 ;  /* 0x00000008091f7207 */ /* 0x000fca0000000000 */
[----:B------:R0:W-:Y:S01]  /*1590*/  @!P6 STS.64 [R20+UR18+0x8], R30 ;  /* 0x0000081e1400e988 */ /* 0x0001e20008000a12 */
[----:B------:R-:W-:Y:S06]  /*15a0*/  BAR.SYNC.DEFER_BLOCKING 0x0 ;  /* 0x0000000000007b1d */ /* 0x000fec0000010000 */
[----:B------:R-:W-:Y:S05]  /*15b0*/  @P2 BRA `(.L_x_523) ;  /* 0x0000000000402947 */ /* 0x000fea0003800000 */
[----:B------:R-:W1:Y:S01]  /*15c0*/  S2UR UR9, SR_CgaCtaId ;  /* 0x00000000000979c3 */ /* 0x000e620000008800 */
[----:B------:R-:W-:Y:S02]  /*15d0*/  UMOV UR8, 0x400 ;  /* 0x0000040000087882 */ /* 0x000fe40000000000 */
[----:B-1----:R-:W-:-:S09]  /*15e0*/  ULEA UR8, UR9, UR8, 0x18 ;  /* 0x0000000809087291 */ /* 0x002fd2000f8ec0ff */
[----:B------:R-:W1:Y:S04]  /*15f0*/  LDS.128 R8, [UR8+0x10] ;  /* 0x00001008ff087984 */ /* 0x000e680008000c00 */
[----:B------:R-:W2:Y:S04]  /*1600*/  LDS.128 R12, [UR8+0x20] ;  /* 0x00002008ff0c7984 */ /* 0x000ea80008000c00 */
[----:B------:R-:W3:Y:S04]  /*1610*/  LDS.128 R16, [UR8+0x30] ;  /* 0x00003008ff107984 */ /* 0x000ee80008000c00 */
[----:B------:R-:W4:Y:S01]  /*1620*/  LDS.64 R32, [UR8+0x40] ;  /* 0x00004008ff207984 */ /* 0x000f220008000a00 */
[----:B-1----:R-:W-:-:S04]  /*1630*/  IADD3 R25, P0, P3, R10, R8, R30 ;  /* 0x000000080a197210 */ /* 0x002fc80007b1e01e */
[----:B------:R-:W-:Y:S02]  /*1640*/  IADD3.X R11, PT, PT, R11, R9, R31, P0, P3 ;  /* 0x000000090b0b7210 */ /* 0x000fe400007e641f */
[----:B--2---:R-:W-:-:S04]  /*1650*/  IADD3 R9, P0, P3, R14, R25, R12 ;  /* 0x000000190e097210 */ /* 0x004fc80007b1e00c */
[----:B------:R-:W-:Y:S02]  /*1660*/  IADD3.X R13, PT, PT, R15, R11, R13, P0, P3 ;  /* 0x0000000b0f0d7210 */ /* 0x000fe400007e640d */
[----:B---3--:R-:W-:-:S04]  /*1670*/  IADD3 R9, P0, P3, R18, R9, R16 ;  /* 0x0000000912097210 */ /* 0x008fc80007b1e010 */
[----:B------:R-:W-:Y:S02]  /*1680*/  IADD3.X R17, PT, PT, R19, R13, R17, P0, P3 ;  /* 0x0000000d13117210 */ /* 0x000fe400007e6411 */
[----:B----4-:R-:W-:-:S05]  /*1690*/  IADD3 R8, P0, PT, R32, R9, RZ ;  /* 0x0000000920087210 */ /* 0x010fca0007f1e0ff */
[----:B------:R-:W-:-:S05]  /*16a0*/  IMAD.X R9, R33, 0x1, R17, P0 ;  /* 0x0000000121097824 */ /* 0x000fca00000e0611 */
[----:B------:R1:W-:Y:S03]  /*16b0*/  STS.64 [UR8+0x920], R8 ;  /* 0x00092008ff007988 */ /* 0x0003e60008000a08 */
.L_x_523:
[----:B------:R-:W-:Y:S05]  /*16c0*/  BSYNC.RECONVERGENT B0 ;  /* 0x0000000000007941 */ /* 0x000fea0003800200 */
.L_x_522:
[----:B------:R-:W2:Y:S08]  /*16d0*/  S2UR UR9, SR_CgaCtaId ;  /* 0x00000000000979c3 */ /* 0x000eb00000008800 */
[----:B------:R-:W-:Y:S06]  /*16e0*/  BAR.SYNC.DEFER_BLOCKING 0x0 ;  /* 0x0000000000007b1d */ /* 0x000fec0000010000 */
[----:B------:R-:W-:Y:S01]  /*16f0*/  UMOV UR8, 0x400 ;  /* 0x0000040000087882 */ /* 0x000fe20000000000 */
[----:B------:R-:W3:Y:S01]  /*1700*/  LDCU.64 UR10, c[0x0][0x380] ;  /* 0x00007000ff0a77ac */ /* 0x000ee20008000a00 */
[----:B------:R-:W-:Y:S01]  /*1710*/  BSSY.RECONVERGENT B0, `(.L_x_524) ;  /* 0x000004b000007945 */ /* 0x000fe20003800200 */
[----:B--2---:R-:W-:-:S09]  /*1720*/  ULEA UR8, UR9, UR8, 0x18 ;  /* 0x0000000809087291 */ /* 0x004fd2000f8ec0ff */
[----:B-1----:R-:W1:Y:S02]  /*1730*/  LDS.64 R8, [UR8+0x920] ;  /* 0x00092008ff087984 */ /* 0x002e640008000a00 */
[----:B-1----:R-:W-:Y:S02]  /*1740*/  R2UR UR8, R8 ;  /* 0x00000000080872ca */ /* 0x002fe400000e0000 */
[----:B------:R-:W-:-:S11]  /*1750*/  R2UR UR9, R9 ;  /* 0x00000000090972ca */ /* 0x000fd600000e0000 */
[----:B------:R-:W-:-:S04]  /*1760*/  UISETP.GT.U32.AND UP0, UPT, UR8, 0x1, UPT ;  /* 0x000000010800788c */ /* 0x000fc8000bf04070 */
[----:B------:R-:W-:-:S04]  /*1770*/  UISETP.GT.U32.AND.EX UP0, UPT, UR9, URZ, UPT, UP0 ;  /* 0x000000ff0900728c */ /* 0x000fc8000bf04100 */
[----:B------:R-:W-:Y:S02]  /*1780*/  USEL UR13, UR9, URZ, UP0 ;  /* 0x000000ff090d7287 */ /* 0x000fe40008000000 */
[----:B------:R-:W-:Y:S02]  /*1790*/  USEL UR8, UR8, 0x1, UP0 ;  /* 0x0000000108087887 */ /* 0x000fe40008000000 */
[----:B------:R-:W-:Y:S02]  /*17a0*/  USHF.R.S32.HI UR12, URZ, 0x1f, UR13 ;  /* 0x0000001fff0c7899 */ /* 0x000fe4000801140d */
[----:B------:R-:W-:Y:S02]  /*17b0*/  UIADD3 UR9, UP0, UPT, UR8, 0x7f, URZ ;  /* 0x0000007f08097890 */ /* 0x000fe4000ff1e0ff */
[----:B------:R-:W-:Y:S02]  /*17c0*/  ULEA.HI UR12, UP1, UR12, UR8, URZ, 0x7 ;  /* 0x000000080c0c7291 */ /* 0x000fe4000f8338ff */
[----:B------:R-:W-:-:S02]  /*17d0*/  UIADD3.X UR8, UPT, UPT, URZ, UR13, URZ, UP0, !UPT ;  /* 0x0000000dff087290 */ /* 0x000fc400087fe4ff */
[----:B------:R-:W-:Y:S02]  /*17e0*/  UIADD3.X UR13, UPT, UPT, URZ, UR13, URZ, UP1, !UPT ;  /* 0x0000000dff0d7290 */ /* 0x000fe40008ffe4ff */
[----:B------:R-:W-:Y:S02]  /*17f0*/  UISETP.GE.U32.AND UP0, UPT, UR9, 0xff, UPT ;  /* 0x000000ff0900788c */ /* 0x000fe4000bf06070 */
[----:B------:R-:W-:Y:S02]  /*1800*/  USHF.R.S64 UR12, UR12, 0x7, UR13 ;  /* 0x000000070c0c7899 */ /* 0x000fe4000800100d */
[----:B------:R-:W-:Y:S02]  /*1810*/  UISETP.GE.U32.AND.EX UP0, UPT, UR8, URZ, UPT, UP0 ;  /* 0x000000ff0800728c */ /* 0x000fe4000bf06100 */
[----:B------:R-:W-:Y:S02]  /*1820*/  USHF.R.S32.HI UR13, URZ, 0x7, UR13 ;  /* 0x00000007ff0d7899 */ /* 0x000fe4000801140d */
[----:B---3--:R-:W-:-:S02]  /*1830*/  UIMAD.WIDE.U32 UR8, UR5, 0x100, UR10 ;  /* 0x00000100050878a5 */ /* 0x008fc4000f8e000a */
[----:B------:R-:W-:Y:S02]  /*1840*/  USEL UR10, UR12, 0x1, UP0 ;  /* 0x000000010c0a7887 */ /* 0x000fe40008000000 */
[----:B------:R-:W-:Y:S01]  /*1850*/  USEL UR11, UR13, URZ, UP0 ;  /* 0x000000ff0d0b7287 */ /* 0x000fe20008000000 */
[----:B------:R-:W-:Y:S11]  /*1860*/  @P1 BRA `(.L_x_525) ;  /* 0x0000000000d41947 */ /* 0x000ff60003800000 */
[----:B------:R-:W-:-:S07]  /*1870*/  IMAD.MOV.U32 R12, RZ, RZ, R0 ;  /* 0x000000ffff0c7224 */ /* 0x000fce00078e0000 */
.L_x_529:
[----:B-1----:R-:W-:-:S05]  /*1880*/  IADD3 R8, P0, PT, R12, UR8, RZ ;  /* 0x000000080c087c10 */ /* 0x002fca000ff1e0ff */
[----:B------:R-:W-:-:S05]  /*1890*/  IMAD.X R9, RZ, RZ, UR9, P0 ;  /* 0x00000009ff097e24 */ /* 0x000fca00080e06ff */
[----:B------:R-:W2:Y:S01]  /*18a0*/  LDG.E.U8.CONSTANT R8, desc[UR14][R8.64+0xd0400] ;  /* 0x0d04000e08087981 */ /* 0x000ea2000c1e9100 */
[----:B------:R-:W1:Y:S01]  /*18b0*/  S2UR UR13, SR_CgaCtaId ;  /* 0x00000000000d79c3 */ /* 0x000e620000008800 */
[----:B------:R-:W-:Y:S01]  /*18c0*/  UMOV UR12, 0x400 ;  /* 0x00000400000c7882 */ /* 0x000fe20000000000 */
[----:B------:R-:W-:Y:S01]  /*18d0*/  BSSY.RECONVERGENT B1, `(.L_x_526) ;  /* 0x0000025000017945 */ /* 0x000fe20003800200 */
[----:B------:R-:W-:-:S04]  /*18e0*/  UIADD3 UR12, UPT, UPT, UR12, 0x930, URZ ;  /* 0x000009300c0c7890 */ /* 0x000fc8000fffe0ff */
[----:B-1----:R-:W-:-:S06]  /*18f0*/  ULEA UR12, UR13, UR12, 0x18 ;  /* 0x0000000c0d0c7291 */ /* 0x002fcc000f8ec0ff */
[----:B------:R-:W-:-:S03]  /*1900*/  VIADD R13, R12, UR12 ;  /* 0x0000000c0c0d7c36 */ /* 0x000fc60008000000 */
[----:B------:R1:W3:Y:S02]  /*1910*/  LDS.S8 R10, [R12+UR12] ;  /* 0x0000000c0c0a7984 */ /* 0x0002e40008000200 */
[----:B-1----:R-:W-:-:S05]  /*1920*/  VIADD R12, R12, UR16 ;  /* 0x000000100c0c7c36 */ /* 0x002fca0008000000 */
[----:B------:R-:W-:Y:S02]  /*1930*/  ISETP.GE.U32.AND P3, PT, R12, 0x80, PT ;  /* 0x000000800c00780c */ /* 0x000fe40003f66070 */
[----:B--2---:R-:W-:-:S05]  /*1940*/  PRMT R11, R8, 0x8880, RZ ;  /* 0x00008880080b7816 */ /* 0x004fca00000000ff */
[----:B---3--:R-:W-:-:S05]  /*1950*/  IMAD.WIDE R10, R11, R10, RZ ;  /* 0x0000000a0b0a7225 */ /* 0x008fca00078e02ff */
[----:B------:R-:W-:-:S04]  /*1960*/  LOP3.LUT R8, R11, UR11, RZ, 0xfc, !PT ;  /* 0x0000000b0b087c12 */ /* 0x000fc8000f8efcff */
[----:B------:R-:W-:-:S13]  /*1970*/  ISETP.NE.U32.AND P0, PT, R8, RZ, PT ;  /* 0x000000ff0800720c */ /* 0x000fda0003f05070 */
[----:B------:R-:W-:Y:S05]  /*1980*/  @P0 BRA `(.L_x_527) ;  /* 0x0000000000500947 */ /* 0x000fea0003800000 */
[----:B------:R-:W1:Y:S01]  /*1990*/  I2F.U32.RP R11, UR10 ;  /* 0x0000000a000b7d06 */ /* 0x000e620008209000 */
[----:B------:R-:W-:-:S07]  /*19a0*/  ISETP.NE.U32.AND P5, PT, RZ, UR10, PT ;  /* 0x0000000aff007c0c */ /* 0x000fce000bfa5070 */
[----:B-1----:R-:W1:Y:S02]  /*19b0*/  MUFU.RCP R11, R11 ;  /* 0x0000000b000b7308 */ /* 0x002e640000001000 */
[----:B-1----:R-:W-:-:S06]  /*19c0*/  VIADD R8, R11, 0xffffffe ;  /* 0x0ffffffe0b087836 */ /* 0x002fcc0000000000 */
[----:B------:R1:W2:Y:S02]  /*19d0*/  F2I.FTZ.U32.TRUNC.NTZ R9, R8 ;  /* 0x0000000800097305 */ /* 0x0002a4000021f000 */
[----:B-1----:R-:W-:Y:S02]  /*19e0*/  IMAD.MOV.U32 R8, RZ, RZ, RZ ;  /* 0x000000ffff087224 */ /* 0x002fe400078e00ff */
[----:B--2---:R-:W-:-:S04]  /*19f0*/  IMAD.MOV R15, RZ, RZ, -R9 ;  /* 0x000000ffff0f7224 */ /* 0x004fc800078e0a09 */
[----:B------:R-:W-:-:S04]  /*1a00*/  IMAD R15, R15, UR10, RZ ;  /* 0x0000000a0f0f7c24 */ /* 0x000fc8000f8e02ff */
[----:B------:R-:W-:-:S06]  /*1a10*/  IMAD.HI.U32 R9, R9, R15, R8 ;  /* 0x0000000f09097227 */ /* 0x000fcc00078e0008 */
[----:B------:R-:W-:-:S04]  /*1a20*/  IMAD.HI.U32 R8, R9, R10, RZ ;  /* 0x0000000a09087227 */ /* 0x000fc800078e00ff */
[----:B------:R-:W-:-:S04]  /*1a30*/  IMAD.MOV R9, RZ, RZ, -R8 ;  /* 0x000000ffff097224 */ /* 0x000fc800078e0a08 */
[----:B------:R-:W-:Y:S02]  /*1a40*/  IMAD R10, R9, UR10, R10 ;  /* 0x0000000a090a7c24 */ /* 0x000fe4000f8e020a */
[----:B------:R-:W-:-:S03]  /*1a50*/  IMAD.MOV.U32 R9, RZ, RZ, RZ ;  /* 0x000000ffff097224 */ /* 0x000fc600078e00ff */
[----:B------:R-:W-:-:S13]  /*1a60*/  ISETP.GE.U32.AND P0, PT, R10, UR10, PT ;  /* 0x0000000a0a007c0c */ /* 0x000fda000bf06070 */
[----:B------:R-:W-:Y:S02]  /*1a70*/  @P0 VIADD R10, R10, -UR10 ;  /* 0x8000000a0a0a0c36 */ /* 0x000fe40008000000 */
[----:B------:R-:W-:-:S03]  /*1a80*/  @P0 VIADD R8, R8, 0x1 ;  /* 0x0000000108080836 */ /* 0x000fc60000000000 */
[----:B------:R-:W-:-:S13]  /*1a90*/  ISETP.GE.U32.AND P4, PT, R10, UR10, PT ;  /* 0x0000000a0a007c0c */ /* 0x000fda000bf86070 */
[----:B------:R-:W-:Y:S01]  /*1aa0*/  @P4 VIADD R8, R8, 0x1 ;  /* 0x0000000108084836 */ /* 0x000fe20000000000 */
[----:B------:R-:W-:Y:S01]  /*1ab0*/  @!P5 LOP3.LUT R8, RZ, UR10, RZ, 0x33, !PT ;  /* 0x0000000aff08dc12 */ /* 0x000fe2000f8e33ff */
[----:B------:R-:W-:Y:S06]  /*1ac0*/  BRA `(.L_x_528) ;  /* 0x0000000000147947 */ /* 0x000fec0003800000 */
.L_x_527:
[----:B0-----:R-:W-:Y:S01]  /*1ad0*/  IMAD.MOV.U32 R30, RZ, RZ, R10 ;  /* 0x000000ffff1e7224 */ /* 0x001fe200078e000a */
[----:B------:R-:W-:Y:S01]  /*1ae0*/  MOV R10, 0x1b20 ;  /* 0x00001b20000a7802 */ /* 0x000fe20000000f00 */
[----:B------:R-:W-:Y:S02]  /*1af0*/  IMAD.U32 R9, RZ, RZ, UR10 ;  /* 0x0000000aff097e24 */ /* 0x000fe4000f8e00ff */
[----:B------:R-:W-:-:S07]  /*1b00*/  IMAD.U32 R8, RZ, RZ, UR11 ;  /* 0x0000000bff087e24 */ /* 0x000fce000f8e00ff */
[----:B-----5:R-:W-:Y:S05]  /*1b10*/  CALL.REL.NOINC `($__internal_2_$__cuda_sm20_div_s64) ;  /* 0x0000007400987944 */ /* 0x020fea0003c00000 */
.L_x_528:
[----:B------:R-:W-:Y:S05]  /*1b20*/  BSYNC.RECONVERGENT B1 ;  /* 0x0000000000017941 */ /* 0x000fea0003800200 */
.L_x_526:
        /* <DEDUP_REMOVED lines=9> */
.L_x_525:
[----:B------:R-:W-:Y:S05]  /*1bc0*/  BSYNC.RECONVERGENT B0 ;  /* 0x0000000000007941 */ /* 0x000fea0003800200 */
.L_x_524:
[----:B------:R-:W-:Y:S01]  /*1bd0*/  R2UR UR10, R1 ;  /* 0x00000000010a72ca */ /* 0x000fe200000e0000 */
[----:B------:R-:W-:Y:S06]  /*1be0*/  BAR.SYNC.DEFER_BLOCKING 0x0 ;  /* 0x0000000000007b1d */ /* 0x000fec0000010000 */
[----:B------:R-:W-:Y:S06]  /*1bf0*/  BSSY.RECONVERGENT B0, `(.L_x_530) ;  /* 0x0000022000007945 */ /* 0x000fec0003800200 */
[----:B------:R-:W-:Y:S01]  /*1c00*/  UIMAD UR10, UR5, 0x8, UR10 ;  /* 0x00000008050a78a4 */ /* 0x000fe2000f8e020a */
[----:B------:R-:W-:Y:S11]  /*1c10*/  @P1 BRA `(.L_x_531) ;  /* 0x00000000007c1947 */ /* 0x000ff60003800000 */
[----:B------:R-:W2:Y:S01]  /*1c20*/  I2F.U32.RP R10, UR16 ;  /* 0x00000010000a7d06 */ /* 0x000ea20008209000 */
[----:B-1----:R-:W1:Y:S01]  /*1c30*/  S2R R13, SR_CgaCtaId ;  /* 0x00000000000d7919 */ /* 0x002e620000008800 */
[----:B------:R-:W-:Y:S02]  /*1c40*/  MOV R11, 0x400 ;  /* 0x00000400000b7802 */ /* 0x000fe40000000f00 */
[----:B------:R-:W-:Y:S02]  /*1c50*/  ISETP.NE.U32.AND P4, PT, RZ, UR16, PT ;  /* 0x00000010ff007c0c */ /* 0x000fe4000bf85070 */
[----:B------:R-:W-:Y:S01]  /*1c60*/  LOP3.LUT R15, RZ, UR16, RZ, 0x33, !PT ;  /* 0x00000010ff0f7c12 */ /* 0x000fe2000f8e33ff */
[----:B------:R-:W-:Y:S01]  /*1c70*/  VIADD R12, R11, 0x930 ;  /* 0x000009300b0c7836 */ /* 0x000fe20000000000 */
[----:B--2---:R-:W2:Y:S02]  /*1c80*/  MUFU.RCP R10, R10 ;  /* 0x0000000a000a7308 */ /* 0x004ea40000001000 */
[----:B--2---:R-:W-:-:S02]  /*1c90*/  VIADD R8, R10, 0xffffffe ;  /* 0x0ffffffe0a087836 */ /* 0x004fc40000000000 */
[----:B-1----:R-:W-:-:S04]  /*1ca0*/  LEA R12, R13, R12, 0x18 ;  /* 0x0000000c0d0c7211 */ /* 0x002fc800078ec0ff */
[----:B------:R1:W2:Y:S02]  /*1cb0*/  F2I.FTZ.U32.TRUNC.NTZ R9, R8 ;  /* 0x0000000800097305 */ /* 0x0002a4000021f000 */
[----:B-1----:R-:W-:Y:S02]  /*1cc0*/  IMAD.MOV.U32 R8, RZ, RZ, RZ ;  /* 0x000000ffff087224 */ /* 0x002fe400078e00ff */
[----:B--2---:R-:W-:-:S04]  /*1cd0*/  IMAD.MOV R14, RZ, RZ, -R9 ;  /* 0x000000ffff0e7224 */ /* 0x004fc800078e0a09 */
[----:B------:R-:W-:-:S04]  /*1ce0*/  IMAD R11, R14, UR16, RZ ;  /* 0x000000100e0b7c24 */ /* 0x000fc8000f8e02ff */
[----:B------:R-:W-:-:S04]  /*1cf0*/  IMAD.HI.U32 R13, R9, R11, R8 ;  /* 0x0000000b090d7227 */ /* 0x000fc800078e0008 */
[----:B------:R-:W-:-:S07]  /*1d00*/  IMAD.MOV.U32 R9, RZ, RZ, R0 ;  /* 0x000000ffff097224 */ /* 0x000fce00078e0000 */
.L_x_532:
[----:B------:R-:W-:-:S04]  /*1d10*/  IMAD.IADD R8, R9, 0x1, -R0 ;  /* 0x0000000109087824 */ /* 0x000fc800078e0a00 */
[----:B--2---:R-:W-:-:S04]  /*1d20*/  IMAD.HI.U32 R10, R13, R8, RZ ;  /* 0x000000080d0a7227 */ /* 0x004fc800078e00ff */
[----:B------:R-:W-:-:S04]  /*1d30*/  IMAD.MOV R11, RZ, RZ, -R10 ;  /* 0x000000ffff0b7224 */ /* 0x000fc800078e0a0a */
[----:B------:R-:W-:-:S05]  /*1d40*/  IMAD R8, R11, UR16, R8 ;  /* 0x000000100b087c24 */ /* 0x000fca000f8e0208 */
[----:B------:R-:W-:-:S13]  /*1d50*/  ISETP.GE.U32.AND P0, PT, R8, UR16, PT ;  /* 0x0000001008007c0c */ /* 0x000fda000bf06070 */
[----:B------:R-:W-:Y:S02]  /*1d60*/  @P0 VIADD R8, R8, -UR16 ;  /* 0x8000001008080c36 */ /* 0x000fe40008000000 */
[----:B------:R-:W-:-:S03]  /*1d70*/  @P0 VIADD R10, R10, 0x1 ;  /* 0x000000010a0a0836 */ /* 0x000fc60000000000 */
[----:B------:R-:W-:-:S13]  /*1d80*/  ISETP.GE.U32.AND P3, PT, R8, UR16, PT ;  /* 0x0000001008007c0c */ /* 0x000fda000bf66070 */
[----:B------:R-:W-:-:S05]  /*1d90*/  @P3 VIADD R10, R10, 0x1 ;  /* 0x000000010a0a3836 */ /* 0x000fca0000000000 */
[----:B------:R-:W-:-:S06]  /*1da0*/  SEL R10, R15, R10, !P4 ;  /* 0x0000000a0f0a7207 */ /* 0x000fcc0006000000 */
[----:B------:R-:W2:Y:S01]  /*1db0*/  LDL.U8 R10, [R10+UR10] ;  /* 0x0000000a0a0a7983 */ /* 0x000ea20008100000 */
[----:B------:R-:W-:Y:S02]  /*1dc0*/  IMAD.IADD R11, R12, 0x1, R9 ;  /* 0x000000010c0b7824 */ /* 0x000fe400078e0209 */
[----:B------:R-:W-:-:S05]  /*1dd0*/  VIADD R9, R9, UR16 ;  /* 0x0000001009097c36 */ /* 0x000fca0008000000 */
[----:B------:R-:W-:Y:S01]  /*1de0*/  ISETP.GE.U32.AND P0, PT, R9, 0x80, PT ;  /* 0x000000800900780c */ /* 0x000fe20003f06070 */
[----:B--2---:R2:W-:-:S12]  /*1df0*/  STS.U8 [R11+0x80], R10 ;  /* 0x0000800a0b007388 */ /* 0x0045d80000000000 */
[----:B------:R-:W-:Y:S05]  /*1e00*/  @!P0 BRA `(.L_x_532) ;  /* 0xfffffffc00c08947 */ /* 0x000fea000383ffff */
.L_x_531:
[----:B------:R-:W-:Y:S05]  /*1e10*/  BSYNC.RECONVERGENT B0 ;  /* 0x0000000000007941 */ /* 0x000fea0003800200 */
.L_x_530:
[----:B------:R-:W-:Y:S06]  /*1e20*/  BAR.SYNC.DEFER_BLOCKING 0x0 ;  /* 0x0000000000007b1d */ /* 0x000fec0000010000 */
[----:B------:R-:W3:Y:S01]  /*1e30*/  LDCU.64 UR12, c[0x0][0x380] ;  /* 0x00007000ff0c77ac */ /* 0x000ee20008000a00 */
[----:B------:R-:W-:Y:S04]  /*1e40*/  BSSY.RECONVERGENT B0, `(.L_x_533) ;  /* 0x0000047000007945 */ /* 0x000fe80003800200 */
[----:B------:R-:W-:Y:S05]  /*1e50*/  @P1 BRA `(.L_x_534) ;  /* 0x0000000400141947 */ /* 0x000fea0003800000 */
[----:B------:R-:W-:-:S07]  /*1e60*/  IMAD.MOV.U32 R14, RZ, RZ, R0 ;  /* 0x000000ffff0e7224 */ /* 0x000fce00078e0000 */
.L_x_536:
[----:B------:R-:W4:Y:S01]  /*1e70*/  S2R R17, SR_CgaCtaId ;  /* 0x0000000000117919 */ /* 0x000f220000008800 */
[----:B-1----:R-:W-:Y:S02]  /*1e80*/  MOV R8, 0x400 ;  /* 0x0000040000087802 */ /* 0x002fe40000000f00 */
[----:B------:R-:W-:Y:S01]  /*1e90*/  CS2R R18, SRZ ;  /* 0x0000000000127805 */ /* 0x000fe2000001ff00 */
[----:B------:R-:W-:Y:S02]  /*1ea0*/  IMAD.MOV.U32 R25, RZ, RZ, RZ ;  /* 0x000000ffff197224 */ /* 0x000fe400078e00ff */
[----:B------:R-:W-:Y:S02]  /*1eb0*/  IMAD.MOV.U32 R15, RZ, RZ, RZ ;  /* 0x000000ffff0f7224 */ /* 0x000fe400078e00ff */
[----:B------:R-:W-:Y:S02]  /*1ec0*/  VIADD R8, R8, 0x930 ;  /* 0x0000093008087836 */ /* 0x000fe40000000000 */
[----:B------:R-:W-:-:S03]  /*1ed0*/  IMAD.MOV.U32 R16, RZ, RZ, RZ ;  /* 0x000000ffff107224 */ /* 0x000fc600078e00ff */
[----:B----4-:R-:W-:-:S07]  /*1ee0*/  LEA R17, R17, R8, 0x18 ;  /* 0x0000000811117211 */ /* 0x010fce00078ec0ff */
.L_x_535:
[----:B------:R-:W-:Y:S02]  /*1ef0*/  IMAD R8, R25, 0x80, R14 ;  /* 0x0000008019087824 */ /* 0x000fe400078e020e */
[----:B--2---:R-:W-:Y:S02]  /*1f00*/  IMAD.U32 R11, RZ, RZ, UR5 ;  /* 0x00000005ff0b7e24 */ /* 0x004fe4000f8e00ff */
[----:B------:R-:W-:Y:S02]  /*1f10*/  IMAD.MOV.U32 R9, RZ, RZ, RZ ;  /* 0x000000ffff097224 */ /* 0x000fe400078e00ff */
[----:B------:R-:W-:-:S03]  /*1f20*/  IMAD.WIDE.U32 R10, R11, 0xff00, R8 ;  /* 0x0000ff000b0a7825 */ /* 0x000fc600078e0008 */
[----:B------:R-:W-:-:S04]  /*1f30*/  IADD3 R10, P0, PT, R10, UR8, RZ ;  /* 0x000000080a0a7c10 */ /* 0x000fc8000ff1e0ff */
[----:B------:R-:W-:-:S05]  /*1f40*/  IADD3.X R11, PT, PT, R11, UR9, RZ, P0, !PT ;  /* 0x000000090b0b7c10 */ /* 0x000fca00087fe4ff */
[----:B------:R-:W2:Y:S04]  /*1f50*/  LDG.E.U8.CONSTANT R13, desc[UR14][R10.64+0x8180] ;  /* 0x0081800e0a0d7981 */ /* 0x000ea8000c1e9100 */
[----:B------:R-:W2:Y:S04]  /*1f60*/  LDG.E.U8.CONSTANT R32, desc[UR14][R10.64+0x8100] ;  /* 0x0081000e0a207981 */ /* 0x000ea8000c1e9100 */
[----:B------:R-:W4:Y:S04]  /*1f70*/  LDG.E.U8.CONSTANT R35, desc[UR14][R10.64+0x8380] ;  /* 0x0083800e0a237981 */ /* 0x000f28000c1e9100 */
[----:B------:R-:W4:Y:S04]  /*1f80*/  LDG.E.U8.CONSTANT R36, desc[UR14][R10.64+0x8300] ;  /* 0x0083000e0a247981 */ /* 0x000f28000c1e9100 */
[----:B------:R-:W4:Y:S04]  /*1f90*/  LDG.E.U8.CONSTANT R33, desc[UR14][R10.64+0x8080] ;  /* 0x0080800e0a217981 */ /* 0x000f28000c1e9100 */
[----:B------:R-:W4:Y:S01]  /*1fa0*/  LDG.E.U8.CONSTANT R34, desc[UR14][R10.64+0x8000] ;  /* 0x0080000e0a227981 */ /* 0x000f22000c1e9100 */
[----:B0-----:R-:W-:-:S03]  /*1fb0*/  IMAD.U32 R31, RZ, RZ, UR5 ;  /* 0x00000005ff1f7e24 */ /* 0x001fc6000f8e00ff */
[----:B------:R-:W4:Y:S01]  /*1fc0*/  LDG.E.U8.CONSTANT R9, desc[UR14][R10.64+0x8280] ;  /* 0x0082800e0a097981 */ /* 0x000f22000c1e9100 */
[----:B------:R-:W-:-:S03]  /*1fd0*/  IMAD R8, R31, 0x10000, R8 ;  /* 0x000100001f087824 */ /* 0x000fc600078e0208 */
[----:B------:R-:W4:Y:S02]  /*1fe0*/  LDG.E.U8.CONSTANT R30, desc[UR14][R10.64+0x8200] ;  /* 0x0082000e0a1e7981 */ /* 0x000f24000c1e9100 */
[----:B---3--:R-:W-:Y:S02]  /*1ff0*/  IADD3 R12, P0, PT, R8, UR12, RZ ;  /* 0x0000000c080c7c10 */ /* 0x008fe4000ff1e0ff */
[----:B--2---:R-:W-:-:S03]  /*2000*/  PRMT R31, R32, 0x3340, R13 ;  /* 0x00003340201f7816 */ /* 0x004fc6000000000d */
[----:B------:R-:W-:-:S05]  /*2010*/  IMAD.X R13, RZ, RZ, UR13, P0 ;  /* 0x0000000dff0d7e24 */ /* 0x000fca00080e06ff */
[----:B------:R-:W2:Y:S01]  /*2020*/  LDG.E.U8.CONSTANT R8, desc[UR14][R12.64+0xc180] ;  /* 0x00c1800e0c087981 */ /* 0x000ea2000c1e9100 */
[----:B----4-:R-:W-:-:S03]  /*2030*/  PRMT R32, R36, 0x3340, R35 ;  /* 0x0000334024207816 */ /* 0x010fc60000000023 */
[----:B------:R-:W2:Y:S04]  /*2040*/  LDG.E.U8.CONSTANT R35, desc[UR14][R12.64+0xc100] ;  /* 0x00c1000e0c237981 */ /* 0x000ea8000c1e9100 */
[----:B------:R-:W3:Y:S04]  /*2050*/  LDG.E.U8.CONSTANT R10, desc[UR14][R12.64+0xc080] ;  /* 0x00c0800e0c0a7981 */ /* 0x000ee8000c1e9100 */
[----:B------:R-:W3:Y:S01]  /*2060*/  LDG.E.U8.CONSTANT R11, desc[UR14][R12.64+0xc000] ;  /* 0x00c0000e0c0b7981 */ /* 0x000ee2000c1e9100 */
[----:B------:R-:W-:-:S03]  /*2070*/  PRMT R34, R34, 0x3340, R33 ;  /* 0x0000334022227816 */ /* 0x000fc60000000021 */
[----:B------:R-:W4:Y:S01]  /*2080*/  LDG.E.U8.CONSTANT R37, desc[UR14][R12.64+0xc300] ;  /* 0x00c3000e0c257981 */ /* 0x000f22000c1e9100 */
[----:B------:R-:W-:-:S03]  /*2090*/  PRMT R31, R34, 0x5410, R31 ;  /* 0x00005410221f7816 */ /* 0x000fc6000000001f */
[----:B------:R-:W4:Y:S04]  /*20a0*/  LDG.E.U8.CONSTANT R34, desc[UR14][R12.64+0xc380] ;  /* 0x00c3800e0c227981 */ /* 0x000f28000c1e9100 */
[----:B------:R-:W4:Y:S04]  /*20b0*/  LDG.E.U8.CONSTANT R36, desc[UR14][R12.64+0xc280] ;  /* 0x00c2800e0c247981 */ /* 0x000f28000c1e9100 */
[----:B------:R-:W4:Y:S01]  /*20c0*/  LDG.E.U8.CONSTANT R39, desc[UR14][R12.64+0xc200] ;  /* 0x00c2000e0c277981 */ /* 0x000f22000c1e9100 */
[----:B------:R-:W-:Y:S01]  /*20d0*/  PRMT R33, R30, 0x3340, R9 ;  /* 0x000033401e217816 */ /* 0x000fe20000000009 */
[----:B------:R-:W-:-:S02]  /*20e0*/  IMAD.IADD R30, R17, 0x1, R25 ;  /* 0x00000001111e7824 */ /* 0x000fc400078e0219 */
[----:B------:R-:W-:Y:S01]  /*20f0*/  VIADD R25, R25, 0x8 ;  /* 0x0000000819197836 */ /* 0x000fe20000000000 */
[----:B------:R-:W-:-:S04]  /*2100*/  PRMT R32, R33, 0x5410, R32 ;  /* 0x0000541021207816 */ /* 0x000fc80000000020 */
[----:B------:R-:W-:Y:S02]  /*2110*/  ISETP.NE.AND P0, PT, R25, 0x80, PT ;  /* 0x000000801900780c */ /* 0x000fe40003f05270 */
[----:B--2---:R-:W-:Y:S02]  /*2120*/  PRMT R8, R35, 0x3340, R8 ;  /* 0x0000334023087816 */ /* 0x004fe40000000008 */
[----:B---3--:R-:W-:-:S04]  /*2130*/  PRMT R11, R11, 0x3340, R10 ;  /* 0x000033400b0b7816 */ /* 0x008fc8000000000a */
[----:B------:R-:W-:Y:S02]  /*2140*/  PRMT R35, R11, 0x5410, R8 ;  /* 0x000054100b237816 */ /* 0x000fe40000000008 */
[----:B------:R-:W0:Y:S04]  /*2150*/  LDS.64 R8, [R30+0x80] ;  /* 0x000080001e087984 */ /* 0x000e280000000a00 */
[----:B------:R-:W1:Y:S01]  /*2160*/  LDS.64 R10, [R30] ;  /* 0x000000001e0a7984 */ /* 0x000e620000000a00 */
[----:B----4-:R-:W-:Y:S02]  /*2170*/  PRMT R34, R37, 0x3340, R34 ;  /* 0x0000334025227816 */ /* 0x010fe40000000022 */
[----:B------:R-:W-:-:S04]  /*2180*/  PRMT R39, R39, 0x3340, R36 ;  /* 0x0000334027277816 */ /* 0x000fc80000000024 */
[----:B------:R-:W-:Y:S01]  /*2190*/  PRMT R34, R39, 0x5410, R34 ;  /* 0x0000541027227816 */ /* 0x000fe20000000022 */
[----:B0-----:R-:W-:Y:S02]  /*21a0*/  IDP.4A.S8.S8 R8, R35, R8, RZ ;  /* 0x0000000823087226 */ /* 0x001fe400000006ff */
[----:B-1----:R-:W-:Y:S02]  /*21b0*/  IDP.4A.S8.S8 R10, R31, R10, RZ ;  /* 0x0000000a1f0a7226 */ /* 0x002fe400000006ff */
[----:B------:R-:W-:Y:S02]  /*21c0*/  IDP.4A.S8.S8 R8, R34, R9, R8 ;  /* 0x0000000922087226 */ /* 0x000fe40000000608 */
[----:B------:R-:W-:-:S03]  /*21d0*/  IDP.4A.S8.S8 R10, R32, R11, R10 ;  /* 0x0000000b200a7226 */ /* 0x000fc6000000060a */
[----:B------:R-:W-:Y:S02]  /*21e0*/  IADD3 R19, P4, PT, R8, R19, RZ ;  /* 0x0000001308137210 */ /* 0x000fe40007f9e0ff */
[----:B------:R-:W-:Y:S02]  /*21f0*/  IADD3 R15, P3, PT, R10, R15, RZ ;  /* 0x0000000f0a0f7210 */ /* 0x000fe40007f7e0ff */
[----:B------:R-:W-:Y:S02]  /*2200*/  LEA.HI.X.SX32 R18, R8, R18, 0x1, P4 ;  /* 0x0000001208127211 */ /* 0x000fe400020f0eff */
[----:B------:R-:W-:Y:S01]  /*2210*/  LEA.HI.X.SX32 R16, R10, R16, 0x1, P3 ;  /* 0x000000100a107211 */ /* 0x000fe200018f0eff */
[----:B------:R-:W-:Y:S08]  /*2220*/  @P0 BRA `(.L_x_535) ;  /* 0xfffffffc00300947 */ /* 0x000ff0000383ffff */
[----:B------:R-:W-:Y:S01]  /*2230*/  SHF.R.U64 R16, R15, 0x8, R16 ;  /* 0x000000080f107819 */ /* 0x000fe20000001210 */
[----:B------:R-:W-:Y:S01]  /*2240*/  IMAD.IADD R17, R17, 0x1, R14 ;  /* 0x0000000111117824 */ /* 0x000fe200078e020e */
[----:B------:R-:W-:Y:S01]  /*2250*/  SHF.R.U64 R18, R19, 0x8, R18 ;  /* 0x0000000813127819 */ /* 0x000fe20000001212 */
[----:B------:R-:W-:-:S03]  /*2260*/  VIADD R14, R14, UR16 ;  /* 0x000000100e0e7c36 */ /* 0x000fc60008000000 */
[----:B------:R4:W-:Y:S02]  /*2270*/  STS.U8 [R17+0x180], R16 ;  /* 0x0001801011007388 */ /* 0x0009e40000000000 */
[----:B------:R-:W-:Y:S02]  /*2280*/  ISETP.GE.U32.AND P0, PT, R14, 0x80, PT ;  /* 0x000000800e00780c */ /* 0x000fe40003f06070 */
[----:B------:R4:W-:Y:S11]  /*2290*/  STS.U8 [R17+0x100], R18 ;  /* 0x0001001211007388 */ /* 0x0009f60000000000 */
[----:B----4-:R-:W-:Y:S05]  /*22a0*/  @!P0 BRA `(.L_x_536) ;  /* 0xfffffff800f08947 */ /* 0x010fea000383ffff */
.L_x_534:
[----:B---3--:R-:W-:Y:S05]  /*22b0*/  BSYNC.RECONVERGENT B0 ;  /* 0x0000000000007941 */ /* 0x008fea0003800200 */
.L_x_533:
[----:B------:R-:W-:Y:S06]  /*22c0*/  BAR.SYNC.DEFER_BLOCKING 0x0 ;  /* 0x0000000000007b1d */ /* 0x000fec0000010000 */
[----:B------:R-:W-:Y:S04]  /*22d0*/  BSSY.RECONVERGENT B0, `(.L_x_537) ;  /* 0x0000029000007945 */ /* 0x000fe80003800200 */
[----:B------:R-:W-:Y:S05]  /*22e0*/  @P1 BRA `(.L_x_538) ;  /* 0x00000000009c1947 */ /* 0x000fea0003800000 */
[----:B------:R-:W3:Y:S01]  /*22f0*/  S2R R9, SR_CgaCtaId ;  /* 0x0000000000097919 */ /* 0x000ee20000008800 */
[----:B-1----:R-:W-:Y:S01]  /*2300*/  MOV R8, 0x400 ;  /* 0x0000040000087802 */ /* 0x002fe20000000f00 */
[----:B--2---:R-:W-:-:S04]  /*2310*/  IMAD.MOV.U32 R10, RZ, RZ, R0 ;  /* 0x000000ffff0a7224 */ /* 0x004fc800078e0000 */
[----:B------:R-:W-:-:S05]  /*2320*/  VIADD R8, R8, 0x930 ;  /* 0x0000093008087836 */ /* 0x000fca0000000000 */
[----:B---3--:R-:W-:-:S07]  /*2330*/  LEA R19, R9, R8, 0x18 ;  /* 0x0000000809137211 */ /* 0x008fce00078ec0ff */
.L_x_539:
[----:B---3--:R-:W-:-:S05]  /*2340*/  IADD3 R8, P0, PT, R10, UR8, RZ ;  /* 0x000000080a087c10 */ /* 0x008fca000ff1e0ff */
[----:B------:R-:W-:-:S05]  /*2350*/  IMAD.X R9, RZ, RZ, UR9, P0 ;  /* 0x00000009ff097e24 */ /* 0x000fca00080e06ff */
[----:B------:R-:W2:Y:S01]  /*2360*/  LDG.E.U8.CONSTANT R8, desc[UR14][R8.64+0x48000] ;  /* 0x0480000e08087981 */ /* 0x000ea2000c1e9100 */
[----:B------:R-:W-:Y:S02]  /*2370*/  IMAD.IADD R11, R19, 0x1, R10 ;  /* 0x00000001130b7824 */ /* 0x000fe400078e020a */
[----:B------:R-:W-:-:S03]  /*2380*/  VIADD R10, R10, UR16 ;  /* 0x000000100a0a7c36 */ /* 0x000fc60008000000 */
[----:B------:R-:W1:Y:S04]  /*2390*/  LDS.S8 R12, [R11+0x180] ;  /* 0x000180000b0c7984 */ /* 0x000e680000000200 */
[----:B------:R-:W3:Y:S04]  /*23a0*/  LDS.S8 R13, [R11+0x100] ;  /* 0x000100000b0d7984 */ /* 0x000ee80000000200 */
[----:B------:R-:W4:Y:S01]  /*23b0*/  LDS.S8 R14, [R11+0x80] ;  /* 0x000080000b0e7984 */ /* 0x000f220000000200 */
[----:B-1----:R-:W-:Y:S02]  /*23c0*/  SHF.R.S32.HI R15, RZ, 0x1f, R12 ;  /* 0x0000001fff0f7819 */ /* 0x002fe4000001140c */
[----:B--2---:R-:W-:-:S04]  /*23d0*/  PRMT R16, R8, 0x8880, RZ ;  /* 0x0000888008107816 */ /* 0x004fc800000000ff */
[----:B---3--:R-:W-:Y:S02]  /*23e0*/  IADD3 R17, P0, P3, R16, R13, R12 ;  /* 0x0000000d10117210 */ /* 0x008fe40007b1e00c */
[----:B------:R-:W-:Y:S02]  /*23f0*/  SHF.R.S32.HI R12, RZ, 0x1f, R13 ;  /* 0x0000001fff0c7819 */ /* 0x000fe4000001140d */
[----:B------:R-:W-:-:S04]  /*2400*/  SHF.R.S32.HI R16, RZ, 0x1f, R16 ;  /* 0x0000001fff107819 */ /* 0x000fc80000011410 */
[----:B------:R-:W-:Y:S02]  /*2410*/  IADD3.X R12, PT, PT, R16, R12, R15, P0, P3 ;  /* 0x0000000c100c7210 */ /* 0x000fe400007e640f */
[----:B------:R-:W-:-:S04]  /*2420*/  ISETP.GT.U32.AND P0, PT, R17, -0x7f, PT ;  /* 0xffffff811100780c */ /* 0x000fc80003f04070 */
[----:B------:R-:W-:-:S04]  /*2430*/  ISETP.GT.AND.EX P0, PT, R12, -0x1, PT, P0 ;  /* 0xffffffff0c00780c */ /* 0x000fc80003f04300 */
[----:B------:R-:W-:Y:S02]  /*2440*/  SEL R16, R17, 0xffffff81, P0 ;  /* 0xffffff8111107807 */ /* 0x000fe40000000000 */
[----:B------:R-:W-:Y:S02]  /*2450*/  SEL R9, R12, 0xffffffff, P0 ;  /* 0xffffffff0c097807 */ /* 0x000fe40000000000 */
[----:B------:R-:W-:Y:S02]  /*2460*/  ISETP.LT.U32.AND P0, PT, R16, 0x7f, PT ;  /* 0x0000007f1000780c */ /* 0x000fe40003f01070 */
[----:B----4-:R-:W-:Y:S02]  /*2470*/  SHF.R.S32.HI R12, RZ, 0x1f, R14 ;  /* 0x0000001fff0c7819 */ /* 0x010fe4000001140e */
[----:B------:R-:W-:-:S04]  /*2480*/  ISETP.LT.AND.EX P0, PT, R9, RZ, PT, P0 ;  /* 0x000000ff0900720c */ /* 0x000fc80003f01300 */
[----:B------:R-:W-:Y:S02]  /*2490*/  SEL R16, R16, 0x7f, P0 ;  /* 0x0000007f10107807 */ /* 0x000fe40000000000 */
[----:B------:R-:W-:Y:S02]  /*24a0*/  SEL R9, R9, RZ, P0 ;  /* 0x000000ff09097207 */ /* 0x000fe40000000000 */
[----:B------:R-:W-:Y:S01]  /*24b0*/  IADD3 R13, P0, PT, R16, 0x7f, RZ ;  /* 0x0000007f100d7810 */ /* 0x000fe20007f1e0ff */
[----:B------:R3:W-:Y:S04]  /*24c0*/  STS.U8 [R11+0x180], R16 ;  /* 0x000180100b007388 */ /* 0x0007e80000000000 */
[----:B------:R-:W-:Y:S01]  /*24d0*/  IMAD.X R9, RZ, RZ, R9, P0 ;  /* 0x000000ffff097224 */ /* 0x000fe200000e0609 */
[----:B------:R-:W-:-:S03]  /*24e0*/  ISETP.GE.U32.AND P0, PT, R10, 0x80, PT ;  /* 0x000000800a00780c */ /* 0x000fc60003f06070 */
[-C--:B------:R-:W-:Y:S02]  /*24f0*/  IMAD R15, R9, R14.reuse, RZ ;  /* 0x0000000e090f7224 */ /* 0x080fe400078e02ff */
[----:B------:R-:W-:-:S04]  /*2500*/  IMAD.WIDE.U32 R8, R13, R14, RZ ;  /* 0x0000000e0d087225 */ /* 0x000fc800078e00ff */
[----:B------:R-:W-:-:S04]  /*2510*/  IMAD R15, R12, R13, R15 ;  /* 0x0000000d0c0f7224 */ /* 0x000fc800078e020f */
[----:B------:R-:W-:-:S05]  /*2520*/  IMAD.IADD R9, R9, 0x1, R15 ;  /* 0x0000000109097824 */ /* 0x000fca00078e020f */
[----:B------:R-:W-:-:S05]  /*2530*/  SHF.R.U64 R8, R8, 0x8, R9 ;  /* 0x0000000808087819 */ /* 0x000fca0000001209 */
[----:B------:R3:W-:Y:S01]  /*2540*/  STS.U8 [R11+0x100], R8 ;  /* 0x000100080b007388 */ /* 0x0007e20000000000 */
[----:B------:R-:W-:Y:S05]  /*2550*/  @!P0 BRA `(.L_x_539) ;  /* 0xfffffffc00788947 */ /* 0x000fea000383ffff */
.L_x_538:
[----:B------:R-:W-:Y:S05]  /*2560*/  BSYNC.RECONVERGENT B0 ;  /* 0x0000000000007941 */ /* 0x000fea0003800200 */
.L_x_537:
[----:B------:R-:W-:Y:S06]  /*2570*/  BAR.SYNC.DEFER_BLOCKING 0x0 ;  /* 0x0000000000007b1d */ /* 0x000fec0000010000 */
[----:B------:R-:W4:Y:S01]  /*2580*/  LDCU.64 UR12, c[0x0][0x380] ;  /* 0x00007000ff0c77ac */ /* 0x000f220008000a00 */
[----:B------:R-:W-:Y:S04]  /*2590*/  BSSY.RECONVERGENT B0, `(.L_x_540) ;  /* 0x000007a000007945 */ /* 0x000fe80003800200 */
[----:B------:R-:W-:Y:S05]  /*25a0*/  @P1 BRA `(.L_x_541) ;  /* 0x0000000400e01947 */ /* 0x000fea0003800000 */
[----:B------:R-:W-:-:S07]  /*25b0*/  IMAD.MOV.U32 R15, RZ, RZ, R0 ;  /* 0x000000ffff0f7224 */ /* 0x000fce00078e0000 */
.L_x_543:
[----:B------:R-:W0:Y:S01]  /*25c0*/  S2R R9, SR_CgaCtaId ;  /* 0x0000000000097919 */ /* 0x000e220000008800 */
[----:B-1-3--:R-:W-:Y:S02]  /*25d0*/  MOV R8, 0x400 ;  /* 0x0000040000087802 */ /* 0x00afe40000000f00 */
[----:B------:R-:W-:Y:S01]  /*25e0*/  CS2R R16, SRZ ;  /* 0x0000000000107805 */ /* 0x000fe2000001ff00 */
[----:B------:R-:W-:Y:S02]  /*25f0*/  IMAD.MOV.U32 R25, RZ, RZ, RZ ;  /* 0x000000ffff197224 */ /* 0x000fe400078e00ff */
[----:B------:R-:W-:Y:S02]  /*2600*/  IMAD.MOV.U32 R19, RZ, RZ, RZ ;  /* 0x000000ffff137224 */ /* 0x000fe400078e00ff */
[----:B------:R-:W-:Y:S02]  /*2610*/  VIADD R8, R8, 0x930 ;  /* 0x0000093008087836 */ /* 0x000fe40000000000 */
[----:B------:R-:W-:-:S03]  /*2620*/  IMAD.MOV.U32 R14, RZ, RZ, RZ ;  /* 0x000000ffff0e7224 */ /* 0x000fc600078e00ff */
[----:B0-----:R-:W-:-:S07]  /*2630*/  LEA R18, R9, R8, 0x18 ;  /* 0x0000000809127211 */ /* 0x001fce00078ec0ff */
.L_x_542:
[----:B------:R-:W-:Y:S02]  /*2640*/  IMAD R8, R25, 0x80, R15 ;  /* 0x0000008019087824 */ /* 0x000fe400078e020f */
[----:B------:R-:W-:-:S04]  /*2650*/  IMAD.U32 R9, RZ, RZ, UR5 ;  /* 0x00000005ff097e24 */ /* 0x000fc8000f8e00ff */
[----:B------:R-:W-:-:S05]  /*2660*/  IMAD R8, R9, 0x10000, R8 ;  /* 0x0001000009087824 */ /* 0x000fca00078e0208 */
[----:B----4-:R-:W-:-:S05]  /*2670*/  IADD3 R12, P0, PT, R8, UR12, RZ ;  /* 0x0000000c080c7c10 */ /* 0x010fca000ff1e0ff */
[----:B------:R-:W-:-:S05]  /*2680*/  IMAD.X R13, RZ, RZ, UR13, P0 ;  /* 0x0000000dff0d7e24 */ /* 0x000fca00080e06ff */
[----:B------:R-:W3:Y:S04]  /*2690*/  LDG.E.U8.CONSTANT R8, desc[UR14][R12.64+0x10180] ;  /* 0x0101800e0c087981 */ /* 0x000ee8000c1e9100 */
[----:B------:R-:W3:Y:S04]  /*26a0*/  LDG.E.U8.CONSTANT R9, desc[UR14][R12.64+0x10100] ;  /* 0x0101000e0c097981 */ /* 0x000ee8000c1e9100 */
[----:B--2---:R-:W2:Y:S04]  /*26b0*/  LDG.E.U8.CONSTANT R10, desc[UR14][R12.64+0x10080] ;  /* 0x0100800e0c0a7981 */ /* 0x004ea8000c1e9100 */
[----:B------:R-:W2:Y:S04]  /*26c0*/  LDG.E.U8.CONSTANT R11, desc[UR14][R12.64+0x10000] ;  /* 0x0100000e0c0b7981 */ /* 0x000ea8000c1e9100 */
        /* <DEDUP_REMOVED lines=8> */
[----:B---3--:R-:W-:-:S03]  /*2750*/  PRMT R8, R9, 0x3340, R8 ;  /* 0x0000334009087816 */ /* 0x008fc60000000008 */
[----:B------:R-:W3:Y:S01]  /*2760*/  LDG.E.U8.CONSTANT R9, desc[UR14][R12.64+0x14180] ;  /* 0x0141800e0c097981 */ /* 0x000ee2000c1e9100 */
[----:B--2---:R-:W-:-:S03]  /*2770*/  PRMT R11, R11, 0x3340, R10 ;  /* 0x000033400b0b7816 */ /* 0x004fc6000000000a */
[----:B------:R-:W3:Y:S01]  /*2780*/  LDG.E.U8.CONSTANT R10, desc[UR14][R12.64+0x14100] ;  /* 0x0141000e0c0a7981 */ /* 0x000ee2000c1e9100 */
[----:B----4-:R-:W-:Y:S02]  /*2790*/  PRMT R30, R33, 0x3340, R30 ;  /* 0x00003340211e7816 */ /* 0x010fe4000000001e */
[----:B------:R-:W-:Y:S02]  /*27a0*/  PRMT R33, R37, 0x3340, R34 ;  /* 0x0000334025217816 */ /* 0x000fe40000000022 */
[----:B------:R-:W2:Y:S04]  /*27b0*/  LDG.E.U8.CONSTANT R34, desc[UR14][R12.64+0x14380] ;  /* 0x0143800e0c227981 */ /* 0x000ea8000c1e9100 */
[----:B------:R-:W2:Y:S01]  /*27c0*/  LDG.E.U8.CONSTANT R37, desc[UR14][R12.64+0x14300] ;  /* 0x0143000e0c257981 */ /* 0x000ea2000c1e9100 */
[----:B------:R-:W-:-:S02]  /*27d0*/  PRMT R31, R11, 0x5410, R8 ;  /* 0x000054100b1f7816 */ /* 0x000fc40000000008 */
[----:B------:R-:W-:Y:S01]  /*27e0*/  PRMT R8, R35, 0x3340, R32 ;  /* 0x0000334023087816 */ /* 0x000fe20000000020 */
[----:B------:R-:W-:Y:S02]  /*27f0*/  IMAD.IADD R32, R18, 0x1, R25 ;  /* 0x0000000112207824 */ /* 0x000fe400078e0219 */
[----:B------:R-:W-:Y:S01]  /*2800*/  VIADD R25, R25, 0x8 ;  /* 0x0000000819197836 */ /* 0x000fe20000000000 */
[----:B------:R-:W-:-:S04]  /*2810*/  PRMT R39, R39, 0x3340, R36 ;  /* 0x0000334027277816 */ /* 0x000fc80000000024 */
[----:B------:R-:W-:Y:S02]  /*2820*/  ISETP.NE.AND P0, PT, R25, 0x80, PT ;  /* 0x000000801900780c */ /* 0x000fe40003f05270 */
[----:B------:R-:W-:Y:S02]  /*2830*/  PRMT R30, R33, 0x5410, R30 ;  /* 0x00005410211e7816 */ /* 0x000fe4000000001e */
[----:B---3--:R-:W-:Y:S02]  /*2840*/  PRMT R9, R10, 0x3340, R9 ;  /* 0x000033400a097816 */ /* 0x008fe40000000009 */
[----:B------:R-:W0:Y:S02]  /*2850*/  LDS.64 R10, [R32+0x100] ;  /* 0x00010000200a7984 */ /* 0x000e240000000a00 */
[----:B------:R-:W-:Y:S02]  /*2860*/  PRMT R35, R8, 0x5410, R9 ;  /* 0x0000541008237816 */ /* 0x000fe40000000009 */
[----:B------:R-:W1:Y:S01]  /*2870*/  LDS.64 R8, [R32] ;  /* 0x0000000020087984 */ /* 0x000e620000000a00 */
[----:B--2---:R-:W-:-:S04]  /*2880*/  PRMT R34, R37, 0x3340, R34 ;  /* 0x0000334025227816 */ /* 0x004fc80000000022 */
        /* <DEDUP_REMOVED lines=10> */
[----:B------:R-:W0:Y:S01]  /*2930*/  I2F.U32.RP R10, UR16 ;  /* 0x00000010000a7d06 */ /* 0x000e220008209000 */
[----:B------:R-:W-:Y:S02]  /*2940*/  IMAD.MOV.U32 R8, RZ, RZ, RZ ;  /* 0x000000ffff087224 */ /* 0x000fe400078e00ff */
[----:B------:R-:W-:-:S05]  /*2950*/  IMAD.U32 R32, RZ, RZ, UR5 ;  /* 0x00000005ff207e24 */ /* 0x000fca000f8e00ff */
[----:B0-----:R-:W0:Y:S02]  /*2960*/  MUFU.RCP R10, R10 ;  /* 0x0000000a000a7308 */ /* 0x001e240000001000 */
[----:B0-----:R-:W-:-:S06]  /*2970*/  VIADD R12, R10, 0xffffffe ;  /* 0x0ffffffe0a0c7836 */ /* 0x001fcc0000000000 */
[----:B------:R-:W0:Y:S02]  /*2980*/  F2I.FTZ.U32.TRUNC.NTZ R9, R12 ;  /* 0x0000000c00097305 */ /* 0x000e24000021f000 */
[----:B0-----:R-:W-:-:S04]  /*2990*/  IMAD.MOV R11, RZ, RZ, -R9 ;  /* 0x000000ffff0b7224 */ /* 0x001fc800078e0a09 */
[----:B------:R-:W-:-:S04]  /*29a0*/  IMAD R11, R11, UR16, RZ ;  /* 0x000000100b0b7c24 */ /* 0x000fc8000f8e02ff */
[----:B------:R-:W-:-:S04]  /*29b0*/  IMAD.HI.U32 R30, R9, R11, R8 ;  /* 0x0000000b091e7227 */ /* 0x000fc800078e0008 */
[----:B------:R-:W-:Y:S02]  /*29c0*/  IMAD.IADD R11, R15, 0x1, -R0 ;  /* 0x000000010f0b7824 */ /* 0x000fe400078e0a00 */
[----:B------:R-:W-:Y:S02]  /*29d0*/  IMAD R8, R32, 0x100, R15 ;  /* 0x0000010020087824 */ /* 0x000fe400078e020f */
[----:B------:R-:W-:-:S03]  /*29e0*/  IMAD.HI.U32 R10, R30, R11, RZ ;  /* 0x0000000b1e0a7227 */ /* 0x000fc600078e00ff */
[----:B------:R-:W-:Y:S01]  /*29f0*/  IADD3 R8, P0, PT, R8, UR12, RZ ;  /* 0x0000000c08087c10 */ /* 0x000fe2000ff1e0ff */
[----:B------:R-:W-:-:S04]  /*2a00*/  IMAD.MOV R12, RZ, RZ, -R10 ;  /* 0x000000ffff0c7224 */ /* 0x000fc800078e0a0a */
[----:B------:R-:W-:Y:S02]  /*2a10*/  IMAD R11, R12, UR16, R11 ;  /* 0x000000100c0b7c24 */ /* 0x000fe4000f8e020b */
[----:B------:R-:W-:-:S03]  /*2a20*/  IMAD.X R9, RZ, RZ, UR13, P0 ;  /* 0x0000000dff097e24 */ /* 0x000fc600080e06ff */
[----:B------:R-:W-:Y:S02]  /*2a30*/  ISETP.GE.U32.AND P0, PT, R11, UR16, PT ;  /* 0x000000100b007c0c */ /* 0x000fe4000bf06070 */
[----:B------:R0:W2:Y:S01]  /*2a40*/  LDG.E.U8.CONSTANT R8, desc[UR14][R8.64+0x48080] ;  /* 0x0480800e08087981 */ /* 0x0000a2000c1e9100 */
[----:B------:R-:W-:-:S10]  /*2a50*/  ISETP.NE.U32.AND P4, PT, RZ, UR16, PT ;  /* 0x00000010ff007c0c */ /* 0x000fd4000bf85070 */
[----:B------:R-:W-:Y:S02]  /*2a60*/  @P0 VIADD R11, R11, -UR16 ;  /* 0x800000100b0b0c36 */ /* 0x000fe40008000000 */
[----:B------:R-:W-:-:S03]  /*2a70*/  @P0 VIADD R10, R10, 0x1 ;  /* 0x000000010a0a0836 */ /* 0x000fc60000000000 */
[----:B------:R-:W-:-:S13]  /*2a80*/  ISETP.GE.U32.AND P3, PT, R11, UR16, PT ;  /* 0x000000100b007c0c */ /* 0x000fda000bf66070 */
[----:B------:R-:W-:Y:S01]  /*2a90*/  @P3 VIADD R10, R10, 0x1 ;  /* 0x000000010a0a3836 */ /* 0x000fe20000000000 */
[----:B------:R-:W-:-:S05]  /*2aa0*/  @!P4 LOP3.LUT R10, RZ, UR16, RZ, 0x33, !PT ;  /* 0x00000010ff0acc12 */ /* 0x000fca000f8e33ff */
[----:B------:R-:W3:Y:S01]  /*2ab0*/  LDL.S8 R12, [R10+UR10] ;  /* 0x0000000a0a0c7983 */ /* 0x000ee20008100200 */
[----:B------:R-:W-:Y:S01]  /*2ac0*/  IMAD.IADD R18, R18, 0x1, R15 ;  /* 0x0000000112127824 */ /* 0x000fe200078e020f */
[----:B------:R-:W-:Y:S01]  /*2ad0*/  SHF.R.S64 R19, R19, 0x8, R14 ;  /* 0x0000000813137819 */ /* 0x000fe2000000100e */
[----:B------:R-:W-:Y:S01]  /*2ae0*/  VIADD R15, R15, UR16 ;  /* 0x000000100f0f7c36 */ /* 0x000fe20008000000 */
[----:B0-----:R-:W-:Y:S02]  /*2af0*/  SHF.R.S64 R9, R17, 0x8, R16 ;  /* 0x0000000811097819 */ /* 0x001fe40000001010 */
[----:B------:R-:W0:Y:S01]  /*2b00*/  LDS.S8 R11, [R18+0x180] ;  /* 0x00018000120b7984 */ /* 0x000e220000000200 */
[----:B------:R-:W-:Y:S02]  /*2b10*/  SHF.R.S32.HI R14, RZ, 0x8, R14 ;  /* 0x00000008ff0e7819 */ /* 0x000fe4000001140e */
[----:B------:R-:W-:Y:S01]  /*2b20*/  SHF.R.S32.HI R13, RZ, 0x8, R16 ;  /* 0x00000008ff0d7819 */ /* 0x000fe20000011410 */
[----:B0-----:R-:W-:Y:S01]  /*2b30*/  VIADD R11, R11, 0x7f ;  /* 0x0000007f0b0b7836 */ /* 0x001fe20000000000 */
[----:B--2---:R-:W-:-:S04]  /*2b40*/  PRMT R8, R8, 0x8880, RZ ;  /* 0x0000888008087816 */ /* 0x004fc800000000ff */
[----:B------:R-:W-:Y:S02]  /*2b50*/  IADD3 R9, P0, P3, R8, R9, R19 ;  /* 0x0000000908097210 */ /* 0x000fe40007b1e013 */
[----:B------:R-:W-:-:S04]  /*2b60*/  SHF.R.S32.HI R8, RZ, 0x1f, R8 ;  /* 0x0000001fff087819 */ /* 0x000fc80000011408 */
[----:B------:R-:W-:Y:S02]  /*2b70*/  IADD3.X R8, PT, PT, R8, R13, R14, P0, P3 ;  /* 0x0000000d08087210 */ /* 0x000fe400007e640e */
[----:B------:R-:W-:Y:S01]  /*2b80*/  ISETP.GT.U32.AND P0, PT, R9, -0x7f, PT ;  /* 0xffffff810900780c */ /* 0x000fe20003f04070 */
[----:B------:R-:W0:Y:S03]  /*2b90*/  LDS.S8 R14, [R18] ;  /* 0x00000000120e7984 */ /* 0x000e260000000200 */
[----:B------:R-:W-:-:S04]  /*2ba0*/  ISETP.GT.AND.EX P0, PT, R8, -0x1, PT, P0 ;  /* 0xffffffff0800780c */ /* 0x000fc80003f04300 */
[----:B------:R-:W-:Y:S02]  /*2bb0*/  SEL R9, R9, 0xffffff81, P0 ;  /* 0xffffff8109097807 */ /* 0x000fe40000000000 */
[----:B------:R-:W-:Y:S02]  /*2bc0*/  SEL R8, R8, 0xffffffff, P0 ;  /* 0xffffffff08087807 */ /* 0x000fe40000000000 */
[----:B------:R-:W-:-:S04]  /*2bd0*/  ISETP.LT.U32.AND P0, PT, R9, 0x7f, PT ;  /* 0x0000007f0900780c */ /* 0x000fc80003f01070 */
[----:B------:R-:W-:-:S04]  /*2be0*/  ISETP.LT.AND.EX P0, PT, R8, RZ, PT, P0 ;  /* 0x000000ff0800720c */ /* 0x000fc80003f01300 */
[----:B------:R-:W-:-:S05]  /*2bf0*/  SEL R9, R9, 0x7f, P0 ;  /* 0x0000007f09097807 */ /* 0x000fca0000000000 */
[----:B---3--:R-:W-:-:S04]  /*2c00*/  IMAD.IADD R8, R9, 0x1, -R12 ;  /* 0x0000000109087824 */ /* 0x008fc800078e0a0c */
[----:B------:R-:W-:-:S05]  /*2c10*/  IMAD R11, R8, R11, RZ ;  /* 0x0000000b080b7224 */ /* 0x000fca00078e02ff */
[----:B------:R-:W-:-:S04]  /*2c20*/  LEA.HI.SX32 R11, R11, R12, 0x18 ;  /* 0x0000000c0b0b7211 */ /* 0x000fc800078fc2ff */
[----:B------:R-:W-:Y:S02]  /*2c30*/  VIMNMX R11, PT, PT, R11, -0x7f, !PT ;  /* 0xffffff810b0b7848 */ /* 0x000fe40007fe0100 */
[----:B0-----:R-:W-:Y:S02]  /*2c40*/  SHF.R.S32.HI R8, RZ, 0x1f, R14 ;  /* 0x0000001fff087819 */ /* 0x001fe4000001140e */
[----:B------:R-:W-:-:S04]  /*2c50*/  VIMNMX R11, PT, PT, R11, 0x7f, PT ;  /* 0x0000007f0b0b7848 */ /* 0x000fc80003fe0100 */
[C---:B------:R-:W-:Y:S01]  /*2c60*/  IADD3 R9, P0, PT, R11.reuse, R14, RZ ;  /* 0x0000000e0b097210 */ /* 0x040fe20007f1e0ff */
[----:B------:R0:W-:Y:S03]  /*2c70*/  STL.U8 [R10+UR10], R11 ;  /* 0x0000000b0a007987 */ /* 0x0001e6000810000a */
        /* <DEDUP_REMOVED lines=8> */
[----:B------:R-:W-:-:S03]  /*2d00*/  ISETP.GE.U32.AND P0, PT, R15, 0x80, PT ;  /* 0x000000800f00780c */ /* 0x000fc60003f06070 */
[----:B------:R0:W-:Y:S10]  /*2d10*/  STS.U8 [R18], R9 ;  /* 0x0000000912007388 */ /* 0x0001f40000000000 */
[----:B0-----:R-:W-:Y:S05]  /*2d20*/  @!P0 BRA `(.L_x_543) ;  /* 0xfffffff800248947 */ /* 0x001fea000383ffff */
.L_x_541:
[----:B----4-:R-:W-:Y:S05]  /*2d30*/  BSYNC.RECONVERGENT B0 ;  /* 0x0000000000007941 */ /* 0x010fea0003800200 */
.L_x_540:
[----:B------:R-:W-:Y:S01]  /*2d40*/  BAR.SYNC.DEFER_BLOCKING 0x0 ;  /* 0x0000000000007b1d */ /* 0x000fe20000010000 */
[----:B------:R-:W-:Y:S02]  /*2d50*/  IMAD.MOV.U32 R15, RZ, RZ, RZ ;  /* 0x000000ffff0f7224 */ /* 0x000fe400078e00ff */
[----:B---3--:R-:W-:-:S03]  /*2d60*/  IMAD.MOV.U32 R16, RZ, RZ, RZ ;  /* 0x000000ffff107224 */ /* 0x008fc600078e00ff */
[----:B------:R-:W-:Y:S04]  /*2d70*/  BSSY.RECONVERGENT B0, `(.L_x_544) ;  /* 0x0000032000007945 */ /* 0x000fe80003800200 */
[----:B------:R-:W-:Y:S05]  /*2d80*/  @P1 BRA `(.L_x_545) ;  /* 0x0000000000c01947 */ /* 0x000fea0003800000 */
[----:B--2---:R-:W2:Y:S01]  /*2d90*/  I2F.U32.RP R10, UR16 ;  /* 0x00000010000a7d06 */ /* 0x004ea20008209000 */
[----:B------:R-:W3:Y:S01]  /*2da0*/  S2R R11, SR_CgaCtaId ;  /* 0x00000000000b7919 */ /* 0x000ee20000008800 */
[----:B-1----:R-:W-:Y:S01]  /*2db0*/  MOV R8, 0x400 ;  /* 0x0000040000087802 */ /* 0x002fe20000000f00 */
[----:B------:R-:W-:Y:S01]  /*2dc0*/  BSSY.RECONVERGENT B1, `(.L_x_546) ;  /* 0x000001e000017945 */ /* 0x000fe20003800200 */
[----:B------:R-:W-:Y:S02]  /*2dd0*/  ISETP.NE.U32.AND P4, PT, RZ, UR16, PT ;  /* 0x00000010ff007c0c */ /* 0x000fe4000bf85070 */
[----:B------:R-:W-:Y:S01]  /*2de0*/  LOP3.LUT R14, RZ, UR16, RZ, 0x33, !PT ;  /* 0x00000010ff0e7c12 */ /* 0x000fe2000f8e33ff */
[----:B------:R-:W-:Y:S01]  /*2df0*/  VIADD R8, R8, 0x930 ;  /* 0x0000093008087836 */ /* 0x000fe20000000000 */
[----:B--2---:R-:W1:Y:S02]  /*2e00*/  MUFU.RCP R10, R10 ;  /* 0x0000000a000a7308 */ /* 0x004e640000001000 */
[----:B-1----:R-:W-:-:S02]  /*2e10*/  VIADD R13, R10, 0xffffffe ;  /* 0x0ffffffe0a0d7836 */ /* 0x002fc40000000000 */
[----:B---3--:R-:W-:Y:S01]  /*2e20*/  LEA R12, R11, R8, 0x18 ;  /* 0x000000080b0c7211 */ /* 0x008fe200078ec0ff */
[----:B------:R-:W-:-:S03]  /*2e30*/  IMAD.MOV.U32 R8, RZ, RZ, RZ ;  /* 0x000000ffff087224 */ /* 0x000fc600078e00ff */
[----:B------:R-:W1:Y:S02]  /*2e40*/  F2I.FTZ.U32.TRUNC.NTZ R9, R13 ;  /* 0x0000000d00097305 */ /* 0x000e64000021f000 */
[----:B-1----:R-:W-:-:S04]  /*2e50*/  IMAD.MOV R15, RZ, RZ, -R9 ;  /* 0x000000ffff0f7224 */ /* 0x002fc800078e0a09 */
[----:B------:R-:W-:-:S04]  /*2e60*/  IMAD R15, R15, UR16, RZ ;  /* 0x000000100f0f7c24 */ /* 0x000fc8000f8e02ff */
[----:B------:R-:W-:-:S04]  /*2e70*/  IMAD.HI.U32 R15, R9, R15, R8 ;  /* 0x0000000f090f7227 */ /* 0x000fc800078e0008 */
[----:B------:R-:W-:-:S07]  /*2e80*/  IMAD.MOV.U32 R9, RZ, RZ, R0 ;  /* 0x000000ffff097224 */ /* 0x000fce00078e0000 */
.L_x_547:
[----:B------:R-:W-:Y:S02]  /*2e90*/  IMAD.IADD R8, R9, 0x1, -R0 ;  /* 0x0000000109087824 */ /* 0x000fe400078e0a00 */
[----:B-1----:R-:W-:Y:S02]  /*2ea0*/  IMAD.IADD R10, R12, 0x1, R9 ;  /* 0x000000010c0a7824 */ /* 0x002fe400078e0209 */
[----:B------:R-:W-:-:S04]  /*2eb0*/  IMAD.HI.U32 R11, R15, R8, RZ ;  /* 0x000000080f0b7227 */ /* 0x000fc800078e00ff */
[----:B------:R-:W-:Y:S01]  /*2ec0*/  IMAD.MOV R13, RZ, RZ, -R11 ;  /* 0x000000ffff0d7224 */ /* 0x000fe200078e0a0b */
[----:B------:R-:W1:Y:S01]  /*2ed0*/  LDS.U8 R10, [R10] ;  /* 0x000000000a0a7984 */ /* 0x000e620000000000 */
[----:B------:R-:W-:Y:S02]  /*2ee0*/  VIADD R9, R9, UR16 ;  /* 0x0000001009097c36 */ /* 0x000fe40008000000 */
[----:B------:R-:W-:-:S05]  /*2ef0*/  IMAD R8, R13, UR16, R8 ;  /* 0x000000100d087c24 */ /* 0x000fca000f8e0208 */
[----:B------:R-:W-:-:S13]  /*2f00*/  ISETP.GE.U32.AND P0, PT, R8, UR16, PT ;  /* 0x0000001008007c0c */ /* 0x000fda000bf06070 */
[----:B------:R-:W-:Y:S02]  /*2f10*/  @P0 VIADD R8, R8, -UR16 ;  /* 0x8000001008080c36 */ /* 0x000fe40008000000 */
[----:B------:R-:W-:Y:S01]  /*2f20*/  @P0 VIADD R11, R11, 0x1 ;  /* 0x000000010b0b0836 */ /* 0x000fe20000000000 */
[----:B------:R-:W-:Y:S02]  /*2f30*/  ISETP.GE.U32.AND P0, PT, R9, 0x80, PT ;  /* 0x000000800900780c */ /* 0x000fe40003f06070 */
[----:B------:R-:W-:-:S13]  /*2f40*/  ISETP.GE.U32.AND P3, PT, R8, UR16, PT ;  /* 0x0000001008007c0c */ /* 0x000fda000bf66070 */
[----:B------:R-:W-:-:S05]  /*2f50*/  @P3 VIADD R11, R11, 0x1 ;  /* 0x000000010b0b3836 */ /* 0x000fca0000000000 */
[----:B------:R-:W-:-:S05]  /*2f60*/  SEL R8, R14, R11, !P4 ;  /* 0x0000000b0e087207 */ /* 0x000fca0006000000 */
[----:B------:R-:W-:-:S05]  /*2f70*/  IMAD.IADD R11, R1, 0x1, R8 ;  /* 0x00000001010b7824 */ /* 0x000fca00078e0208 */
[----:B-1----:R1:W-:Y:S01]  /*2f80*/  STL.U8 [R11+0x20], R10 ;  /* 0x0000200a0b007387 */ /* 0x0023e20000100000 */
[----:B------:R-:W-:Y:S05]  /*2f90*/  @!P0 BRA `(.L_x_547) ;  /* 0xfffffffc00bc8947 */ /* 0x000fea000383ffff */
[----:B------:R-:W-:Y:S05]  /*2fa0*/  BSYNC.RECONVERGENT B1 ;  /* 0x0000000000017941 */ /* 0x000fea0003800200 */
.L_x_546:
[----:B------:R-:W-:Y:S02]  /*2fb0*/  IMAD.MOV.U32 R15, RZ, RZ, RZ ;  /* 0x000000ffff0f7224 */ /* 0x000fe400078e00ff */
[----:B------:R-:W-:Y:S02]  /*2fc0*/  IMAD.MOV.U32 R16, RZ, RZ, RZ ;  /* 0x000000ffff107224 */ /* 0x000fe400078e00ff */
[----:B------:R-:W-:-:S07]  /*2fd0*/  IMAD.MOV.U32 R8, RZ, RZ, R0 ;  /* 0x000000ffff087224 */ /* 0x000fce00078e0000 */
.L_x_548:
[----:B------:R-:W-:Y:S02]  /*2fe0*/  IMAD.IADD R9, R12, 0x1, R8 ;  /* 0x000000010c097824 */ /* 0x000fe400078e0208 */
[----:B------:R-:W-:-:S04]  /*2ff0*/  VIADD R8, R8, UR16 ;  /* 0x0000001008087c36 */ /* 0x000fc80008000000 */
[----:B------:R-:W1:Y:S01]  /*3000*/  LDS.S8 R9, [R9] ;  /* 0x0000000009097984 */ /* 0x000e620000000200 */
[----:B------:R-:W-:Y:S02]  /*3010*/  ISETP.GE.U32.AND P0, PT, R8, 0x80, PT ;  /* 0x000000800800780c */ /* 0x000fe40003f06070 */
[----:B-1----:R-:W-:-:S04]  /*3020*/  PRMT R10, R9, 0x9910, RZ ;  /* 0x00009910090a7816 */ /* 0x002fc800000000ff */
[----:B------:R-:W-:-:S04]  /*3030*/  IABS R10, R10 ;  /* 0x0000000a000a7213 */ /* 0x000fc80000000000 */
[----:B------:R-:W-:-:S04]  /*3040*/  PRMT R10, R10, 0x7710, RZ ;  /* 0x000077100a0a7816 */ /* 0x000fc800000000ff */
[----:B------:R-:W-:-:S04]  /*3050*/  LOP3.LUT R10, R10, 0xffff, RZ, 0xc0, !PT ;  /* 0x0000ffff0a0a7812 */ /* 0x000fc800078ec0ff */
[----:B------:R-:W-:-:S05]  /*3060*/  IADD3 R15, P3, PT, R10, R15, RZ ;  /* 0x0000000f0a0f7210 */ /* 0x000fca0007f7e0ff */
[----:B------:R-:W-:Y:S01]  /*3070*/  IMAD.X R16, RZ, RZ, R16, P3 ;  /* 0x000000ffff107224 */ /* 0x000fe200018e0610 */
[----:B------:R-:W-:Y:S07]  /*3080*/  @!P0 BRA `(.L_x_548) ;  /* 0xfffffffc00d48947 */ /* 0x000fee000383ffff */
.L_x_545:
[----:B------:R-:W-:Y:S05]  /*3090*/  BSYNC.RECONVERGENT B0 ;  /* 0x0000000000007941 */ /* 0x000fea0003800200 */
.L_x_544:
[----:B-1----:R-:W2:Y:S01]  /*30a0*/  SHFL.DOWN PT, R8, R15, 0x1, 0x1f ;  /* 0x08201f000f087f89 */ /* 0x002ea200000e0000 */
[----:B------:R-:W-:Y:S03]  /*30b0*/  BSSY.RECONVERGENT B0, `(.L_x_549) ;  /* 0x0000031000007945 */ /* 0x000fe60003800200 */
[----:B------:R-:W1:Y:S01]  /*30c0*/  SHFL.DOWN P0, R9, R16, 0x1, 0x1f ;  /* 0x08201f0010097f89 */ /* 0x000e620000000000 */
[----:B--2---:R-:W-:-:S04]  /*30d0*/  IADD3 R11, P3, PT, R8, R15, RZ ;  /* 0x0000000f080b7210 */ /* 0x004fc80007f7e0ff */
[----:B-1----:R-:W-:Y:S01]  /*30e0*/  SEL R11, R11, R8, P0 ;  /* 0x000000080b0b7207 */ /* 0x002fe20000000000 */
[----:B------:R-:W-:-:S04]  /*30f0*/  IMAD.X R14, R9, 0x1, R16, P3 ;  /* 0x00000001090e7824 */ /* 0x000fc800018e0610 */
[----:B------:R-:W1:Y:S01]  /*3100*/  SHFL.DOWN PT, R8, R11, 0x2, 0x1f ;  /* 0x08401f000b087f89 */ /* 0x000e6200000e0000 */
[----:B------:R-:W-:-:S05]  /*3110*/  SEL R14, R14, R9, P0 ;  /* 0x000000090e0e7207 */ /* 0x000fca0000000000 */
[----:B------:R-:W2:Y:S01]  /*3120*/  SHFL.DOWN P0, R9, R14, 0x2, 0x1f ;  /* 0x08401f000e097f89 */ /* 0x000ea20000000000 */
[----:B-1----:R-:W-:-:S04]  /*3130*/  IADD3 R13, P3, PT, R8, R11, RZ ;  /* 0x0000000b080d7210 */ /* 0x002fc80007f7e0ff */
[----:B--2---:R-:W-:Y:S01]  /*3140*/  SEL R13, R13, R8, P0 ;  /* 0x000000080d0d7207 */ /* 0x004fe20000000000 */
[----:B------:R-:W-:-:S04]  /*3150*/  IMAD.X R12, R9, 0x1, R14, P3 ;  /* 0x00000001090c7824 */ /* 0x000fc800018e060e */
[----:B------:R-:W1:Y:S01]  /*3160*/  SHFL.DOWN PT, R8, R13, 0x4, 0x1f ;  /* 0x08801f000d087f89 */ /* 0x000e6200000e0000 */
[----:B------:R-:W-:-:S05]  /*3170*/  SEL R12, R12, R9, P0 ;  /* 0x000000090c0c7207 */ /* 0x000fca0000000000 */
[----:B------:R-:W2:Y:S01]  /*3180*/  SHFL.DOWN P0, R9, R12, 0x4, 0x1f ;  /* 0x08801f000c097f89 */ /* 0x000ea20000000000 */
[----:B-1----:R-:W-:-:S05]  /*3190*/  IADD3 R15, P3, PT, R8, R13, RZ ;  /* 0x0000000d080f7210 */ /* 0x002fca0007f7e0ff */
[----:B--2---:R-:W-:Y:S01]  /*31a0*/  IMAD.X R10, R9, 0x1, R12, P3 ;  /* 0x00000001090a7824 */ /* 0x004fe200018e060c */
[----:B------:R-:W-:-:S04]  /*31b0*/  SEL R15, R15, R8, P0 ;  /* 0x000000080f0f7207 */ /* 0x000fc80000000000 */
[----:B------:R-:W-:Y:S01]  /*31c0*/  SEL R10, R10, R9, P0 ;  /* 0x000000090a0a7207 */ /* 0x000fe20000000000 */
[----:B------:R-:W1:Y:S04]  /*31d0*/  SHFL.DOWN PT, R8, R15, 0x8, 0x1f ;  /* 0x09001f000f087f89 */ /* 0x000e6800000e0000 */
[----:B------:R-:W2:Y:S01]  /*31e0*/  SHFL.DOWN P0, R9, R10, 0x8, 0x1f ;  /* 0x09001f000a097f89 */ /* 0x000ea20000000000 */
[----:B-1----:R-:W-:-:S04]  /*31f0*/  IADD3 R11, P3, PT, R8, R15, RZ ;  /* 0x0000000f080b7210 */ /* 0x002fc80007f7e0ff */
[----:B--2---:R-:W-:Y:S01]  /*3200*/  SEL R11, R11, R8, P0 ;  /* 0x000000080b0b7207 */ /* 0x004fe20000000000 */
[----:B------:R-:W-:-:S04]  /*3210*/  IMAD.X R8, R9, 0x1, R10, P3 ;  /* 0x0000000109087824 */ /* 0x000fc800018e060a */
[----:B0-----:R-:W0:Y:S01]  /*3220*/  SHFL.DOWN PT, R30, R11, 0x10, 0x1f ;  /* 0x0a001f000b1e7f89 */ /* 0x001e2200000e0000 */
[----:B------:R-:W-:-:S05]  /*3230*/  SEL R13, R8, R9, P0 ;  /* 0x00000009080d7207 */ /* 0x000fca0000000000 */
[----:B------:R-:W1:Y:S01]  /*3240*/  SHFL.DOWN P0, R8, R13, 0x10, 0x1f ;  /* 0x0a001f000d087f89 */ /* 0x000e620000000000 */
[----:B0-----:R-:W-:-:S05]  /*3250*/  IADD3 R31, P3, PT, R30, R11, RZ ;  /* 0x0000000b1e1f7210 */ /* 0x001fca0007f7e0ff */
[----:B-1----:R-:W-:Y:S01]  /*3260*/  IMAD.X R9, R8, 0x1, R13, P3 ;  /* 0x0000000108097824 */ /* 0x002fe200018e060d */
[----:B------:R-:W-:-:S04]  /*3270*/  SEL R30, R31, R30, P0 ;  /* 0x0000001e1f1e7207 */ /* 0x000fc80000000000 */
        /* <DEDUP_REMOVED lines=20> */
.L_x_550:
[----:B------:R-:W-:Y:S05]  /*33c0*/  BSYNC.RECONVERGENT B0 ;  /* 0x0000000000007941 */ /* 0x000fea0003800200 */
.L_x_549:
[----:B------:R-:W-:Y:S06]  /*33d0*/  BAR.SYNC.DEFER_BLOCKING 0x0 ;  /* 0x0000000000007b1d */ /* 0x000fec0000010000 */
[----:B------:R-:W-:Y:S05]  /*33e0*/  @P1 BRA.U `(.L_x_551) ;  /* 0x0000000500401947 */ /* 0x000fea0003800000 */
[----:B------:R-:W2:Y:S01]  /*33f0*/  S2UR UR11, SR_CgaCtaId ;  /* 0x00000000000b79c3 */ /* 0x000ea20000008800 */
        /* <DEDUP_REMOVED lines=20> */
[----:B------:R-:W-:-:S02]  /*3540*/  USEL UR10, UR10, 0x1, UP0 ;  /* 0x000000010a0a7887 */ /* 0x000fc40008000000 */
[----:B------:R-:W-:Y:S01]  /*3550*/  USEL UR11, UR11, URZ, UP0 ;  /* 0x000000ff0b0b7287 */ /* 0x000fe20008000000 */
[----:B---3--:R-:W-:Y:S11]  /*3560*/  @P1 BRA `(.L_x_552) ;  /* 0x0000000000dc1947 */ /* 0x008ff60003800000 */
[----:B------:R-:W-:-:S07]  /*3570*/  IMAD.MOV.U32 R12, RZ, RZ, R0 ;  /* 0x000000ffff0c7224 */ /* 0x000fce00078e0000 */
.L_x_556:
[----:B------:R-:W-:-:S04]  /*3580*/  IMAD.U32 R9, RZ, RZ, UR5 ;  /* 0x00000005ff097e24 */ /* 0x000fc8000f8e00ff */
[----:B-1----:R-:W-:-:S05]  /*3590*/  IMAD R8, R9, 0x100, R12 ;  /* 0x0000010009087824 */ /* 0x002fca00078e020c */
[----:B------:R-:W-:-:S05]  /*35a0*/  IADD3 R8, P0, PT, R8, UR20, RZ ;  /* 0x0000001408087c10 */ /* 0x000fca000ff1e0ff */
        /* <DEDUP_REMOVED lines=36> */
.L_x_554:
[----:B0-----:R-:W-:Y:S01]  /*37f0*/  IMAD.MOV.U32 R30, RZ, RZ, R10 ;  /* 0x000000ffff1e7224 */ /* 0x001fe200078e000a */
[----:B------:R-:W-:Y:S01]  /*3800*/  MOV R10, 0x3840 ;  /* 0x00003840000a7802 */ /* 0x000fe20000000f00 */
[----:B------:R-:W-:Y:S02]  /*3810*/  IMAD.U32 R9, RZ, RZ, UR10 ;  /* 0x0000000aff097e24 */ /* 0x000fe4000f8e00ff */
[----:B------:R-:W-:-:S07]  /*3820*/  IMAD.U32 R8, RZ, RZ, UR11 ;  /* 0x0000000bff087e24 */ /* 0x000fce000f8e00ff */
[----:B-----5:R-:W-:Y:S05]  /*3830*/  CALL.REL.NOINC `($__internal_2_$__cuda_sm20_div_s64) ;  /* 0x0000005800507944 */ /* 0x020fea0003c00000 */
.L_x_555:
[----:B------:R-:W-:Y:S05]  /*3840*/  BSYNC.RECONVERGENT B1 ;  /* 0x0000000000017941 */ /* 0x000fea0003800200 */
.L_x_553:
        /* <DEDUP_REMOVED lines=9> */
.L_x_552:
[----:B------:R-:W-:Y:S05]  /*38e0*/  BSYNC.RECONVERGENT B0 ;  /* 0x0000000000007941 */ /* 0x000fea0003800200 */
.L_x_551:
[----:B------:R-:W-:Y:S06]  /*38f0*/  BAR.SYNC.DEFER_BLOCKING 0x0 ;  /* 0x0000000000007b1d */ /* 0x000fec0000010000 */
[----:B------:R-:W-:Y:S04]  /*3900*/  BSSY.RECONVERGENT B0, `(.L_x_557) ;  /* 0x00000fc000007945 */ /* 0x000fe80003800200 */
[----:B------:R-:W-:Y:S05]  /*3910*/  @P1 BRA `(.L_x_558) ;  /* 0x0000000c00e81947 */ /* 0x000fea0003800000 */
[----:B------:R-:W-:Y:S02]  /*3920*/  IMAD.U32 R12, RZ, RZ, UR5 ;  /* 0x00000005ff0c7e24 */ /* 0x000fe4000f8e00ff */
[----:B-1----:R-:W-:Y:S02]  /*3930*/  IMAD.MOV.U32 R13, RZ, RZ, 0x1ff00 ;  /* 0x0001ff00ff0d7424 */ /* 0x002fe400078e00ff */
[----:B------:R-:W-:Y:S02]  /*3940*/  IMAD.MOV.U32 R15, RZ, RZ, R0 ;  /* 0x000000ffff0f7224 */ /* 0x000fe400078e0000 */
[----:B------:R-:W-:-:S07]  /*3950*/  IMAD.WIDE.U32 R12, R12, R13, UR8 ;  /* 0x000000080c0c7e25 */ /* 0x000fce000f8e000d */
.L_x_563:
[----:B------:R-:W1:Y:S01]  /*3960*/  S2R R9, SR_CgaCtaId ;  /* 0x0000000000097919 */ /* 0x000e620000008800 */
[----:B------:R-:W-:Y:S02]  /*3970*/  MOV R8, 0x400 ;  /* 0x0000040000087802 */ /* 0x000fe40000000f00 */
[----:B------:R-:W-:Y:S01]  /*3980*/  CS2R R18, SRZ ;  /* 0x0000000000127805 */ /* 0x000fe2000001ff00 */
[----:B------:R-:W-:Y:S02]  /*3990*/  IMAD.MOV.U32 R25, RZ, RZ, RZ ;  /* 0x000000ffff197224 */ /* 0x000fe400078e00ff */
[----:B------:R-:W-:-:S05]  /*39a0*/  VIADD R8, R8, 0x930 ;  /* 0x0000093008087836 */ /* 0x000fca0000000000 */
[----:B-1----:R-:W-:-:S07]  /*39b0*/  LEA R14, R9, R8, 0x18 ;  /* 0x00000008090e7211 */ /* 0x002fce00078ec0ff */
.L_x_559:
[----:B------:R-:W-:-:S05]  /*39c0*/  IMAD R17, R25, 0x200, R15 ;  /* 0x0000020019117824 */ /* 0x000fca00078e020f */
[----:B------:R-:W-:-:S05]  /*39d0*/  IADD3 R16, P0, PT, R12, R17, RZ ;  /* 0x000000110c107210 */ /* 0x000fca0007f1e0ff */
[----:B------:R-:W-:-:S05]  /*39e0*/  IMAD.X R17, RZ, RZ, R13, P0 ;  /* 0x000000ffff117224 */ /* 0x000fca00000e060d */
[----:B------:R-:W2:Y:S04]  /*39f0*/  LDG.E.U8.CONSTANT R34, desc[UR14][R16.64+0x48e00] ;  /* 0x048e000e10227981 */ /* 0x000ea8000c1e9100 */
[----:B------:R-:W2:Y:S04]  /*3a00*/  LDG.E.U8.CONSTANT R37, desc[UR14][R16.64+0x48c00] ;  /* 0x048c000e10257981 */ /* 0x000ea8000c1e9100 */
[----:B------:R-:W3:Y:S04]  /*3a10*/  LDG.E.U8.CONSTANT R32, desc[UR14][R16.64+0x49200] ;  /* 0x0492000e10207981 */ /* 0x000ee8000c1e9100 */
[----:B------:R-:W3:Y:S04]  /*3a20*/  LDG.E.U8.CONSTANT R35, desc[UR14][R16.64+0x49000] ;  /* 0x0490000e10237981 */ /* 0x000ee8000c1e9100 */
[----:B0-----:R-:W4:Y:S04]  /*3a30*/  LDG.E.U8.CONSTANT R31, desc[UR14][R16.64+0x49600] ;  /* 0x0496000e101f7981 */ /* 0x001f28000c1e9100 */
[----:B------:R-:W4:Y:S04]  /*3a40*/  LDG.E.U8.CONSTANT R30, desc[UR14][R16.64+0x49400] ;  /* 0x0494000e101e7981 */ /* 0x000f28000c1e9100 */
[----:B------:R-:W4:Y:S04]  /*3a50*/  LDG.E.U8.CONSTANT R8, desc[UR14][R16.64+0x48a00] ;  /* 0x048a000e10087981 */ /* 0x000f28000c1e9100 */
[----:B------:R-:W4:Y:S04]  /*3a60*/  LDG.E.U8.CONSTANT R9, desc[UR14][R16.64+0x48800] ;  /* 0x0488000e10097981 */ /* 0x000f28000c1e9100 */
[----:B------:R-:W4:Y:S04]  /*3a70*/  LDG.E.U8.CONSTANT R10, desc[UR14][R16.64+0x48600] ;  /* 0x0486000e100a7981 */ /* 0x000f28000c1e9100 */
[----:B------:R-:W4:Y:S04]  /*3a80*/  LDG.E.U8.CONSTANT R11, desc[UR14][R16.64+0x48400] ;  /* 0x0484000e100b7981 */ /* 0x000f28000c1e9100 */
[----:B------:R-:W4:Y:S04]  /*3a90*/  LDG.E.U8.CONSTANT R36, desc[UR14][R16.64+0x49a00] ;  /* 0x049a000e10247981 */ /* 0x000f28000c1e9100 */
[----:B------:R-:W4:Y:S01]  /*3aa0*/  LDG.E.U8.CONSTANT R39, desc[UR14][R16.64+0x49800] ;  /* 0x0498000e10277981 */ /* 0x000f22000c1e9100 */
[----:B--2---:R-:W-:-:S03]  /*3ab0*/  PRMT R37, R37, 0x3340, R34 ;  /* 0x0000334025257816 */ /* 0x004fc60000000022 */
[----:B------:R-:W2:Y:S01]  /*3ac0*/  LDG.E.U8.CONSTANT R34, desc[UR14][R16.64+0x49e00] ;  /* 0x049e000e10227981 */ /* 0x000ea2000c1e9100 */
[----:B---3--:R-:W-:-:S03]  /*3ad0*/  PRMT R32, R35, 0x3340, R32 ;  /* 0x0000334023207816 */ /* 0x008fc60000000020 */
[----:B------:R-:W3:Y:S01]  /*3ae0*/  LDG.E.U8.CONSTANT R35, desc[UR14][R16.64+0x4a000] ;  /* 0x04a0000e10237981 */ /* 0x000ee2000c1e9100 */
[----:B------:R-:W-:-:S03]  /*3af0*/  PRMT R32, R37, 0x5410, R32 ;  /* 0x0000541025207816 */ /* 0x000fc60000000020 */
[----:B------:R-:W2:Y:S01]  /*3b00*/  LDG.E.U8.CONSTANT R37, desc[UR14][R16.64+0x49c00] ;  /* 0x049c000e10257981 */ /* 0x000ea2000c1e9100 */
[----:B----4-:R-:W-:-:S03]  /*3b10*/  PRMT R31, R30, 0x3340, R31 ;  /* 0x000033401e1f7816 */ /* 0x010fc6000000001f */
[----:B------:R-:W3:Y:S01]  /*3b20*/  LDG.E.U8.CONSTANT R30, desc[UR14][R16.64+0x4a200] ;  /* 0x04a2000e101e7981 */ /* 0x000ee2000c1e9100 */
[----:B------:R-:W-:Y:S02]  /*3b30*/  PRMT R8, R9, 0x3340, R8 ;  /* 0x0000334009087816 */ /* 0x000fe40000000008 */
[----:B------:R-:W-:-:S04]  /*3b40*/  PRMT R11, R11, 0x3340, R10 ;  /* 0x000033400b0b7816 */ /* 0x000fc8000000000a */
[----:B------:R-:W-:Y:S01]  /*3b50*/  PRMT R33, R11, 0x5410, R8 ;  /* 0x000054100b217816 */ /* 0x000fe20000000008 */
[----:B------:R-:W-:-:S06]  /*3b60*/  IMAD.IADD R8, R14, 0x1, R25 ;  /* 0x000000010e087824 */ /* 0x000fcc00078e0219 */
[----:B------:R-:W0:Y:S01]  /*3b70*/  LDS.128 R8, [R8] ;  /* 0x0000000008087984 */ /* 0x000e220000000c00 */
[----:B------:R-:W-:Y:S01]  /*3b80*/  PRMT R36, R39, 0x3340, R36 ;  /* 0x0000334027247816 */ /* 0x000fe20000000024 */
[----:B------:R-:W-:-:S03]  /*3b90*/  VIADD R25, R25, 0x10 ;  /* 0x0000001019197836 */ /* 0x000fc60000000000 */
[----:B------:R-:W-:Y:S02]  /*3ba0*/  PRMT R31, R31, 0x5410, R36 ;  /* 0x000054101f1f7816 */ /* 0x000fe40000000024 */
[----:B------:R-:W-:Y:S01]  /*3bb0*/  ISETP.NE.AND P0, PT, R25, 0x80, PT ;  /* 0x000000801900780c */ /* 0x000fe20003f05270 */
[----:B0-----:R-:W-:-:S04]  /*3bc0*/  IDP.4A.S8.S8 R33, R33, R8, RZ ;  /* 0x0000000821217226 */ /* 0x001fc800000006ff */
[----:B------:R-:W-:-:S04]  /*3bd0*/  IDP.4A.S8.S8 R9, R32, R9, R33 ;  /* 0x0000000920097226 */ /* 0x000fc80000000621 */
[----:B------:R-:W-:Y:S01]  /*3be0*/  IDP.4A.S8.S8 R10, R31, R10, R9 ;  /* 0x0000000a1f0a7226 */ /* 0x000fe20000000609 */
[----:B--2---:R-:W-:Y:S02]  /*3bf0*/  PRMT R37, R37, 0x3340, R34 ;  /* 0x0000334025257816 */ /* 0x004fe40000000022 */
[----:B---3--:R-:W-:-:S04]  /*3c00*/  PRMT R30, R35, 0x3340, R30 ;  /* 0x00003340231e7816 */ /* 0x008fc8000000001e */
[----:B------:R-:W-:-:S05]  /*3c10*/  PRMT R30, R37, 0x5410, R30 ;  /* 0x00005410251e7816 */ /* 0x000fca000000001e */
[----:B------:R-:W-:-:S05]  /*3c20*/  IDP.4A.S8.S8 R10, R30, R11, R10 ;  /* 0x0000000b1e0a7226 */ /* 0x000fca000000060a */
[----:B------:R-:W-:-:S04]  /*3c30*/  IADD3 R19, P1, PT, R10, R19, RZ ;  /* 0x000000130a137210 */ /* 0x000fc80007f3e0ff */
[----:B------:R-:W-:Y:S01]  /*3c40*/  LEA.HI.X.SX32 R18, R10, R18, 0x1, P1 ;  /* 0x000000120a127211 */ /* 0x000fe200008f0eff */
[----:B------:R-:W-:Y:S08]  /*3c50*/  @P0 BRA `(.L_x_559) ;  /* 0xfffffffc00580947 */ /* 0x000ff0000383ffff */
[----:B------:R-:W0:Y:S01]  /*3c60*/  I2F.U32.RP R10, UR16 ;  /* 0x00000010000a7d06 */ /* 0x000e220008209000 */
[----:B------:R-:W-:Y:S01]  /*3c70*/  IMAD.MOV.U32 R8, RZ, RZ, RZ ;  /* 0x000000ffff087224 */ /* 0x000fe200078e00ff */
[----:B------:R-:W-:Y:S01]  /*3c80*/  ISETP.NE.U32.AND P3, PT, RZ, UR16, PT ;  /* 0x00000010ff007c0c */ /* 0x000fe2000bf65070 */
[----:B------:R-:W-:Y:S02]  /*3c90*/  IMAD.MOV.U32 R30, RZ, RZ, RZ ;  /* 0x000000ffff1e7224 */ /* 0x000fe400078e00ff */
[----:B------:R-:W-:-:S03]  /*3ca0*/  IMAD.MOV.U32 R25, RZ, RZ, RZ ;  /* 0x000000ffff197224 */ /* 0x000fc600078e00ff */
[----:B0-----:R-:W0:Y:S02]  /*3cb0*/  MUFU.RCP R10, R10 ;  /* 0x0000000a000a7308 */ /* 0x001e240000001000 */
[----:B0-----:R-:W-:-:S06]  /*3cc0*/  VIADD R16, R10, 0xffffffe ;  /* 0x0ffffffe0a107836 */ /* 0x001fcc0000000000 */
[----:B------:R-:W0:Y:S02]  /*3cd0*/  F2I.FTZ.U32.TRUNC.NTZ R9, R16 ;  /* 0x0000001000097305 */ /* 0x000e24000021f000 */
[----:B0-----:R-:W-:-:S04]  /*3ce0*/  IMAD.MOV R11, RZ, RZ, -R9 ;  /* 0x000000ffff0b7224 */ /* 0x001fc800078e0a09 */
[----:B------:R-:W-:-:S04]  /*3cf0*/  IMAD R11, R11, UR16, RZ ;  /* 0x000000100b0b7c24 */ /* 0x000fc8000f8e02ff */
[----:B------:R-:W-:-:S04]  /*3d00*/  IMAD.HI.U32 R9, R9, R11, R8 ;  /* 0x0000000b09097227 */ /* 0x000fc800078e0008 */
[----:B------:R-:W-:-:S04]  /*3d10*/  IMAD.IADD R8, R15, 0x1, -R0 ;  /* 0x000000010f087824 */ /* 0x000fc800078e0a00 */
[----:B------:R-:W-:-:S04]  /*3d20*/  IMAD.HI.U32 R9, R9, R8, RZ ;  /* 0x0000000809097227 */ /* 0x000fc800078e00ff */
[----:B------:R-:W-:-:S04]  /*3d30*/  IMAD.MOV R11, RZ, RZ, -R9 ;  /* 0x000000ffff0b7224 */ /* 0x000fc800078e0a09 */
[----:B------:R-:W-:Y:S01]  /*3d40*/  IMAD R8, R11, UR16, R8 ;  /* 0x000000100b087c24 */ /* 0x000fe2000f8e0208 */
[--C-:B------:R-:W-:Y:S01]  /*3d50*/  SHF.R.S64 R11, R19, 0x8, R18.reuse ;  /* 0x00000008130b7819 */ /* 0x100fe20000001012 */
[----:B------:R-:W-:Y:S01]  /*3d60*/  IMAD.MOV.U32 R19, RZ, RZ, RZ ;  /* 0x000000ffff137224 */ /* 0x000fe200078e00ff */
[----:B------:R-:W-:Y:S02]  /*3d70*/  SHF.R.S32.HI R18, RZ, 0x8, R18 ;  /* 0x00000008ff127819 */ /* 0x000fe40000011412 */
[----:B------:R-:W-:Y:S02]  /*3d80*/  ISETP.GE.U32.AND P1, PT, R8, UR16, PT ;  /* 0x0000001008007c0c */ /* 0x000fe4000bf26070 */
[----:B------:R-:W-:-:S04]  /*3d90*/  ISETP.GT.U32.AND P0, PT, R11, -0x7f, PT ;  /* 0xffffff810b00780c */ /* 0x000fc80003f04070 */
[----:B------:R-:W-:-:S04]  /*3da0*/  ISETP.GT.AND.EX P0, PT, R18, -0x1, PT, P0 ;  /* 0xffffffff1200780c */ /* 0x000fc80003f04300 */
[----:B------:R-:W-:-:S03]  /*3db0*/  SEL R11, R11, 0xffffff81, P0 ;  /* 0xffffff810b0b7807 */ /* 0x000fc60000000000 */
[----:B------:R-:W-:Y:S02]  /*3dc0*/  @P1 VIADD R8, R8, -UR16 ;  /* 0x8000001008081c36 */ /* 0x000fe40008000000 */
[----:B------:R-:W-:-:S03]  /*3dd0*/  @P1 VIADD R9, R9, 0x1 ;  /* 0x0000000109091836 */ /* 0x000fc60000000000 */
[----:B------:R-:W-:Y:S02]  /*3de0*/  ISETP.GE.U32.AND P2, PT, R8, UR16, PT ;  /* 0x0000001008007c0c */ /* 0x000fe4000bf46070 */
[----:B------:R-:W-:Y:S02]  /*3df0*/  SEL R8, R18, 0xffffffff, P0 ;  /* 0xffffffff12087807 */ /* 0x000fe40000000000 */
[----:B------:R-:W-:-:S04]  /*3e00*/  ISETP.LT.U32.AND P0, PT, R11, 0x7f, PT ;  /* 0x0000007f0b00780c */ /* 0x000fc80003f01070 */
[----:B------:R-:W-:-:S04]  /*3e10*/  ISETP.LT.AND.EX P0, PT, R8, RZ, PT, P0 ;  /* 0x000000ff0800720c */ /* 0x000fc80003f01300 */
[----:B------:R-:W-:Y:S01]  /*3e20*/  SEL R11, R11, 0x7f, P0 ;  /* 0x0000007f0b0b7807 */ /* 0x000fe20000000000 */
[----:B------:R-:W-:Y:S01]  /*3e30*/  @P2 VIADD R9, R9, 0x1 ;  /* 0x0000000109092836 */ /* 0x000fe20000000000 */
[----:B------:R-:W-:-:S04]  /*3e40*/  @!P3 LOP3.LUT R9, RZ, UR16, RZ, 0x33, !PT ;  /* 0x00000010ff09bc12 */ /* 0x000fc8000f8e33ff */
[----:B------:R-:W-:-:S05]  /*3e50*/  LEA R18, R9, UR17, 0x2 ;  /* 0x0000001109127c11 */ /* 0x000fca000f8e10ff */
[----:B------:R0:W-:Y:S02]  /*3e60*/  STL.U8 [R18], R11 ;  /* 0x0000000b12007387 */ /* 0x0001e40000100000 */
.L_x_560:
        /* <DEDUP_REMOVED lines=13> */
[----:B0-----:R-:W4:Y:S04]  /*3f40*/  LDG.E.U8.CONSTANT R11, desc[UR14][R16.64+0x48480] ;  /* 0x0484800e100b7981 */ /* 0x001f28000c1e9100 */
[----:B------:R-:W4:Y:S01]  /*3f50*/  LDG.E.U8.CONSTANT R37, desc[UR14][R16.64+0x49c80] ;  /* 0x049c800e10257981 */ /* 0x000f22000c1e9100 */
[----:B--2---:R-:W-:-:S03]  /*3f60*/  PRMT R8, R9, 0x3340, R8 ;  /* 0x0000334009087816 */ /* 0x004fc60000000008 */
[----:B------:R-:W2:Y:S01]  /*3f70*/  LDG.E.U8.CONSTANT R9, desc[UR14][R16.64+0x49a80] ;  /* 0x049a800e10097981 */ /* 0x000ea2000c1e9100 */
[----:B---3--:R-:W-:-:S03]  /*3f80*/  PRMT R33, R34, 0x3340, R33 ;  /* 0x0000334022217816 */ /* 0x008fc60000000021 */
[----:B------:R-:W3:Y:S01]  /*3f90*/  LDG.E.U8.CONSTANT R34, desc[UR14][R16.64+0x4a080] ;  /* 0x04a0800e10227981 */ /* 0x000ee2000c1e9100 */
[----:B----4-:R-:W-:-:S04]  /*3fa0*/  PRMT R32, R32, 0x3340, R31 ;  /* 0x0000334020207816 */ /* 0x010fc8000000001f */
[----:B------:R-:W-:Y:S02]  /*3fb0*/  PRMT R32, R33, 0x5410, R32 ;  /* 0x0000541021207816 */ /* 0x000fe40000000020 */
[----:B------:R-:W3:Y:S01]  /*3fc0*/  LDG.E.U8.CONSTANT R33, desc[UR14][R16.64+0x4a280] ;  /* 0x04a2800e10217981 */ /* 0x000ee2000c1e9100 */
[----:B------:R-:W-:Y:S02]  /*3fd0*/  PRMT R35, R38, 0x3340, R35 ;  /* 0x0000334026237816 */ /* 0x000fe40000000023 */
[----:B------:R-:W-:-:S04]  /*3fe0*/  PRMT R11, R11, 0x3340, R10 ;  /* 0x000033400b0b7816 */ /* 0x000fc8000000000a */
[----:B------:R-:W-:Y:S01]  /*3ff0*/  PRMT R31, R11, 0x5410, R8 ;  /* 0x000054100b1f7816 */ /* 0x000fe20000000008 */
[----:B------:R-:W-:Y:S01]  /*4000*/  IMAD.IADD R8, R14, 0x1, R25 ;  /* 0x000000010e087824 */ /* 0x000fe200078e0219 */
[----:B--2---:R-:W-:-:S05]  /*4010*/  PRMT R36, R36, 0x3340, R9 ;  /* 0x0000334024247816 */ /* 0x004fca0000000009 */
[----:B------:R-:W0:Y:S01]  /*4020*/  LDS.128 R8, [R8] ;  /* 0x0000000008087984 */ /* 0x000e220000000c00 */
[----:B------:R-:W-:-:S03]  /*4030*/  PRMT R35, R35, 0x5410, R36 ;  /* 0x0000541023237816 */ /* 0x000fc60000000024 */
[----:B------:R-:W2:Y:S01]  /*4040*/  LDG.E.U8.CONSTANT R36, desc[UR14][R16.64+0x49e80] ;  /* 0x049e800e10247981 */ /* 0x000ea2000c1e9100 */
[----:B------:R-:W-:-:S05]  /*4050*/  VIADD R25, R25, 0x10 ;  /* 0x0000001019197836 */ /* 0x000fca0000000000 */
[----:B------:R-:W-:Y:S02]  /*4060*/  ISETP.NE.AND P0, PT, R25, 0x80, PT ;  /* 0x000000801900780c */ /* 0x000fe40003f05270 */
[----:B---3--:R-:W-:Y:S01]  /*4070*/  PRMT R33, R34, 0x3340, R33 ;  /* 0x0000334022217816 */ /* 0x008fe20000000021 */
[----:B0-----:R-:W-:-:S04]  /*4080*/  IDP.4A.S8.S8 R31, R31, R8, RZ ;  /* 0x000000081f1f7226 */ /* 0x001fc800000006ff */
[----:B------:R-:W-:-:S04]  /*4090*/  IDP.4A.S8.S8 R9, R32, R9, R31 ;  /* 0x0000000920097226 */ /* 0x000fc8000000061f */
[----:B------:R-:W-:Y:S01]  /*40a0*/  IDP.4A.S8.S8 R10, R35, R10, R9 ;  /* 0x0000000a230a7226 */ /* 0x000fe20000000609 */
[----:B--2---:R-:W-:-:S04]  /*40b0*/  PRMT R36, R37, 0x3340, R36 ;  /* 0x0000334025247816 */ /* 0x004fc80000000024 */
[----:B------:R-:W-:-:S05]  /*40c0*/  PRMT R33, R36, 0x5410, R33 ;  /* 0x0000541024217816 */ /* 0x000fca0000000021 */
[----:B------:R-:W-:-:S05]  /*40d0*/  IDP.4A.S8.S8 R10, R33, R11, R10 ;  /* 0x0000000b210a7226 */ /* 0x000fca000000060a */
[----:B------:R-:W-:-:S04]  /*40e0*/  IADD3 R30, P1, PT, R10, R30, RZ ;  /* 0x0000001e0a1e7210 */ /* 0x000fc80007f3e0ff */
[----:B------:R-:W-:Y:S01]  /*40f0*/  LEA.HI.X.SX32 R19, R10, R19, 0x1, P1 ;  /* 0x000000130a137211 */ /* 0x000fe200008f0eff */
[----:B------:R-:W-:Y:S08]  /*4100*/  @P0 BRA `(.L_x_560) ;  /* 0xfffffffc00580947 */ /* 0x000ff0000383ffff */
[--C-:B------:R-:W-:Y:S01]  /*4110*/  SHF.R.S64 R9, R30, 0x8, R19.reuse ;  /* 0x000000081e097819 */ /* 0x100fe20000001013 */
[----:B------:R-:W-:Y:S01]  /*4120*/  IMAD.MOV.U32 R30, RZ, RZ, RZ ;  /* 0x000000ffff1e7224 */ /* 0x000fe200078e00ff */
[----:B------:R-:W-:Y:S01]  /*4130*/  SHF.R.S32.HI R8, RZ, 0x8, R19 ;  /* 0x00000008ff087819 */ /* 0x000fe20000011413 */
[----:B------:R-:W-:Y:S01]  /*4140*/  IMAD.MOV.U32 R19, RZ, RZ, RZ ;  /* 0x000000ffff137224 */ /* 0x000fe200078e00ff */
[----:B------:R-:W-:Y:S01]  /*4150*/  ISETP.GT.U32.AND P0, PT, R9, -0x7f, PT ;  /* 0xffffff810900780c */ /* 0x000fe20003f04070 */
[----:B------:R-:W-:-:S03]  /*4160*/  IMAD.MOV.U32 R25, RZ, RZ, RZ ;  /* 0x000000ffff197224 */ /* 0x000fc600078e00ff */
[----:B------:R-:W-:-:S04]  /*4170*/  ISETP.GT.AND.EX P0, PT, R8, -0x1, PT, P0 ;  /* 0xffffffff0800780c */ /* 0x000fc80003f04300 */
[----:B------:R-:W-:Y:S02]  /*4180*/  SEL R9, R9, 0xffffff81, P0 ;  /* 0xffffff8109097807 */ /* 0x000fe40000000000 */
[----:B------:R-:W-:Y:S02]  /*4190*/  SEL R8, R8, 0xffffffff, P0 ;  /* 0xffffffff08087807 */ /* 0x000fe40000000000 */
[----:B------:R-:W-:-:S04]  /*41a0*/  ISETP.LT.U32.AND P0, PT, R9, 0x7f, PT ;  /* 0x0000007f0900780c */ /* 0x000fc80003f01070 */
[----:B------:R-:W-:-:S04]  /*41b0*/  ISETP.LT.AND.EX P0, PT, R8, RZ, PT, P0 ;  /* 0x000000ff0800720c */ /* 0x000fc80003f01300 */
[----:B------:R-:W-:-:S05]  /*41c0*/  SEL R9, R9, 0x7f, P0 ;  /* 0x0000007f09097807 */ /* 0x000fca0000000000 */
[----:B------:R0:W-:Y:S04]  /*41d0*/  STL.U8 [R18+0x1], R9 ;  /* 0x0000010912007387 */ /* 0x0001e80000100000 */
.L_x_561:
[----:B------:R-:W-:-:S05]  /*41e0*/  IMAD R17, R25, 0x200, R15 ;  /* 0x0000020019117824 */ /* 0x000fca00078e020f */
[----:B------:R-:W-:-:S05]  /*41f0*/  IADD3 R16, P0, PT, R12, R17, RZ ;  /* 0x000000110c107210 */ /* 0x000fca0007f1e0ff */
[----:B------:R-:W-:-:S05]  /*4200*/  IMAD.X R17, RZ, RZ, R13, P0 ;  /* 0x000000ffff117224 */ /* 0x000fca00000e060d */
[----:B------:R-:W2:Y:S04]  /*4210*/  LDG.E.U8.CONSTANT R8, desc[UR14][R16.64+0x48b00] ;  /* 0x048b000e10087981 */ /* 0x000ea8000c1e9100 */
[----:B0-----:R-:W2:Y:S04]  /*4220*/  LDG.E.U8.CONSTANT R9, desc[UR14][R16.64+0x48900] ;  /* 0x0489000e10097981 */ /* 0x001ea8000c1e9100 */
        /* <DEDUP_REMOVED lines=50> */
.L_x_562:
        /* <DEDUP_REMOVED lines=43> */
[----:B------:R-:W-:Y:S01]  /*4800*/  VIADD R15, R15, UR16 ;  /* 0x000000100f0f7c36 */ /* 0x000fe20008000000 */
[----:B------:R-:W-:Y:S02]  /*4810*/  SHF.R.S32.HI R8, RZ, 0x8, R19 ;  /* 0x00000008ff087819 */ /* 0x000fe40000011413 */
        /* <DEDUP_REMOVED lines=8> */
[----:B------:R2:W-:Y:S10]  /*48a0*/  STL.U8 [R18+0x3], R9 ;  /* 0x0000030912007387 */ /* 0x0005f40000100000 */
[----:B--2---:R-:W-:Y:S05]  /*48b0*/  @!P0 BRA `(.L_x_563) ;  /* 0xfffffff000288947 */ /* 0x004fea000383ffff */
.L_x_558:
[----:B------:R-:W-:Y:S05]  /*48c0*/  BSYNC.RECONVERGENT B0 ;  /* 0x0000000000007941 */ /* 0x000fea0003800200 */
.L_x_557:
[----:B------:R-:W-:Y:S01]  /*48d0*/  BAR.SYNC.DEFER_BLOCKING 0x0 ;  /* 0x0000000000007b1d */ /* 0x000fe20000010000 */
[----:B------:R-:W-:-:S05]  /*48e0*/  ISETP.GT.U32.AND P1, PT, R0, 0x7f, PT ;  /* 0x0000007f0000780c */ /* 0x000fca0003f24070 */
[----:B------:R-:W-:Y:S08]  /*48f0*/  BSSY.RECONVERGENT B0, `(.L_x_564) ;  /* 0x0000029000007945 */ /* 0x000ff00003800200 */
[----:B------:R-:W-:Y:S05]  /*4900*/  @P1 BRA `(.L_x_565) ;  /* 0x00000000009c1947 */ /* 0x000fea0003800000 */
        /* <DEDUP_REMOVED lines=15> */
.L_x_566:
[----:B--2---:R-:W-:-:S04]  /*4a00*/  IMAD.IADD R8, R9, 0x1, -R0 ;  /* 0x0000000109087824 */ /* 0x004fc800078e0a00 */
[----:B------:R-:W-:-:S04]  /*4a10*/  IMAD.HI.U32 R10, R15, R8, RZ ;  /* 0x000000080f0a7227 */ /* 0x000fc800078e00ff */
[----:B------:R-:W-:-:S04]  /*4a20*/  IMAD.MOV R11, RZ, RZ, -R10 ;  /* 0x000000ffff0b7224 */ /* 0x000fc800078e0a0a */
[----:B------:R-:W-:-:S05]  /*4a30*/  IMAD R8, R11, UR16, R8 ;  /* 0x000000100b087c24 */ /* 0x000fca000f8e0208 */
[----:B------:R-:W-:-:S13]  /*4a40*/  ISETP.GE.U32.AND P0, PT, R8, UR16, PT ;  /* 0x0000001008007c0c */ /* 0x000fda000bf06070 */
[----:B------:R-:W-:Y:S02]  /*4a50*/  @P0 VIADD R8, R8, -UR16 ;  /* 0x8000001008080c36 */ /* 0x000fe40008000000 */
[----:B------:R-:W-:-:S03]  /*4a60*/  @P0 VIADD R10, R10, 0x1 ;  /* 0x000000010a0a0836 */ /* 0x000fc60000000000 */
[----:B------:R-:W-:-:S13]  /*4a70*/  ISETP.GE.U32.AND P2, PT, R8, UR16, PT ;  /* 0x0000001008007c0c */ /* 0x000fda000bf46070 */
[----:B------:R-:W-:-:S05]  /*4a80*/  @P2 VIADD R10, R10, 0x1 ;  /* 0x000000010a0a2836 */ /* 0x000fca0000000000 */
[----:B------:R-:W-:-:S04]  /*4a90*/  SEL R10, R17, R10, !P3 ;  /* 0x0000000a110a7207 */ /* 0x000fc80005800000 */
[----:B------:R-:W-:-:S06]  /*4aa0*/  LEA R10, R10, UR17, 0x2 ;  /* 0x000000110a0a7c11 */ /* 0x000fcc000f8e10ff */
[----:B------:R-:W2:Y:S01]  /*4ab0*/  LDL R10, [R10] ;  /* 0x000000000a0a7983 */ /* 0x000ea20000100800 */
[----:B------:R-:W-:Y:S02]  /*4ac0*/  IMAD.IADD R14, R16, 0x1, R9 ;  /* 0x00000001100e7824 */ /* 0x000fe400078e0209 */
[----:B------:R-:W-:-:S05]  /*4ad0*/  VIADD R9, R9, UR16 ;  /* 0x0000001009097c36 */ /* 0x000fca0008000000 */
[----:B------:R-:W-:Y:S02]  /*4ae0*/  ISETP.GE.U32.AND P0, PT, R9, 0x80, PT ;  /* 0x000000800900780c */ /* 0x000fe40003f06070 */
[C---:B--2---:R-:W-:Y:S02]  /*4af0*/  PRMT R8, R10.reuse, 0x7770, RZ ;  /* 0x000077700a087816 */ /* 0x044fe400000000ff */
[C---:B------:R-:W-:Y:S02]  /*4b00*/  PRMT R11, R10.reuse, 0x7771, RZ ;  /* 0x000077710a0b7816 */ /* 0x040fe400000000ff */
[C---:B------:R-:W-:Y:S01]  /*4b10*/  PRMT R12, R10.reuse, 0x7772, RZ ;  /* 0x000077720a0c7816 */ /* 0x040fe200000000ff */
[----:B------:R2:W-:Y:S01]  /*4b20*/  STS.U8 [R14], R8 ;  /* 0x000000080e007388 */ /* 0x0005e20000000000 */
[----:B------:R-:W-:-:S03]  /*4b30*/  PRMT R13, R10, 0x7773, RZ ;  /* 0x000077730a0d7816 */ /* 0x000fc600000000ff */
[----:B------:R2:W-:Y:S04]  /*4b40*/  STS.U8 [R14+0x80], R11 ;  /* 0x0000800b0e007388 */ /* 0x0005e80000000000 */
[----:B------:R2:W-:Y:S04]  /*4b50*/  STS.U8 [R14+0x100], R12 ;  /* 0x0001000c0e007388 */ /* 0x0005e80000000000 */
[----:B------:R2:W-:Y:S01]  /*4b60*/  STS.U8 [R14+0x180], R13 ;  /* 0x0001800d0e007388 */ /* 0x0005e20000000000 */
[----:B------:R-:W-:Y:S05]  /*4b70*/  @!P0 BRA `(.L_x_566) ;  /* 0xfffffffc00a08947 */ /* 0x000fea000383ffff */
.L_x_565:
[----:B------:R-:W-:Y:S05]  /*4b80*/  BSYNC.RECONVERGENT B0 ;  /* 0x0000000000007941 */ /* 0x000fea0003800200 */
.L_x_564:
[----:B------:R-:W-:Y:S06]  /*4b90*/  BAR.SYNC.DEFER_BLOCKING 0x0 ;  /* 0x0000000000007b1d */ /* 0x000fec0000010000 */
[----:B------:R-:W3:Y:S01]  /*4ba0*/  LDCU.64 UR10, c[0x0][0x380] ;  /* 0x00007000ff0a77ac */ /* 0x000ee20008000a00 */
[----:B------:R-:W-:Y:S04]  /*4bb0*/  BSSY.RECONVERGENT B0, `(.L_x_567) ;  /* 0x000008c000007945 */ /* 0x000fe80003800200 */
[----:B------:R-:W-:Y:S05]  /*4bc0*/  @P1 BRA `(.L_x_568) ;  /* 0x0000000800281947 */ /* 0x000fea0003800000 */
[----:B------:R-:W-:-:S07]  /*4bd0*/  IMAD.MOV.U32 R17, RZ, RZ, R0 ;  /* 0x000000ffff117224 */ /* 0x000fce00078e0000 */
.L_x_570:
[----:B------:R-:W-:Y:S02]  /*4be0*/  IMAD.U32 R18, RZ, RZ, UR5 ;  /* 0x00000005ff127e24 */ /* 0x000fe4000f8e00ff */
[----:B------:R-:W-:Y:S02]  /*4bf0*/  IMAD.MOV.U32 R19, RZ, RZ, RZ ;  /* 0x000000ffff137224 */ /* 0x000fe400078e00ff */
[----:B------:R-:W-:Y:S02]  /*4c00*/  IMAD.MOV.U32 R16, RZ, RZ, RZ ;  /* 0x000000ffff107224 */ /* 0x000fe400078e00ff */
[----:B------:R-:W-:Y:S02]  /*4c10*/  IMAD.MOV.U32 R25, RZ, RZ, RZ ;  /* 0x000000ffff197224 */ /* 0x000fe400078e00ff */
[----:B------:R-:W-:-:S07]  /*4c20*/  IMAD R18, R18, 0x20000, R17 ;  /* 0x0002000012127824 */ /* 0x000fce00078e0211 */
.L_x_569:
[----:B-1----:R-:W-:-:S05]  /*4c30*/  IMAD.SHL.U32 R9, R25, 0x80, RZ ;  /* 0x0000008019097824 */ /* 0x002fca00078e00ff */
[----:B--23--:R-:W-:-:S04]  /*4c40*/  IADD3 R8, P0, P2, R9, UR10, R18 ;  /* 0x0000000a09087c10 */ /* 0x00cfc8000fa1e012 */
[----:B------:R-:W-:-:S05]  /*4c50*/  IADD3.X R9, PT, PT, RZ, UR11, RZ, P0, P2 ;  /* 0x0000000bff097c10 */ /* 0x000fca00087e44ff */
[----:B------:R-:W2:Y:S04]  /*4c60*/  LDG.E.U8.CONSTANT R33, desc[UR14][R8.64+0x58480] ;  /* 0x0584800e08217981 */ /* 0x000ea8000c1e9100 */
[----:B------:R-:W2:Y:S04]  /*4c70*/  LDG.E.U8.CONSTANT R34, desc[UR14][R8.64+0x58400] ;  /* 0x0584000e08227981 */ /* 0x000ea8000c1e9100 */
[----:B------:R-:W3:Y:S04]  /*4c80*/  LDG.E.U8.CONSTANT R11, desc[UR14][R8.64+0x58580] ;  /* 0x0585800e080b7981 */ /* 0x000ee8000c1e9100 */
[----:B------:R-:W3:Y:S04]  /*4c90*/  LDG.E.U8.CONSTANT R32, desc[UR14][R8.64+0x58500] ;  /* 0x0585000e08207981 */ /* 0x000ee8000c1e9100 */
[----:B------:R-:W4:Y:S04]  /*4ca0*/  LDG.E.U8.CONSTANT R35, desc[UR14][R8.64+0x58780] ;  /* 0x0587800e08237981 */ /* 0x000f28000c1e9100 */
[----:B------:R-:W4:Y:S04]  /*4cb0*/  LDG.E.U8.CONSTANT R38, desc[UR14][R8.64+0x58700] ;  /* 0x0587000e08267981 */ /* 0x000f28000c1e9100 */
[----:B------:R-:W4:Y:S04]  /*4cc0*/  LDG.E.U8.CONSTANT R10, desc[UR14][R8.64+0x58680] ;  /* 0x0586800e080a7981 */ /* 0x000f28000c1e9100 */
[----:B------:R-:W4:Y:S01]  /*4cd0*/  LDG.E.U8.CONSTANT R37, desc[UR14][R8.64+0x58600] ;  /* 0x0586000e08257981 */ /* 0x000f22000c1e9100 */
[----:B------:R-:W-:-:S04]  /*4ce0*/  VIADD R12, R25, 0x8 ;  /* 0x00000008190c7836 */ /* 0x000fc80000000000 */
[----:B------:R-:W-:-:S05]  /*4cf0*/  IMAD.SHL.U32 R13, R12, 0x80, RZ ;  /* 0x000000800c0d7824 */ /* 0x000fca00078e00ff */
[----:B------:R-:W-:-:S04]  /*4d00*/  IADD3 R12, P0, P2, R13, UR10, R18 ;  /* 0x0000000a0d0c7c10 */ /* 0x000fc8000fa1e012 */
[----:B------:R-:W-:-:S05]  /*4d10*/  IADD3.X R13, PT, PT, RZ, UR11, RZ, P0, P2 ;  /* 0x0000000bff0d7c10 */ /* 0x000fca00087e44ff */
[----:B------:R-:W4:Y:S04]  /*4d20*/  LDG.E.U8.CONSTANT R15, desc[UR14][R12.64+0x58480] ;  /* 0x0584800e0c0f7981 */ /* 0x000f28000c1e9100 */
[----:B------:R-:W4:Y:S04]  /*4d30*/  LDG.E.U8.CONSTANT R14, desc[UR14][R12.64+0x58400] ;  /* 0x0584000e0c0e7981 */ /* 0x000f28000c1e9100 */
[----:B0-----:R-:W4:Y:S04]  /*4d40*/  LDG.E.U8.CONSTANT R30, desc[UR14][R12.64+0x58580] ;  /* 0x0585800e0c1e7981 */ /* 0x001f28000c1e9100 */
[----:B------:R-:W4:Y:S01]  /*4d50*/  LDG.E.U8.CONSTANT R31, desc[UR14][R12.64+0x58500] ;  /* 0x0585000e0c1f7981 */ /* 0x000f22000c1e9100 */
[----:B------:R-:W0:Y:S01]  /*4d60*/  S2UR UR9, SR_CgaCtaId ;  /* 0x00000000000979c3 */ /* 0x000e220000008800 */
[----:B------:R-:W-:-:S02]  /*4d70*/  UMOV UR8, 0x400 ;  /* 0x0000040000087882 */ /* 0x000fc40000000000 */
[----:B------:R-:W-:-:S04]  /*4d80*/  UIADD3 UR8, UPT, UPT, UR8, 0x930, URZ ;  /* 0x0000093008087890 */ /* 0x000fc8000fffe0ff */
[----:B0-----:R-:W-:Y:S01]  /*4d90*/  ULEA UR8, UR9, UR8, 0x18 ;  /* 0x0000000809087291 */ /* 0x001fe2000f8ec0ff */
[----:B--2---:R-:W-:Y:S02]  /*4da0*/  PRMT R36, R34, 0x3340, R33 ;  /* 0x0000334022247816 */ /* 0x004fe40000000021 */
[----:B------:R-:W2:Y:S04]  /*4db0*/  LDG.E.U8.CONSTANT R33, desc[UR14][R12.64+0x58780] ;  /* 0x0587800e0c217981 */ /* 0x000ea8000c1e9100 */
[----:B------:R-:W2:Y:S01]  /*4dc0*/  LDG.E.U8.CONSTANT R34, desc[UR14][R12.64+0x58700] ;  /* 0x0587000e0c227981 */ /* 0x000ea2000c1e9100 */
[----:B---3--:R-:W-:-:S03]  /*4dd0*/  PRMT R11, R32, 0x3340, R11 ;  /* 0x00003340200b7816 */ /* 0x008fc6000000000b */
[----:B------:R-:W3:Y:S01]  /*4de0*/  LDG.E.U8.CONSTANT R32, desc[UR14][R12.64+0x58680] ;  /* 0x0586800e0c207981 */ /* 0x000ee2000c1e9100 */
[----:B----4-:R-:W-:-:S03]  /*4df0*/  PRMT R38, R38, 0x3340, R35 ;  /* 0x0000334026267816 */ /* 0x010fc60000000023 */
[----:B------:R0:W3:Y:S01]  /*4e00*/  LDG.E.U8.CONSTANT R35, desc[UR14][R12.64+0x58600] ;  /* 0x0586000e0c237981 */ /* 0x0000e2000c1e9100 */
[----:B------:R-:W-:Y:S02]  /*4e10*/  PRMT R9, R37, 0x3340, R10 ;  /* 0x0000334025097816 */ /* 0x000fe4000000000a */
[----:B------:R-:W-:Y:S02]  /*4e20*/  PRMT R37, R36, 0x5410, R11 ;  /* 0x0000541024257816 */ /* 0x000fe4000000000b */
[----:B------:R-:W-:Y:S02]  /*4e30*/  PRMT R38, R9, 0x5410, R38 ;  /* 0x0000541009267816 */ /* 0x000fe40000000026 */
[----:B------:R-:W1:Y:S01]  /*4e40*/  LDS.128 R8, [R25+UR8] ;  /* 0x0000000819087984 */ /* 0x000e620008000c00 */
[----:B0-----:R-:W-:-:S04]  /*4e50*/  VIADD R12, R25, 0x10 ;  /* 0x00000010190c7836 */ /* 0x001fc80000000000 */
[----:B------:R-:W-:-:S05]  /*4e60*/  IMAD.SHL.U32 R13, R12, 0x80, RZ ;  /* 0x000000800c0d7824 */ /* 0x000fca00078e00ff */
[----:B------:R-:W-:-:S04]  /*4e70*/  IADD3 R12, P0, P2, R13, UR10, R18 ;  /* 0x0000000a0d0c7c10 */ /* 0x000fc8000fa1e012 */
[----:B------:R-:W-:Y:S02]  /*4e80*/  IADD3.X R13, PT, PT, RZ, UR11, RZ, P0, P2 ;  /* 0x0000000bff0d7c10 */ /* 0x000fe400087e44ff */
[----:B------:R-:W-:-:S03]  /*4e90*/  PRMT R15, R14, 0x3340, R15 ;  /* 0x000033400e0f7816 */ /* 0x000fc6000000000f */
[----:B------:R-:W4:Y:S04]  /*4ea0*/  LDG.E.U8.CONSTANT R14, desc[UR14][R12.64+0x58580] ;  /* 0x0585800e0c0e7981 */ /* 0x000f28000c1e9100 */
[----:B------:R-:W4:Y:S01]  /*4eb0*/  LDG.E.U8.CONSTANT R39, desc[UR14][R12.64+0x58400] ;  /* 0x0584000e0c277981 */ /* 0x000f22000c1e9100 */
[----:B-1----:R-:W-:-:S03]  /*4ec0*/  IDP.4A.S8.S8 R8, R37, R8, RZ ;  /* 0x0000000825087226 */ /* 0x002fc600000006ff */
[----:B------:R-:W4:Y:S01]  /*4ed0*/  LDG.E.U8.CONSTANT R37, desc[UR14][R12.64+0x58500] ;  /* 0x0585000e0c257981 */ /* 0x000f22000c1e9100 */
[----:B------:R-:W-:-:S04]  /*4ee0*/  PRMT R30, R31, 0x3340, R30 ;  /* 0x000033401f1e7816 */ /* 0x000fc8000000001e */
[----:B------:R-:W-:Y:S01]  /*4ef0*/  PRMT R15, R15, 0x5410, R30 ;  /* 0x000054100f0f7816 */ /* 0x000fe2000000001e */
[----:B------:R-:W-:Y:S02]  /*4f00*/  IDP.4A.S8.S8 R30, R38, R9, R8 ;  /* 0x00000009261e7226 */ /* 0x000fe40000000608 */
[----:B------:R-:W4:Y:S01]  /*4f10*/  LDG.E.U8.CONSTANT R9, desc[UR14][R12.64+0x58600] ;  /* 0x0586000e0c097981 */ /* 0x000f22000c1e9100 */
[----:B--2---:R-:W-:-:S03]  /*4f20*/  PRMT R33, R34, 0x3340, R33 ;  /* 0x0000334022217816 */ /* 0x004fc60000000021 */
[----:B------:R-:W2:Y:S01]  /*4f30*/  LDG.E.U8.CONSTANT R34, desc[UR14][R12.64+0x58480] ;  /* 0x0584800e0c227981 */ /* 0x000ea2000c1e9100 */
[----:B---3--:R-:W-:-:S03]  /*4f40*/  PRMT R8, R35, 0x3340, R32 ;  /* 0x0000334023087816 */ /* 0x008fc60000000020 */
[----:B------:R-:W3:Y:S04]  /*4f50*/  LDG.E.U8.CONSTANT R32, desc[UR14][R12.64+0x58780] ;  /* 0x0587800e0c207981 */ /* 0x000ee8000c1e9100 */
[----:B------:R-:W3:Y:S01]  /*4f60*/  LDG.E.U8.CONSTANT R35, desc[UR14][R12.64+0x58700] ;  /* 0x0587000e0c237981 */ /* 0x000ee2000c1e9100 */
[----:B------:R-:W-:Y:S02]  /*4f70*/  IDP.4A.S8.S8 R10, R15, R10, RZ ;  /* 0x0000000a0f0a7226 */ /* 0x000fe400000006ff */
[----:B------:R-:W-:Y:S01]  /*4f80*/  VIADD R15, R25, 0x18 ;  /* 0x00000018190f7836 */ /* 0x000fe20000000000 */
[----:B------:R-:W-:Y:S02]  /*4f90*/  PRMT R31, R8, 0x5410, R33 ;  /* 0x00005410081f7816 */ /* 0x000fe40000000021 */
[----:B------:R-:W3:Y:S01]  /*4fa0*/  LDG.E.U8.CONSTANT R8, desc[UR14][R12.64+0x58680] ;  /* 0x0586800e0c087981 */ /* 0x000ee2000c1e9100 */
[----:B------:R-:W-:-:S02]  /*4fb0*/  IMAD.SHL.U32 R15, R15, 0x80, RZ ;  /* 0x000000800f0f7824 */ /* 0x000fc400078e00ff */
[----:B------:R-:W-:Y:S01]  /*4fc0*/  IDP.4A.S8.S8 R31, R31, R11, R10 ;  /* 0x0000000b1f1f7226 */ /* 0x000fe2000000060a */
[----:B----4-:R-:W-:Y:S02]  /*4fd0*/  PRMT R33, R37, 0x3340, R14 ;  /* 0x0000334025217816 */ /* 0x010fe4000000000e */
[----:B------:R-:W-:-:S04]  /*4fe0*/  IADD3 R14, P0, P2, R15, UR10, R18 ;  /* 0x0000000a0f0e7c10 */ /* 0x000fc8000fa1e012 */
[----:B------:R-:W-:-:S05]  /*4ff0*/  IADD3.X R15, PT, PT, RZ, UR11, RZ, P0, P2 ;  /* 0x0000000bff0f7c10 */ /* 0x000fca00087e44ff */
[----:B------:R-:W4:Y:S04]  /*5000*/  LDG.E.U8.CONSTANT R10, desc[UR14][R14.64+0x58580] ;  /* 0x0585800e0e0a7981 */ /* 0x000f28000c1e9100 */
[----:B------:R-:W4:Y:S04]  /*5010*/  LDG.E.U8.CONSTANT R11, desc[UR14][R14.64+0x58500] ;  /* 0x0585000e0e0b7981 */ /* 0x000f28000c1e9100 */
[----:B------:R-:W4:Y:S04]  /*5020*/  LDG.E.U8.CONSTANT R13, desc[UR14][R14.64+0x58480] ;  /* 0x0584800e0e0d7981 */ /* 0x000f28000c1e9100 */
[----:B------:R-:W4:Y:S04]  /*5030*/  LDG.E.U8.CONSTANT R36, desc[UR14][R14.64+0x58700] ;  /* 0x0587000e0e247981 */ /* 0x000f28000c1e9100 */
[----:B------:R-:W4:Y:S04]  /*5040*/  LDG.E.U8.CONSTANT R37, desc[UR14][R14.64+0x58680] ;  /* 0x0586800e0e257981 */ /* 0x000f28000c1e9100 */
[----:B------:R-:W4:Y:S01]  /*5050*/  LDG.E.U8.CONSTANT R38, desc[UR14][R14.64+0x58600] ;  /* 0x0586000e0e267981 */ /* 0x000f22000c1e9100 */
[----:B--2---:R-:W-:-:S04]  /*5060*/  PRMT R34, R39, 0x3340, R34 ;  /* 0x0000334027227816 */ /* 0x004fc80000000022 */
[----:B------:R-:W-:Y:S02]  /*5070*/  PRMT R33, R34, 0x5410, R33 ;  /* 0x0000541022217816 */ /* 0x000fe40000000021 */
[----:B------:R-:W2:Y:S01]  /*5080*/  LDG.E.U8.CONSTANT R34, desc[UR14][R14.64+0x58400] ;  /* 0x0584000e0e227981 */ /* 0x000ea2000c1e9100 */
[----:B---3--:R-:W-:-:S03]  /*5090*/  PRMT R32, R35, 0x3340, R32 ;  /* 0x0000334023207816 */ /* 0x008fc60000000020 */
[----:B------:R-:W3:Y:S01]  /*50a0*/  LDG.E.U8.CONSTANT R35, desc[UR14][R14.64+0x58780] ;  /* 0x0587800e0e237981 */ /* 0x000ee2000c1e9100 */
[----:B------:R-:W-:Y:S02]  /*50b0*/  PRMT R39, R9, 0x3340, R8 ;  /* 0x0000334009277816 */ /* 0x000fe40000000008 */
[----:B------:R-:W-:Y:S02]  /*50c0*/  IADD3 R19, P0, P2, R31, R30, R19 ;  /* 0x0000001e1f137210 */ /* 0x000fe40007a1e013 */
[----:B------:R-:W-:Y:S02]  /*50d0*/  SHF.R.S32.HI R31, RZ, 0x1f, R31 ;  /* 0x0000001fff1f7819 */ /* 0x000fe4000001141f */
[----:B------:R-:W-:Y:S02]  /*50e0*/  PRMT R32, R39, 0x5410, R32 ;  /* 0x0000541027207816 */ /* 0x000fe40000000020 */
[----:B----4-:R-:W-:Y:S02]  /*50f0*/  PRMT R12, R11, 0x3340, R10 ;  /* 0x000033400b0c7816 */ /* 0x010fe4000000000a */
[----:B------:R0:W1:Y:S01]  /*5100*/  LDS.128 R8, [R25+UR8+0x10] ;  /* 0x0000100819087984 */ /* 0x0000620008000c00 */
[----:B------:R-:W-:Y:S01]  /*5110*/  PRMT R38, R38, 0x3340, R37 ;  /* 0x0000334026267816 */ /* 0x000fe20000000025 */
[----:B0-----:R-:W-:-:S02]  /*5120*/  VIADD R25, R25, 0x20 ;  /* 0x0000002019197836 */ /* 0x001fc40000000000 */
[----:B-1----:R-:W-:-:S04]  /*5130*/  IDP.4A.S8.S8 R8, R33, R8, RZ ;  /* 0x0000000821087226 */ /* 0x002fc800000006ff */
[----:B------:R-:W-:Y:S01]  /*5140*/  IDP.4A.S8.S8 R9, R32, R9, R8 ;  /* 0x0000000920097226 */ /* 0x000fe20000000608 */
[----:B--2---:R-:W-:-:S04]  /*5150*/  PRMT R13, R34, 0x3340, R13 ;  /* 0x00003340220d7816 */ /* 0x004fc8000000000d */
[----:B------:R-:W-:Y:S02]  /*5160*/  PRMT R13, R13, 0x5410, R12 ;  /* 0x000054100d0d7816 */ /* 0x000fe4000000000c */
[----:B---3--:R-:W-:-:S03]  /*5170*/  PRMT R35, R36, 0x3340, R35 ;  /* 0x0000334024237816 */ /* 0x008fc60000000023 */
[----:B------:R-:W-:Y:S01]  /*5180*/  IDP.4A.S8.S8 R10, R13, R10, RZ ;  /* 0x0000000a0d0a7226 */ /* 0x000fe200000006ff */
[----:B------:R-:W-:-:S05]  /*5190*/  PRMT R35, R38, 0x5410, R35 ;  /* 0x0000541026237816 */ /* 0x000fca0000000023 */
[----:B------:R-:W-:Y:S01]  /*51a0*/  IDP.4A.S8.S8 R10, R35, R11, R10 ;  /* 0x0000000b230a7226 */ /* 0x000fe2000000060a */
[----:B------:R-:W-:-:S04]  /*51b0*/  SHF.R.S32.HI R11, RZ, 0x1f, R30 ;  /* 0x0000001fff0b7819 */ /* 0x000fc8000001141e */
[----:B------:R-:W-:Y:S02]  /*51c0*/  IADD3.X R11, PT, PT, R31, R11, R16, P0, P2 ;  /* 0x0000000b1f0b7210 */ /* 0x000fe400007e4410 */
[----:B------:R-:W-:Y:S02]  /*51d0*/  ISETP.NE.AND P0, PT, R25, 0x200, PT ;  /* 0x000002001900780c */ /* 0x000fe40003f05270 */
[----:B------:R-:W-:Y:S02]  /*51e0*/  IADD3 R19, P2, P3, R10, R9, R19 ;  /* 0x000000090a137210 */ /* 0x000fe40007b5e013 */
[----:B------:R-:W-:Y:S02]  /*51f0*/  SHF.R.S32.HI R9, RZ, 0x1f, R9 ;  /* 0x0000001fff097819 */ /* 0x000fe40000011409 */
[----:B------:R-:W-:-:S04]  /*5200*/  SHF.R.S32.HI R10, RZ, 0x1f, R10 ;  /* 0x0000001fff0a7819 */ /* 0x000fc8000001140a */
[----:B------:R-:W-:-:S03]  /*5210*/  IADD3.X R16, PT, PT, R10, R9, R11, P2, P3 ;  /* 0x000000090a107210 */ /* 0x000fc600017e640b */
[----:B------:R-:W-:Y:S05]  /*5220*/  @P0 BRA `(.L_x_569) ;  /* 0xfffffff800800947 */ /* 0x000fea000383ffff */
[----:B------:R-:W0:Y:S01]  /*5230*/  I2F.U32.RP R11, UR16 ;  /* 0x00000010000b7d06 */ /* 0x000e220008209000 */
[----:B------:R-:W-:Y:S01]  /*5240*/  IMAD.MOV.U32 R8, RZ, RZ, RZ ;  /* 0x000000ffff087224 */ /* 0x000fe200078e00ff */
[----:B------:R-:W-:-:S06]  /*5250*/  ISETP.NE.U32.AND P3, PT, RZ, UR16, PT ;  /* 0x00000010ff007c0c */ /* 0x000fcc000bf65070 */
        /* <DEDUP_REMOVED lines=9> */
[----:B------:R-:W-:-:S05]  /*52f0*/  IMAD R9, R10, UR16, R9 ;  /* 0x000000100a097c24 */ /* 0x000fca000f8e0209 */
[----:B------:R-:W-:-:S13]  /*5300*/  ISETP.GE.U32.AND P0, PT, R9, UR16, PT ;  /* 0x0000001009007c0c */ /* 0x000fda000bf06070 */
[----:B------:R-:W-:Y:S02]  /*5310*/  @P0 VIADD R9, R9, -UR16 ;  /* 0x8000001009090c36 */ /* 0x000fe40008000000 */
[----:B------:R-:W-:-:S03]  /*5320*/  @P0 VIADD R8, R8, 0x1 ;  /* 0x0000000108080836 */ /* 0x000fc60000000000 */
[----:B------:R-:W-:-:S13]  /*5330*/  ISETP.GE.U32.AND P2, PT, R9, UR16, PT ;  /* 0x0000001009007c0c */ /* 0x000fda000bf46070 */
[----:B------:R-:W-:Y:S01]  /*5340*/  @P2 VIADD R8, R8, 0x1 ;  /* 0x0000000108082836 */ /* 0x000fe20000000000 */
[----:B------:R-:W-:-:S05]  /*5350*/  @!P3 LOP3.LUT R8, RZ, UR16, RZ, 0x33, !PT ;  /* 0x00000010ff08bc12 */ /* 0x000fca000f8e33ff */
[----:B------:R-:W-:-:S06]  /*5360*/  IMAD.IADD R8, R1, 0x1, R8 ;  /* 0x0000000101087824 */ /* 0x000fcc00078e0208 */
[----:B------:R-:W2:Y:S01]  /*5370*/  LDL.S8 R8, [R8+0x20] ;  /* 0x0000200008087983 */ /* 0x000ea20000100200 */
[--C-:B------:R-:W-:Y:S02]  /*5380*/  SHF.R.S64 R9, R19, 0x9, R16.reuse ;  /* 0x0000000913097819 */ /* 0x100fe40000001010 */
[----:B------:R-:W-:Y:S02]  /*5390*/  SHF.R.S32.HI R11, RZ, 0x9, R16 ;  /* 0x00000009ff0b7819 */ /* 0x000fe40000011410 */
[----:B--2---:R-:W-:-:S04]  /*53a0*/  IADD3 R9, P0, PT, R8, R9, RZ ;  /* 0x0000000908097210 */ /* 0x004fc80007f1e0ff */
        /* <DEDUP_REMOVED lines=8> */
[----:B------:R0:W-:Y:S02]  /*5430*/  STS.U8 [R17+UR8], R8 ;  /* 0x0000000811007988 */ /* 0x0001e40008000008 */
[----:B0-----:R-:W-:-:S05]  /*5440*/  VIADD R17, R17, UR16 ;  /* 0x0000001011117c36 */ /* 0x001fca0008000000 */
[----:B------:R-:W-:-:S13]  /*5450*/  ISETP.GE.U32.AND P0, PT, R17, 0x80, PT ;  /* 0x000000801100780c */ /* 0x000fda0003f06070 */
[----:B------:R-:W-:Y:S05]  /*5460*/  @!P0 BRA `(.L_x_570) ;  /* 0xfffffff400dc8947 */ /* 0x000fea000383ffff */
.L_x_568:
[----:B---3--:R-:W-:Y:S05]  /*5470*/  BSYNC.RECONVERGENT B0 ;  /* 0x0000000000007941 */ /* 0x008fea0003800200 */
.L_x_567:
[----:B------:R-:W-:Y:S01]  /*5480*/  BAR.SYNC.DEFER_BLOCKING 0x0 ;  /* 0x0000000000007b1d */ /* 0x000fe20000010000 */
[----:B------:R-:W-:-:S04]  /*5490*/  UIADD3 UR5, UPT, UPT, UR5, 0x1, URZ ;  /* 0x0000000105057890 */ /* 0x000fc8000fffe0ff */
[----:B------:R-:W-:-:S09]  /*54a0*/  UISETP.NE.AND UP0, UPT, UR5, 0x4, UPT ;  /* 0x000000040500788c */ /* 0x000fd2000bf05270 */
[----:B------:R-:W-:Y:S05]  /*54b0*/  BRA.U UP0, `(.L_x_571) ;  /* 0xffffffbd00507547 */ /* 0x000fea000b83ffff */
[----:B------:R-:W-:Y:S01]  /*54c0*/  BSSY.RECONVERGENT B0, `(.L_x_572) ;  /* 0x0000053000007945 */ /* 0x000fe20003800200 */
[----:B-12---:R-:W-:-:S03]  /*54d0*/  CS2R R8, SRZ ;  /* 0x0000000000087805 */ /* 0x006fc6000001ff00 */
[----:B------:R-:W-:Y:S05]  /*54e0*/  @P1 BRA `(.L_x_573) ;  /* 0x0000000400401947 */ /* 0x000fea0003800000 */
[C---:B------:R-:W-:Y:S01]  /*54f0*/  ISETP.GE.U32.AND P2, PT, R3.reuse, 0x3, PT ;  /* 0x000000030300780c */ /* 0x040fe20003f46070 */
[----:B------:R-:W-:Y:S01]  /*5500*/  VIADD R10, R3, 0x1 ;  /* 0x00000001030a7836 */ /* 0x000fe20000000000 */
[----:B------:R-:W-:Y:S01]  /*5510*/  BSSY.RECONVERGENT B1, `(.L_x_574) ;  /* 0x000002e000017945 */ /* 0x000fe20003800200 */
[----:B------:R-:W-:Y:S01]  /*5520*/  CS2R R8, SRZ ;  /* 0x0000000000087805 */ /* 0x000fe2000001ff00 */
[----:B------:R-:W-:Y:S02]  /*5530*/  IMAD.MOV.U32 R11, RZ, RZ, R0 ;  /* 0x000000ffff0b7224 */ /* 0x000fe400078e0000 */
[----:B------:R-:W-:-:S04]  /*5540*/  LOP3.LUT R10, R10, 0x3, RZ, 0xc0, !PT ;  /* 0x000000030a0a7812 */ /* 0x000fc800078ec0ff */
[----:B------:R-:W-:-:S03]  /*5550*/  ISETP.NE.AND P0, PT, R10, RZ, PT ;  /* 0x000000ff0a00720c */ /* 0x000fc60003f05270 */
[----:B------:R-:W-:Y:S10]  /*5560*/  @!P2 BRA `(.L_x_575) ;  /* 0x0000000000a0a947 */ /* 0x000ff40003800000 */
[----:B------:R-:W1:Y:S01]  /*5570*/  S2R R9, SR_CgaCtaId ;  /* 0x0000000000097919 */ /* 0x000e620000008800 */
[----:B------:R-:W-:Y:S01]  /*5580*/  MOV R8, 0x400 ;  /* 0x0000040000087802 */ /* 0x000fe20000000f00 */
[----:B------:R-:W-:Y:S02]  /*5590*/  VIADD R13, R3, 0x1 ;  /* 0x00000001030d7836 */ /* 0x000fe40000000000 */
[----:B------:R-:W-:Y:S02]  /*55a0*/  IMAD.MOV.U32 R12, RZ, RZ, RZ ;  /* 0x000000ffff0c7224 */ /* 0x000fe400078e00ff */
[----:B------:R-:W-:Y:S01]  /*55b0*/  VIADD R8, R8, 0x930 ;  /* 0x0000093008087836 */ /* 0x000fe20000000000 */
[----:B------:R-:W-:Y:S01]  /*55c0*/  LOP3.LUT R13, R13, 0xfffffffc, RZ, 0xc0, !PT ;  /* 0xfffffffc0d0d7812 */ /* 0x000fe200078ec0ff */
[----:B------:R-:W-:-:S03]  /*55d0*/  IMAD.MOV.U32 R11, RZ, RZ, R0 ;  /* 0x000000ffff0b7224 */ /* 0x000fc600078e0000 */
[----:B-1----:R-:W-:Y:S02]  /*55e0*/  LEA R14, R9, R8, 0x18 ;  /* 0x00000008090e7211 */ /* 0x002fe400078ec0ff */
[----:B------:R-:W-:-:S07]  /*55f0*/  CS2R R8, SRZ ;  /* 0x0000000000087805 */ /* 0x000fce000001ff00 */
.L_x_576:
[--C-:B------:R-:W-:Y:S02]  /*5600*/  IMAD.IADD R15, R14, 0x1, R11.reuse ;  /* 0x000000010e0f7824 */ /* 0x100fe400078e020b */
[----:B------:R-:W-:Y:S02]  /*5610*/  VIADD R12, R12, 0x4 ;  /* 0x000000040c0c7836 */ /* 0x000fe40000000000 */
[----:B------:R-:W-:Y:S01]  /*5620*/  VIADD R17, R15, UR16 ;  /* 0x000000100f117c36 */ /* 0x000fe20008000000 */
[----:B------:R-:W1:Y:S01]  /*5630*/  LDS.S8 R16, [R15] ;  /* 0x000000000f107984 */ /* 0x000e620000000200 */
[----:B------:R-:W-:Y:S01]  /*5640*/  IMAD R11, R2, 0x4, R11 ;  /* 0x00000004020b7824 */ /* 0x000fe200078e020b */
[----:B------:R-:W-:Y:S01]  /*5650*/  ISETP.NE.AND P2, PT, R12, R13, PT ;  /* 0x0000000d0c00720c */ /* 0x000fe20003f45270 */
[----:B------:R-:W-:Y:S01]  /*5660*/  VIADD R19, R17, UR16 ;  /* 0x0000001011137c36 */ /* 0x000fe20008000000 */
[----:B------:R-:W2:Y:S04]  /*5670*/  LDS.S8 R18, [R15+UR16] ;  /* 0x000000100f127984 */ /* 0x000ea80008000200 */
[----:B------:R-:W3:Y:S04]  /*5680*/  LDS.S8 R17, [R17+UR16] ;  /* 0x0000001011117984 */ /* 0x000ee80008000200 */
[----:B------:R-:W0:Y:S01]  /*5690*/  LDS.S8 R19, [R19+UR16] ;  /* 0x0000001013137984 */ /* 0x000e220008000200 */
[----:B-1----:R-:W-:-:S02]  /*56a0*/  PRMT R16, R16, 0x9910, RZ ;  /* 0x0000991010107816 */ /* 0x002fc400000000ff */
[----:B--2---:R-:W-:Y:S02]  /*56b0*/  PRMT R18, R18, 0x9910, RZ ;  /* 0x0000991012127816 */ /* 0x004fe400000000ff */
[----:B------:R-:W-:Y:S02]  /*56c0*/  IABS R16, R16 ;  /* 0x0000001000107213 */ /* 0x000fe40000000000 */
[----:B------:R-:W-:Y:S02]  /*56d0*/  IABS R18, R18 ;  /* 0x0000001200127213 */ /* 0x000fe40000000000 */
[----:B---3--:R-:W-:Y:S02]  /*56e0*/  PRMT R25, R17, 0x9910, RZ ;  /* 0x0000991011197816 */ /* 0x008fe400000000ff */
[----:B0-----:R-:W-:Y:S02]  /*56f0*/  PRMT R30, R19, 0x9910, RZ ;  /* 0x00009910131e7816 */ /* 0x001fe400000000ff */
[----:B------:R-:W-:-:S02]  /*5700*/  PRMT R16, R16, 0x7710, RZ ;  /* 0x0000771010107816 */ /* 0x000fc400000000ff */
[----:B------:R-:W-:Y:S02]  /*5710*/  PRMT R15, R18, 0x7710, RZ ;  /* 0x00007710120f7816 */ /* 0x000fe400000000ff */
[----:B------:R-:W-:Y:S02]  /*5720*/  IABS R25, R25 ;  /* 0x0000001900197213 */ /* 0x000fe40000000000 */
[----:B------:R-:W-:Y:S02]  /*5730*/  IABS R18, R30 ;  /* 0x0000001e00127213 */ /* 0x000fe40000000000 */
[----:B------:R-:W-:Y:S02]  /*5740*/  LOP3.LUT R16, R16, 0xffff, RZ, 0xc0, !PT ;  /* 0x0000ffff10107812 */ /* 0x000fe400078ec0ff */
[----:B------:R-:W-:Y:S02]  /*5750*/  LOP3.LUT R15, R15, 0xffff, RZ, 0xc0, !PT ;  /* 0x0000ffff0f0f7812 */ /* 0x000fe400078ec0ff */
[----:B------:R-:W-:-:S02]  /*5760*/  PRMT R17, R25, 0x7710, RZ ;  /* 0x0000771019117816 */ /* 0x000fc400000000ff */
[----:B------:R-:W-:Y:S02]  /*5770*/  PRMT R18, R18, 0x7710, RZ ;  /* 0x0000771012127816 */ /* 0x000fe400000000ff */
[----:B------:R-:W-:Y:S02]  /*5780*/  IADD3 R15, P3, P4, R15, R9, R16 ;  /* 0x000000090f0f7210 */ /* 0x000fe40007c7e010 */
[----:B------:R-:W-:Y:S02]  /*5790*/  LOP3.LUT R9, R17, 0xffff, RZ, 0xc0, !PT ;  /* 0x0000ffff11097812 */ /* 0x000fe400078ec0ff */
[----:B------:R-:W-:Y:S02]  /*57a0*/  LOP3.LUT R16, R18, 0xffff, RZ, 0xc0, !PT ;  /* 0x0000ffff12107812 */ /* 0x000fe400078ec0ff */
[----:B------:R-:W-:Y:S02]  /*57b0*/  IADD3.X R8, PT, PT, RZ, R8, RZ, P3, P4 ;  /* 0x00000008ff087210 */ /* 0x000fe40001fe84ff */
[----:B------:R-:W-:-:S04]  /*57c0*/  IADD3 R9, P5, P6, R16, R15, R9 ;  /* 0x0000000f10097210 */ /* 0x000fc80007ebe009 */
[----:B------:R-:W-:Y:S01]  /*57d0*/  IADD3.X R8, PT, PT, RZ, R8, RZ, P5, P6 ;  /* 0x00000008ff087210 */ /* 0x000fe20002fec4ff */
[----:B------:R-:W-:Y:S08]  /*57e0*/  @P2 BRA `(.L_x_576) ;  /* 0xfffffffc00842947 */ /* 0x000ff0000383ffff */
.L_x_575:
[----:B------:R-:W-:Y:S05]  /*57f0*/  BSYNC.RECONVERGENT B1 ;  /* 0x0000000000017941 */ /* 0x000fea0003800200 */
.L_x_574:
[----:B------:R-:W-:Y:S05]  /*5800*/  @!P0 BRA `(.L_x_573) ;  /* 0x0000000000788947 */ /* 0x000fea0003800000 */
[----:B------:R-:W1:Y:S01]  /*5810*/  S2UR UR8, SR_CgaCtaId ;  /* 0x00000000000879c3 */ /* 0x000e620000008800 */
[----:B------:R-:W-:Y:S01]  /*5820*/  UMOV UR5, 0x400 ;  /* 0x0000040000057882 */ /* 0x000fe20000000000 */
[----:B------:R-:W-:Y:S01]  /*5830*/  ISETP.NE.AND P0, PT, R10, 0x1, PT ;  /* 0x000000010a00780c */ /* 0x000fe20003f05270 */
[----:B------:R-:W-:-:S04]  /*5840*/  UIADD3 UR5, UPT, UPT, UR5, 0x930, URZ ;  /* 0x0000093005057890 */ /* 0x000fc8000fffe0ff */
[----:B-1----:R-:W-:-:S09]  /*5850*/  ULEA UR5, UR8, UR5, 0x18 ;  /* 0x0000000508057291 */ /* 0x002fd2000f8ec0ff */
[----:B------:R-:W1:Y:S02]  /*5860*/  LDS.S8 R12, [R11+UR5] ;  /* 0x000000050b0c7984 */ /* 0x000e640008000200 */
[----:B-1----:R-:W-:-:S04]  /*5870*/  PRMT R12, R12, 0x9910, RZ ;  /* 0x000099100c0c7816 */ /* 0x002fc800000000ff */
[----:B------:R-:W-:-:S04]  /*5880*/  IABS R12, R12 ;  /* 0x0000000c000c7213 */ /* 0x000fc80000000000 */
[----:B------:R-:W-:-:S04]  /*5890*/  PRMT R12, R12, 0x7710, RZ ;  /* 0x000077100c0c7816 */ /* 0x000fc800000000ff */
[----:B------:R-:W-:-:S04]  /*58a0*/  LOP3.LUT R12, R12, 0xffff, RZ, 0xc0, !PT ;  /* 0x0000ffff0c0c7812 */ /* 0x000fc800078ec0ff */
[----:B------:R-:W-:Y:S01]  /*58b0*/  IADD3 R9, P2, PT, R12, R9, RZ ;  /* 0x000000090c097210 */ /* 0x000fe20007f5e0ff */
[----:B------:R-:W-:-:S04]  /*58c0*/  VIADD R12, R11, UR5 ;  /* 0x000000050b0c7c36 */ /* 0x000fc80008000000 */
[----:B------:R-:W-:Y:S01]  /*58d0*/  IMAD.X R8, RZ, RZ, R8, P2 ;  /* 0x000000ffff087224 */ /* 0x000fe200010e0608 */
[----:B------:R-:W-:Y:S07]  /*58e0*/  @!P0 BRA `(.L_x_573) ;  /* 0x0000000000408947 */ /* 0x000fee0003800000 */
[----:B------:R-:W-:Y:S01]  /*58f0*/  ISETP.NE.AND P0, PT, R10, 0x2, PT ;  /* 0x000000020a00780c */ /* 0x000fe20003f05270 */
[----:B------:R-:W-:Y:S01]  /*5900*/  VIADD R13, R12, UR16 ;  /* 0x000000100c0d7c36 */ /* 0x000fe20008000000 */
[----:B------:R-:W1:Y:S11]  /*5910*/  LDS.S8 R10, [R12+UR16] ;  /* 0x000000100c0a7984 */ /* 0x000e760008000200 */
[----:B------:R-:W2:Y:S01]  /*5920*/  @P0 LDS.S8 R11, [R13+UR16] ;  /* 0x000000100d0b0984 */ /* 0x000ea20008000200 */
[----:B-1----:R-:W-:-:S04]  /*5930*/  PRMT R10, R10, 0x9910, RZ ;  /* 0x000099100a0a7816 */ /* 0x002fc800000000ff */
[----:B------:R-:W-:-:S04]  /*5940*/  IABS R10, R10 ;  /* 0x0000000a000a7213 */ /* 0x000fc80000000000 */
[----:B------:R-:W-:Y:S02]  /*5950*/  PRMT R10, R10, 0x7710, RZ ;  /* 0x000077100a0a7816 */ /* 0x000fe400000000ff */
[----:B--2---:R-:W-:Y:S02]  /*5960*/  @P0 PRMT R11, R11, 0x9910, RZ ;  /* 0x000099100b0b0816 */ /* 0x004fe400000000ff */
[----:B------:R-:W-:Y:S02]  /*5970*/  LOP3.LUT R10, R10, 0xffff, RZ, 0xc0, !PT ;  /* 0x0000ffff0a0a7812 */ /* 0x000fe400078ec0ff */
[----:B------:R-:W-:Y:S02]  /*5980*/  @P0 IABS R11, R11 ;  /* 0x0000000b000b0213 */ /* 0x000fe40000000000 */
[----:B------:R-:W-:Y:S02]  /*5990*/  IADD3 R9, P2, PT, R10, R9, RZ ;  /* 0x000000090a097210 */ /* 0x000fe40007f5e0ff */
[----:B------:R-:W-:-:S03]  /*59a0*/  @P0 PRMT R11, R11, 0x7710, RZ ;  /* 0x000077100b0b0816 */ /* 0x000fc600000000ff */
[----:B------:R-:W-:Y:S01]  /*59b0*/  IMAD.X R8, RZ, RZ, R8, P2 ;  /* 0x000000ffff087224 */ /* 0x000fe200010e0608 */
[----:B------:R-:W-:-:S04]  /*59c0*/  @P0 LOP3.LUT R10, R11, 0xffff, RZ, 0xc0, !PT ;  /* 0x0000ffff0b0a0812 */ /* 0x000fc800078ec0ff */
[----:B------:R-:W-:-:S05]  /*59d0*/  @P0 IADD3 R9, P3, PT, R10, R9, RZ ;  /* 0x000000090a090210 */ /* 0x000fca0007f7e0ff */
[----:B------:R-:W-:-:S08]  /*59e0*/  @P0 IMAD.X R8, RZ, RZ, R8, P3 ;  /* 0x000000ffff080224 */ /* 0x000fd000018e0608 */
.L_x_573:
[----:B------:R-:W-:Y:S05]  /*59f0*/  BSYNC.RECONVERGENT B0 ;  /* 0x0000000000007941 */ /* 0x000fea0003800200 */
.L_x_572:
[----:B------:R-:W1:Y:S01]  /*5a00*/  SHFL.DOWN PT, R10, R9, 0x1, 0x1f ;  /* 0x08201f00090a7f89 */ /* 0x000e6200000e0000 */
[----:B------:R-:W-:Y:S01]  /*5a10*/  ISETP.NE.AND P3, PT, R23, RZ, PT ;  /* 0x000000ff1700720c */ /* 0x000fe20003f65270 */
[----:B------:R-:W-:Y:S02]  /*5a20*/  BSSY.RECONVERGENT B0, `(.L_x_577) ;  /* 0x0000032000007945 */ /* 0x000fe40003800200 */
[----:B------:R-:W2:Y:S01]  /*5a30*/  SHFL.DOWN P0, R11, R8, 0x1, 0x1f ;  /* 0x08201f00080b7f89 */ /* 0x000ea20000000000 */
[----:B-1----:R-:W-:-:S04]  /*5a40*/  IADD3 R17, P2, PT, R10, R9, RZ ;  /* 0x000000090a117210 */ /* 0x002fc80007f5e0ff */
[----:B--2---:R-:W-:Y:S01]  /*5a50*/  SEL R17, R17, R10, P0 ;  /* 0x0000000a11117207 */ /* 0x004fe20000000000 */
        /* <DEDUP_REMOVED lines=46> */
.L_x_578:
[----:B------:R-:W-:Y:S05]  /*5d40*/  BSYNC.RECONVERGENT B0 ;  /* 0x0000000000007941 */ /* 0x000fea0003800200 */
.L_x_577:
        /* <DEDUP_REMOVED lines=26> */
[----:B------:R-:W-:Y:S01]  /*5ef0*/  LOP3.LUT R13, R3, 0x3, RZ, 0xc0, !PT ;  /* 0x00000003030d7812 */ /* 0x000fe200078ec0ff */
[----:B------:R-:W-:Y:S01]  /*5f00*/  BSSY.RECONVERGENT B1, `(.L_x_581) ;  /* 0x000008c000017945 */ /* 0x000fe20003800200 */
[----:B------:R-:W-:Y:S02]  /*5f10*/  IMAD.MOV.U32 R12, RZ, RZ, R0 ;  /* 0x000000ffff0c7224 */ /* 0x000fe400078e0000 */
[----:B------:R-:W-:-:S13]  /*5f20*/  ISETP.NE.AND P0, PT, R13, 0x3, PT ;  /* 0x000000030d00780c */ /* 0x000fda0003f05270 */
[----:B------:R-:W-:Y:S05]  /*5f30*/  @!P0 BRA `(.L_x_582) ;  /* 0x0000000800208947 */ /* 0x000fea0003800000 */
[----:B------:R-:W2:Y:S01]  /*5f40*/  LDG.E.U8.CONSTANT R8, desc[UR14][R28.64+0xd0800] ;  /* 0x0d08000e1c087981 */ /* 0x000ea2000c1e9100 */
[----:B------:R-:W-:Y:S03]  /*5f50*/  BSSY.RECONVERGENT B2, `(.L_x_583) ;  /* 0x0000020000027945 */ /* 0x000fe60003800200 */
[----:B------:R-:W1:Y:S01]  /*5f60*/  LDS.S8 R10, [R0+UR7] ;  /* 0x00000007000a7984 */ /* 0x000e620008000200 */
[----:B--2---:R-:W-:-:S05]  /*5f70*/  PRMT R11, R8, 0x8880, RZ ;  /* 0x00008880080b7816 */ /* 0x004fca00000000ff */
[----:B-1----:R-:W-:-:S05]  /*5f80*/  IMAD.WIDE R10, R11, R10, RZ ;  /* 0x0000000a0b0a7225 */ /* 0x002fca00078e02ff */
        /* <DEDUP_REMOVED lines=23> */
.L_x_584:
[----:B0-----:R-:W-:Y:S01]  /*6100*/  IMAD.MOV.U32 R30, RZ, RZ, R10 ;  /* 0x000000ffff1e7224 */ /* 0x001fe200078e000a */
[----:B------:R-:W-:Y:S01]  /*6110*/  MOV R10, 0x6150 ;  /* 0x00006150000a7802 */ /* 0x000fe20000000f00 */
[----:B------:R-:W-:Y:S02]  /*6120*/  IMAD.U32 R9, RZ, RZ, UR5 ;  /* 0x00000005ff097e24 */ /* 0x000fe4000f8e00ff */
[----:B------:R-:W-:-:S07]  /*6130*/  IMAD.U32 R8, RZ, RZ, UR8 ;  /* 0x00000008ff087e24 */ /* 0x000fce000f8e00ff */
[----:B-----5:R-:W-:Y:S05]  /*6140*/  CALL.REL.NOINC `($__internal_2_$__cuda_sm20_div_s64) ;  /* 0x00000030000c7944 */ /* 0x020fea0003c00000 */
.L_x_585:
[----:B------:R-:W-:Y:S05]  /*6150*/  BSYNC.RECONVERGENT B2 ;  /* 0x0000000000027941 */ /* 0x000fea0003800200 */
.L_x_583:
[----:B------:R-:W-:Y:S01]  /*6160*/  ISETP.GT.U32.AND P0, PT, R8, -0x7f, PT ;  /* 0xffffff810800780c */ /* 0x000fe20003f04070 */
[----:B------:R-:W-:-:S03]  /*6170*/  IMAD.MOV.U32 R12, RZ, RZ, R22 ;  /* 0x000000ffff0c7224 */ /* 0x000fc600078e0016 */
[----:B------:R-:W-:-:S04]  /*6180*/  ISETP.GT.AND.EX P0, PT, R9, -0x1, PT, P0 ;  /* 0xffffffff0900780c */ /* 0x000fc80003f04300 */
[----:B------:R-:W-:Y:S02]  /*6190*/  SEL R8, R8, 0xffffff81, P0 ;  /* 0xffffff8108087807 */ /* 0x000fe40000000000 */
[----:B------:R-:W-:Y:S02]  /*61a0*/  SEL R9, R9, 0xffffffff, P0 ;  /* 0xffffffff09097807 */ /* 0x000fe40000000000 */
[----:B------:R-:W-:-:S04]  /*61b0*/  ISETP.LT.U32.AND P0, PT, R8, 0x7f, PT ;  /* 0x0000007f0800780c */ /* 0x000fc80003f01070 */
[----:B------:R-:W-:-:S04]  /*61c0*/  ISETP.LT.AND.EX P0, PT, R9, RZ, PT, P0 ;  /* 0x000000ff0900720c */ /* 0x000fc80003f01300 */
[----:B------:R-:W-:Y:S02]  /*61d0*/  SEL R9, R8, 0x7f, P0 ;  /* 0x0000007f08097807 */ /* 0x000fe40000000000 */
[----:B------:R-:W-:-:S03]  /*61e0*/  ISETP.NE.AND P0, PT, R13, RZ, PT ;  /* 0x000000ff0d00720c */ /* 0x000fc60003f05270 */
[----:B------:R1:W-:Y:S10]  /*61f0*/  STS.U8 [R0+UR7], R9 ;  /* 0x0000000900007988 */ /* 0x0003f40008000007 */
[----:B-1----:R-:W-:Y:S05]  /*6200*/  @!P0 BRA `(.L_x_582) ;  /* 0x00000004006c8947 */ /* 0x002fea0003800000 */
[----:B------:R-:W-:Y:S01]  /*6210*/  VIADD R26, R28, UR16 ;  /* 0x000000101c1a7c36 */ /* 0x000fe20008000000 */
[----:B------:R-:W1:Y:S04]  /*6220*/  LDS.S8 R10, [R4+UR16] ;  /* 0x00000010040a7984 */ /* 0x000e680008000200 */
[----:B------:R-:W2:Y:S01]  /*6230*/  LDG.E.U8.CONSTANT R8, desc[UR14][R26.64+0xd0800] ;  /* 0x0d08000e1a087981 */ /* 0x000ea2000c1e9100 */
[----:B------:R-:W-:Y:S01]  /*6240*/  BSSY.RECONVERGENT B2, `(.L_x_586) ;  /* 0x000001f000027945 */ /* 0x000fe20003800200 */
[----:B--2---:R-:W-:-:S05]  /*6250*/  PRMT R11, R8, 0x8880, RZ ;  /* 0x00008880080b7816 */ /* 0x004fca00000000ff */
[----:B-1----:R-:W-:-:S05]  /*6260*/  IMAD.WIDE R10, R11, R10, RZ ;  /* 0x0000000a0b0a7225 */ /* 0x002fca00078e02ff */
[----:B------:R-:W-:-:S04]  /*6270*/  LOP3.LUT R8, R11, UR8, RZ, 0xfc, !PT ;  /* 0x000000080b087c12 */ /* 0x000fc8000f8efcff */
[----:B------:R-:W-:-:S13]  /*6280*/  ISETP.NE.U32.AND P0, PT, R8, RZ, PT ;  /* 0x000000ff0800720c */ /* 0x000fda0003f05070 */
[----:B------:R-:W-:Y:S05]  /*6290*/  @P0 BRA `(.L_x_587) ;  /* 0x0000000000500947 */ /* 0x000fea0003800000 */
[----:B------:R-:W1:Y:S01]  /*62a0*/  I2F.U32.RP R11, UR5 ;  /* 0x00000005000b7d06 */ /* 0x000e620008209000 */
[----:B------:R-:W-:Y:S01]  /*62b0*/  IMAD.MOV.U32 R8, RZ, RZ, RZ ;  /* 0x000000ffff087224 */ /* 0x000fe200078e00ff */
[----:B------:R-:W-:-:S06]  /*62c0*/  ISETP.NE.U32.AND P2, PT, RZ, UR5, PT ;  /* 0x00000005ff007c0c */ /* 0x000fcc000bf45070 */
[----:B-1----:R-:W1:Y:S02]  /*62d0*/  MUFU.RCP R11, R11 ;  /* 0x0000000b000b7308 */ /* 0x002e640000001000 */
[----:B-1----:R-:W-:-:S06]  /*62e0*/  VIADD R12, R11, 0xffffffe ;  /* 0x0ffffffe0b0c7836 */ /* 0x002fcc0000000000 */
[----:B------:R-:W1:Y:S02]  /*62f0*/  F2I.FTZ.U32.TRUNC.NTZ R9, R12 ;  /* 0x0000000c00097305 */ /* 0x000e64000021f000 */
[----:B-1----:R-:W-:-:S04]  /*6300*/  IMAD.MOV R15, RZ, RZ, -R9 ;  /* 0x000000ffff0f7224 */ /* 0x002fc800078e0a09 */
        /* <DEDUP_REMOVED lines=13> */
.L_x_587:
[----:B0-----:R-:W-:Y:S01]  /*63e0*/  IMAD.MOV.U32 R30, RZ, RZ, R10 ;  /* 0x000000ffff1e7224 */ /* 0x001fe200078e000a */
[----:B------:R-:W-:Y:S01]  /*63f0*/  MOV R10, 0x6430 ;  /* 0x00006430000a7802 */ /* 0x000fe20000000f00 */
[----:B------:R-:W-:Y:S02]  /*6400*/  IMAD.U32 R9, RZ, RZ, UR5 ;  /* 0x00000005ff097e24 */ /* 0x000fe4000f8e00ff */
[----:B------:R-:W-:-:S07]  /*6410*/  IMAD.U32 R8, RZ, RZ, UR8 ;  /* 0x00000008ff087e24 */ /* 0x000fce000f8e00ff */
[----:B-----5:R-:W-:Y:S05]  /*6420*/  CALL.REL.NOINC `($__internal_2_$__cuda_sm20_div_s64) ;  /* 0x0000002c00547944 */ /* 0x020fea0003c00000 */
.L_x_588:
[----:B------:R-:W-:Y:S05]  /*6430*/  BSYNC.RECONVERGENT B2 ;  /* 0x0000000000027941 */ /* 0x000fea0003800200 */
.L_x_586:
[----:B------:R-:W-:Y:S01]  /*6440*/  ISETP.GT.U32.AND P0, PT, R8, -0x7f, PT ;  /* 0xffffff810800780c */ /* 0x000fe20003f04070 */
[----:B------:R-:W-:-:S03]  /*6450*/  VIADD R12, R22, UR16 ;  /* 0x00000010160c7c36 */ /* 0x000fc60008000000 */
[----:B------:R-:W-:-:S04]  /*6460*/  ISETP.GT.AND.EX P0, PT, R9, -0x1, PT, P0 ;  /* 0xffffffff0900780c */ /* 0x000fc80003f04300 */
[----:B------:R-:W-:Y:S02]  /*6470*/  SEL R8, R8, 0xffffff81, P0 ;  /* 0xffffff8108087807 */ /* 0x000fe40000000000 */
[----:B------:R-:W-:Y:S02]  /*6480*/  SEL R9, R9, 0xffffffff, P0 ;  /* 0xffffffff09097807 */ /* 0x000fe40000000000 */
[----:B------:R-:W-:-:S04]  /*6490*/  ISETP.LT.U32.AND P0, PT, R8, 0x7f, PT ;  /* 0x0000007f0800780c */ /* 0x000fc80003f01070 */
[----:B------:R-:W-:-:S04]  /*64a0*/  ISETP.LT.AND.EX P0, PT, R9, RZ, PT, P0 ;  /* 0x000000ff0900720c */ /* 0x000fc80003f01300 */
[----:B------:R-:W-:Y:S02]  /*64b0*/  SEL R9, R8, 0x7f, P0 ;  /* 0x0000007f08097807 */ /* 0x000fe40000000000 */
[----:B------:R-:W-:-:S03]  /*64c0*/  ISETP.NE.AND P0, PT, R13, 0x1, PT ;  /* 0x000000010d00780c */ /* 0x000fc60003f05270 */
[----:B------:R1:W-:Y:S10]  /*64d0*/  STS.U8 [R4+UR16], R9 ;  /* 0x0000000904007988 */ /* 0x0003f40008000010 */
[----:B-1----:R-:W-:Y:S05]  /*64e0*/  @!P0 BRA `(.L_x_582) ;  /* 0x0000000000b48947 */ /* 0x002fea0003800000 */
[----:B------:R-:W-:Y:S01]  /*64f0*/  IADD3 R8, P0, PT, R26, UR16, RZ ;  /* 0x000000101a087c10 */ /* 0x000fe2000ff1e0ff */
[----:B------:R-:W1:Y:S03]  /*6500*/  LDS.S8 R10, [R21+UR16] ;  /* 0x00000010150a7984 */ /* 0x000e660008000200 */
[----:B------:R-:W-:-:S05]  /*6510*/  LEA.HI.X.SX32 R9, R2, R27, 0x1, P0 ;  /* 0x0000001b02097211 */ /* 0x000fca00000f0eff */
        /* <DEDUP_REMOVED lines=27> */
.L_x_590:
[----:B0-----:R-:W-:Y:S01]  /*66d0*/  IMAD.MOV.U32 R30, RZ, RZ, R10 ;  /* 0x000000ffff1e7224 */ /* 0x001fe200078e000a */
[----:B------:R-:W-:Y:S01]  /*66e0*/  MOV R10, 0x6720 ;  /* 0x00006720000a7802 */ /* 0x000fe20000000f00 */
[----:B------:R-:W-:Y:S02]  /*66f0*/  IMAD.U32 R9, RZ, RZ, UR5 ;  /* 0x00000005ff097e24 */ /* 0x000fe4000f8e00ff */
[----:B------:R-:W-:-:S07]  /*6700*/  IMAD.U32 R8, RZ, RZ, UR8 ;  /* 0x00000008ff087e24 */ /* 0x000fce000f8e00ff */
[----:B-----5:R-:W-:Y:S05]  /*6710*/  CALL.REL.NOINC `($__internal_2_$__cuda_sm20_div_s64) ;  /* 0x0000002800987944 */ /* 0x020fea0003c00000 */
.L_x_591:
[----:B------:R-:W-:Y:S05]  /*6720*/  BSYNC.RECONVERGENT B2 ;  /* 0x0000000000027941 */ /* 0x000fea0003800200 */
.L_x_589:
[----:B------:R-:W-:Y:S01]  /*6730*/  ISETP.GT.U32.AND P0, PT, R8, -0x7f, PT ;  /* 0xffffff810800780c */ /* 0x000fe20003f04070 */
[----:B------:R-:W-:-:S03]  /*6740*/  VIADD R12, R12, UR16 ;  /* 0x000000100c0c7c36 */ /* 0x000fc60008000000 */
[----:B------:R-:W-:-:S04]  /*6750*/  ISETP.GT.AND.EX P0, PT, R9, -0x1, PT, P0 ;  /* 0xffffffff0900780c */ /* 0x000fc80003f04300 */
[----:B------:R-:W-:Y:S02]  /*6760*/  SEL R8, R8, 0xffffff81, P0 ;  /* 0xffffff8108087807 */ /* 0x000fe40000000000 */
[----:B------:R-:W-:Y:S02]  /*6770*/  SEL R9, R9, 0xffffffff, P0 ;  /* 0xffffffff09097807 */ /* 0x000fe40000000000 */
[----:B------:R-:W-:-:S04]  /*6780*/  ISETP.LT.U32.AND P0, PT, R8, 0x7f, PT ;  /* 0x0000007f0800780c */ /* 0x000fc80003f01070 */
[----:B------:R-:W-:-:S04]  /*6790*/  ISETP.LT.AND.EX P0, PT, R9, RZ, PT, P0 ;  /* 0x000000ff0900720c */ /* 0x000fc80003f01300 */
[----:B------:R-:W-:-:S05]  /*67a0*/  SEL R8, R8, 0x7f, P0 ;  /* 0x0000007f08087807 */ /* 0x000fca0000000000 */
[----:B------:R1:W-:Y:S04]  /*67b0*/  STS.U8 [R21+UR16], R8 ;  /* 0x0000000815007988 */ /* 0x0003e80008000010 */
.L_x_582:
[----:B------:R-:W-:Y:S05]  /*67c0*/  BSYNC.RECONVERGENT B1 ;  /* 0x0000000000017941 */ /* 0x000fea0003800200 */
.L_x_581:
[----:B------:R-:W-:-:S13]  /*67d0*/  ISETP.GE.U32.AND P0, PT, R3, 0x3, PT ;  /* 0x000000030300780c */ /* 0x000fda0003f06070 */
[----:B------:R-:W-:Y:S05]  /*67e0*/  @!P0 BRA `(.L_x_580) ;  /* 0x0000000800f48947 */ /* 0x000fea0003800000 */
.L_x_604:
[----:B-1----:R-:W-:-:S05]  /*67f0*/  IADD3 R8, P0, PT, R12, UR12, RZ ;  /* 0x0000000c0c087c10 */ /* 0x002fca000ff1e0ff */
[----:B------:R-:W-:-:S05]  /*6800*/  IMAD.X R9, RZ, RZ, UR13, P0 ;  /* 0x0000000dff097e24 */ /* 0x000fca00080e06ff */
[----:B------:R-:W2:Y:S01]  /*6810*/  LDG.E.U8.CONSTANT R8, desc[UR14][R8.64+0xd0800] ;  /* 0x0d08000e08087981 */ /* 0x000ea2000c1e9100 */
[----:B------:R-:W1:Y:S01]  /*6820*/  S2UR UR10, SR_CgaCtaId ;  /* 0x00000000000a79c3 */ /* 0x000e620000008800 */
[----:B------:R-:W-:Y:S01]  /*6830*/  UMOV UR9, 0x400 ;  /* 0x0000040000097882 */ /* 0x000fe20000000000 */
[----:B------:R-:W-:Y:S01]  /*6840*/  BSSY.RECONVERGENT B1, `(.L_x_592) ;  /* 0x0000023000017945 */ /* 0x000fe20003800200 */
[----:B------:R-:W-:-:S04]  /*6850*/  UIADD3 UR9, UPT, UPT, UR9, 0x930, URZ ;  /* 0x0000093009097890 */ /* 0x000fc8000fffe0ff */
[----:B-1----:R-:W-:-:S09]  /*6860*/  ULEA UR9, UR10, UR9, 0x18 ;  /* 0x000000090a097291 */ /* 0x002fd2000f8ec0ff */
[----:B------:R-:W1:Y:S01]  /*6870*/  LDS.S8 R10, [R12+UR9] ;  /* 0x000000090c0a7984 */ /* 0x000e620008000200 */
[----:B--2---:R-:W-:-:S05]  /*6880*/  PRMT R11, R8, 0x8880, RZ ;  /* 0x00008880080b7816 */ /* 0x004fca00000000ff */
[----:B-1----:R-:W-:-:S05]  /*6890*/  IMAD.WIDE R10, R11, R10, RZ ;  /* 0x0000000a0b0a7225 */ /* 0x002fca00078e02ff */
[----:B------:R-:W-:-:S04]  /*68a0*/  LOP3.LUT R13, R11, UR8, RZ, 0xfc, !PT ;  /* 0x000000080b0d7c12 */ /* 0x000fc8000f8efcff */
[----:B------:R-:W-:Y:S01]  /*68b0*/  ISETP.NE.U32.AND P0, PT, R13, RZ, PT ;  /* 0x000000ff0d00720c */ /* 0x000fe20003f05070 */
[----:B------:R-:W-:-:S12]  /*68c0*/  VIADD R13, R12, UR9 ;  /* 0x000000090c0d7c36 */ /* 0x000fd80008000000 */
        /* <DEDUP_REMOVED lines=21> */
.L_x_593:
[----:B0-----:R-:W-:Y:S01]  /*6a20*/  IMAD.MOV.U32 R30, RZ, RZ, R10 ;  /* 0x000000ffff1e7224 */ /* 0x001fe200078e000a */
[----:B------:R-:W-:Y:S01]  /*6a30*/  MOV R10, 0x6a70 ;  /* 0x00006a70000a7802 */ /* 0x000fe20000000f00 */
[----:B------:R-:W-:Y:S02]  /*6a40*/  IMAD.U32 R9, RZ, RZ, UR5 ;  /* 0x00000005ff097e24 */ /* 0x000fe4000f8e00ff */
[----:B------:R-:W-:-:S07]  /*6a50*/  IMAD.U32 R8, RZ, RZ, UR8 ;  /* 0x00000008ff087e24 */ /* 0x000fce000f8e00ff */
[----:B-----5:R-:W-:Y:S05]  /*6a60*/  CALL.REL.NOINC `($__internal_2_$__cuda_sm20_div_s64) ;  /* 0x0000002400c47944 */ /* 0x020fea0003c00000 */
.L_x_594:
[----:B------:R-:W-:Y:S05]  /*6a70*/  BSYNC.RECONVERGENT B1 ;  /* 0x0000000000017941 */ /* 0x000fea0003800200 */
.L_x_592:
[----:B------:R-:W-:-:S05]  /*6a80*/  VIADD R21, R12, UR16 ;  /* 0x000000100c157c36 */ /* 0x000fca0008000000 */
[----:B------:R-:W-:-:S05]  /*6a90*/  IADD3 R10, P0, PT, R21, UR12, RZ ;  /* 0x0000000c150a7c10 */ /* 0x000fca000ff1e0ff */
[----:B------:R-:W-:-:S05]  /*6aa0*/  IMAD.X R11, RZ, RZ, UR13, P0 ;  /* 0x0000000dff0b7e24 */ /* 0x000fca00080e06ff */
[----:B------:R-:W2:Y:S01]  /*6ab0*/  LDG.E.U8.CONSTANT R10, desc[UR14][R10.64+0xd0800] ;  /* 0x0d08000e0a0a7981 */ /* 0x000ea2000c1e9100 */
[----:B------:R-:W-:Y:S01]  /*6ac0*/  ISETP.GT.U32.AND P0, PT, R8, -0x7f, PT ;  /* 0xffffff810800780c */ /* 0x000fe20003f04070 */
[----:B------:R-:W-:Y:S01]  /*6ad0*/  BSSY.RECONVERGENT B1, `(.L_x_595) ;  /* 0x0000028000017945 */ /* 0x000fe20003800200 */
[----:B------:R-:W-:Y:S02]  /*6ae0*/  VIADD R12, R13, UR16 ;  /* 0x000000100d0c7c36 */ /* 0x000fe40008000000 */
[----:B------:R-:W-:-:S04]  /*6af0*/  ISETP.GT.AND.EX P0, PT, R9, -0x1, PT, P0 ;  /* 0xffffffff0900780c */ /* 0x000fc80003f04300 */
[----:B------:R-:W-:Y:S02]  /*6b00*/  SEL R14, R8, 0xffffff81, P0 ;  /* 0xffffff81080e7807 */ /* 0x000fe40000000000 */
[----:B------:R-:W-:Y:S02]  /*6b10*/  SEL R8, R9, 0xffffffff, P0 ;  /* 0xffffffff09087807 */ /* 0x000fe40000000000 */
[----:B------:R-:W-:-:S04]  /*6b20*/  ISETP.LT.U32.AND P0, PT, R14, 0x7f, PT ;  /* 0x0000007f0e00780c */ /* 0x000fc80003f01070 */
[----:B------:R-:W-:-:S04]  /*6b30*/  ISETP.LT.AND.EX P0, PT, R8, RZ, PT, P0 ;  /* 0x000000ff0800720c */ /* 0x000fc80003f01300 */
[----:B------:R-:W-:-:S05]  /*6b40*/  SEL R14, R14, 0x7f, P0 ;  /* 0x0000007f0e0e7807 */ /* 0x000fca0000000000 */
[----:B------:R-:W-:Y:S04]  /*6b50*/  STS.U8 [R13], R14 ;  /* 0x0000000e0d007388 */ /* 0x000fe80000000000 */
[----:B------:R-:W1:Y:S01]  /*6b60*/  LDS.S8 R8, [R13+UR16] ;  /* 0x000000100d087984 */ /* 0x000e620008000200 */
        /* <DEDUP_REMOVED lines=25> */
.L_x_596:
[----:B0-----:R-:W-:Y:S01]  /*6d00*/  IMAD.MOV.U32 R30, RZ, RZ, R10 ;  /* 0x000000ffff1e7224 */ /* 0x001fe200078e000a */
[----:B------:R-:W-:Y:S01]  /*6d10*/  MOV R10, 0x6d50 ;  /* 0x00006d50000a7802 */ /* 0x000fe20000000f00 */
[----:B------:R-:W-:Y:S02]  /*6d20*/  IMAD.U32 R9, RZ, RZ, UR5 ;  /* 0x00000005ff097e24 */ /* 0x000fe4000f8e00ff */
[----:B------:R-:W-:-:S07]  /*6d30*/  IMAD.U32 R8, RZ, RZ, UR8 ;  /* 0x00000008ff087e24 */ /* 0x000fce000f8e00ff */
[----:B-----5:R-:W-:Y:S05]  /*6d40*/  CALL.REL.NOINC `($__internal_2_$__cuda_sm20_div_s64) ;  /* 0x00000024000c7944 */ /* 0x020fea0003c00000 */
.L_x_597:
[----:B------:R-:W-:Y:S05]  /*6d50*/  BSYNC.RECONVERGENT B1 ;  /* 0x0000000000017941 */ /* 0x000fea0003800200 */
.L_x_595:
        /* <DEDUP_REMOVED lines=13> */
[----:B------:R-:W-:Y:S04]  /*6e30*/  STS.U8 [R13+UR16], R14 ;  /* 0x0000000e0d007988 */ /* 0x000fe80008000010 */
        /* <DEDUP_REMOVED lines=26> */
.L_x_599:
[----:B0-----:R-:W-:Y:S01]  /*6fe0*/  IMAD.MOV.U32 R30, RZ, RZ, R10 ;  /* 0x000000ffff1e7224 */ /* 0x001fe200078e000a */
[----:B------:R-:W-:Y:S01]  /*6ff0*/  MOV R10, 0x7030 ;  /* 0x00007030000a7802 */ /* 0x000fe20000000f00 */
[----:B------:R-:W-:Y:S02]  /*7000*/  IMAD.U32 R9, RZ, RZ, UR5 ;  /* 0x00000005ff097e24 */ /* 0x000fe4000f8e00ff */
[----:B------:R-:W-:-:S07]  /*7010*/  IMAD.U32 R8, RZ, RZ, UR8 ;  /* 0x00000008ff087e24 */ /* 0x000fce000f8e00ff */
[----:B-----5:R-:W-:Y:S05]  /*7020*/  CALL.REL.NOINC `($__internal_2_$__cuda_sm20_div_s64) ;  /* 0x0000002000547944 */ /* 0x020fea0003c00000 */
.L_x_600:
[----:B------:R-:W-:Y:S05]  /*7030*/  BSYNC.RECONVERGENT B1 ;  /* 0x0000000000017941 */ /* 0x000fea0003800200 */
.L_x_598:
[----:B------:R-:W-:-:S05]  /*7040*/  VIADD R21, R21, UR16 ;  /* 0x0000001015157c36 */ /* 0x000fca0008000000 */
[----:B------:R-:W-:-:S05]  /*7050*/  IADD3 R10, P0, PT, R21, UR12, RZ ;  /* 0x0000000c150a7c10 */ /* 0x000fca000ff1e0ff */
[----:B------:R-:W-:-:S05]  /*7060*/  IMAD.X R11, RZ, RZ, UR13, P0 ;  /* 0x0000000dff0b7e24 */ /* 0x000fca00080e06ff */
[----:B------:R-:W2:Y:S01]  /*7070*/  LDG.E.U8.CONSTANT R10, desc[UR14][R10.64+0xd0800] ;  /* 0x0d08000e0a0a7981 */ /* 0x000ea2000c1e9100 */
[----:B------:R-:W-:Y:S01]  /*7080*/  ISETP.GT.U32.AND P0, PT, R8, -0x7f, PT ;  /* 0xffffff810800780c */ /* 0x000fe20003f04070 */
[----:B------:R-:W-:Y:S03]  /*7090*/  BSSY.RECONVERGENT B1, `(.L_x_601) ;  /* 0x0000027000017945 */ /* 0x000fe60003800200 */
        /* <DEDUP_REMOVED lines=33> */
.L_x_602:
[----:B0-----:R-:W-:Y:S01]  /*72b0*/  IMAD.MOV.U32 R30, RZ, RZ, R10 ;  /* 0x000000ffff1e7224 */ /* 0x001fe200078e000a */
[----:B------:R-:W-:Y:S01]  /*72c0*/  MOV R10, 0x7300 ;  /* 0x00007300000a7802 */ /* 0x000fe20000000f00 */
[----:B------:R-:W-:Y:S02]  /*72d0*/  IMAD.U32 R9, RZ, RZ, UR5 ;  /* 0x00000005ff097e24 */ /* 0x000fe4000f8e00ff */
[----:B------:R-:W-:-:S07]  /*72e0*/  IMAD.U32 R8, RZ, RZ, UR8 ;  /* 0x00000008ff087e24 */ /* 0x000fce000f8e00ff */
[----:B-----5:R-:W-:Y:S05]  /*72f0*/  CALL.REL.NOINC `($__internal_2_$__cuda_sm20_div_s64) ;  /* 0x0000001c00a07944 */ /* 0x020fea0003c00000 */
.L_x_603:
[----:B------:R-:W-:Y:S05]  /*7300*/  BSYNC.RECONVERGENT B1 ;  /* 0x0000000000017941 */ /* 0x000fea0003800200 */
.L_x_601:
        /* <DEDUP_REMOVED lines=8> */
[----:B------:R-:W-:-:S03]  /*7390*/  ISETP.GE.U32.AND P0, PT, R12, 0x80, PT ;  /* 0x000000800c00780c */ /* 0x000fc60003f06070 */
[----:B------:R2:W-:Y:S10]  /*73a0*/  STS.U8 [R22+UR16], R9 ;  /* 0x0000000916007988 */ /* 0x0005f40008000010 */
[----:B--2---:R-:W-:Y:S05]  /*73b0*/  @!P0 BRA `(.L_x_604) ;  /* 0xfffffff4000c8947 */ /* 0x004fea000383ffff */
.L_x_580:
[----:B------:R-:W-:Y:S05]  /*73c0*/  BSYNC.RECONVERGENT B0 ;  /* 0x0000000000007941 */ /* 0x000fea0003800200 */
.L_x_579:
[----:B------:R-:W-:Y:S01]  /*73d0*/  BAR.SYNC.DEFER_BLOCKING 0x0 ;  /* 0x0000000000007b1d */ /* 0x000fe20000010000 */
[----:B------:R-:W-:-:S05]  /*73e0*/  ISETP.GT.U32.AND P0, PT, R0, 0xff, PT ;  /* 0x000000ff0000780c */ /* 0x000fca0003f04070 */
[----:B------:R-:W-:Y:S08]  /*73f0*/  BSSY.RECONVERGENT B0, `(.L_x_605) ;  /* 0x000009e000007945 */ /* 0x000ff00003800200 */
[----:B------:R-:W-:Y:S05]  /*7400*/  @P0 BRA `(.L_x_606) ;  /* 0x0000000800700947 */ /* 0x000fea0003800000 */
[----:B------:R-:W-:-:S07]  /*7410*/  IMAD.MOV.U32 R17, RZ, RZ, R0 ;  /* 0x000000ffff117224 */ /* 0x000fce00078e0000 */
.L_x_608:
[----:B-1----:R-:W1:Y:S02]  /*7420*/  LDC.64 R8, c[0x0][0x380] ;  /* 0x0000e000ff087b82 */ /* 0x002e640000000a00 */
[----:B-1----:R-:W-:-:S05]  /*7430*/  IADD3 R12, P0, PT, R17, R8, RZ ;  /* 0x00000008110c7210 */ /* 0x002fca0007f1e0ff */
[----:B------:R-:W-:-:S05]  /*7440*/  IMAD.X R13, RZ, RZ, R9, P0 ;  /* 0x000000ffff0d7224 */ /* 0x000fca00000e0609 */
[----:B------:R-:W2:Y:S04]  /*7450*/  LDG.E.U8.CONSTANT R14, desc[UR14][R12.64+0xc8700] ;  /* 0x0c87000e0c0e7981 */ /* 0x000ea8000c1e9100 */
[----:B------:R-:W2:Y:S04]  /*7460*/  LDG.E.U8.CONSTANT R15, desc[UR14][R12.64+0xc8600] ;  /* 0x0c86000e0c0f7981 */ /* 0x000ea8000c1e9100 */
[----:B------:R-:W3:Y:S04]  /*7470*/  LDG.E.U8.CONSTANT R16, desc[UR14][R12.64+0xc8500] ;  /* 0x0c85000e0c107981 */ /* 0x000ee8000c1e9100 */
[----:B------:R-:W3:Y:S04]  /*7480*/  LDG.E.U8.CONSTANT R21, desc[UR14][R12.64+0xc8400] ;  /* 0x0c84000e0c157981 */ /* 0x000ee8000c1e9100 */
[----:B------:R-:W4:Y:S04]  /*7490*/  LDG.E.U8.CONSTANT R22, desc[UR14][R12.64+0xc8b00] ;  /* 0x0c8b000e0c167981 */ /* 0x000f28000c1e9100 */
[----:B------:R-:W4:Y:S04]  /*74a0*/  LDG.E.U8.CONSTANT R25, desc[UR14][R12.64+0xc8a00] ;  /* 0x0c8a000e0c197981 */ /* 0x000f28000c1e9100 */
[----:B0-----:R-:W4:Y:S04]  /*74b0*/  LDG.E.U8.CONSTANT R30, desc[UR14][R12.64+0xc8900] ;  /* 0x0c89000e0c1e7981 */ /* 0x001f28000c1e9100 */
[----:B------:R-:W4:Y:S01]  /*74c0*/  LDG.E.U8.CONSTANT R31, desc[UR14][R12.64+0xc8800] ;  /* 0x0c88000e0c1f7981 */ /* 0x000f22000c1e9100 */
[----:B------:R-:W-:Y:S01]  /*74d0*/  MOV R19, 0x400 ;  /* 0x0000040000137802 */ /* 0x000fe20000000f00 */
[----:B------:R-:W0:Y:S03]  /*74e0*/  S2R R18, SR_CgaCtaId ;  /* 0x0000000000127919 */ /* 0x000e260000008800 */
[----:B0-----:R-:W-:-:S06]  /*74f0*/  LEA R11, R18, R19, 0x18 ;  /* 0x00000013120b7211 */ /* 0x001fcc00078ec0ff */
[----:B------:R-:W0:Y:S01]  /*7500*/  LDS.64 R10, [R11+0x930] ;  /* 0x000930000b0a7984 */ /* 0x000e220000000a00 */
[----:B--2---:R-:W-:Y:S02]  /*7510*/  PRMT R14, R15, 0x3340, R14 ;  /* 0x000033400f0e7816 */ /* 0x004fe4000000000e */
[----:B---3--:R-:W-:Y:S01]  /*7520*/  PRMT R21, R21, 0x3340, R16 ;  /* 0x0000334015157816 */ /* 0x008fe20000000010 */
[----:B------:R-:W-:-:S03]  /*7530*/  IMAD.MOV.U32 R16, RZ, RZ, 0x8 ;  /* 0x00000008ff107424 */ /* 0x000fc600078e00ff */
[----:B------:R-:W-:Y:S02]  /*7540*/  PRMT R21, R21, 0x5410, R14 ;  /* 0x0000541015157816 */ /* 0x000fe4000000000e */
[----:B----4-:R-:W-:-:S03]  /*7550*/  PRMT R22, R25, 0x3340, R22 ;  /* 0x0000334019167816 */ /* 0x010fc60000000016 */
[----:B0-----:R-:W-:Y:S01]  /*7560*/  IDP.4A.S8.S8 R10, R21, R10, RZ ;  /* 0x0000000a150a7226 */ /* 0x001fe200000006ff */
[----:B------:R-:W-:-:S04]  /*7570*/  PRMT R31, R31, 0x3340, R30 ;  /* 0x000033401f1f7816 */ /* 0x000fc8000000001e */
[----:B------:R-:W-:-:S05]  /*7580*/  PRMT R22, R31, 0x5410, R22 ;  /* 0x000054101f167816 */ /* 0x000fca0000000016 */
[----:B------:R-:W-:-:S05]  /*7590*/  IDP.4A.S8.S8 R22, R22, R11, R10 ;  /* 0x0000000b16167226 */ /* 0x000fca000000060a */
[----:B------:R-:W-:-:S07]  /*75a0*/  SHF.R.S32.HI R21, RZ, 0x1f, R22 ;  /* 0x0000001fff157819 */ /* 0x000fce0000011416 */
.L_x_607:
        /* <DEDUP_REMOVED lines=10> */
[----:B------:R4:W4:Y:S01]  /*7650*/  LDG.E.U8.CONSTANT R36, desc[UR14][R10.64+0xc8800] ;  /* 0x0c88000e0a247981 */ /* 0x000922000c1e9100 */
[----:B------:R-:W-:-:S05]  /*7660*/  VIADD R13, R15, 0x800 ;  /* 0x000008000f0d7836 */ /* 0x000fca0000000000 */
[----:B------:R-:W-:-:S05]  /*7670*/  IADD3 R12, P0, PT, R13, R8, RZ ;  /* 0x000000080d0c7210 */ /* 0x000fca0007f1e0ff */
[----:B------:R-:W-:-:S05]  /*7680*/  IMAD.X R13, RZ, RZ, R9, P0 ;  /* 0x000000ffff0d7224 */ /* 0x000fca00000e0609 */
[----:B------:R-:W4:Y:S04]  /*7690*/  LDG.E.U8.CONSTANT R39, desc[UR14][R12.64+0xc8600] ;  /* 0x0c86000e0c277981 */ /* 0x000f28000c1e9100 */
[----:B------:R-:W4:Y:S04]  /*76a0*/  LDG.E.U8.CONSTANT R34, desc[UR14][R12.64+0xc8500] ;  /* 0x0c85000e0c227981 */ /* 0x000f28000c1e9100 */
[----:B------:R-:W4:Y:S01]  /*76b0*/  LDG.E.U8.CONSTANT R37, desc[UR14][R12.64+0xc8400] ;  /* 0x0c84000e0c257981 */ /* 0x000f22000c1e9100 */
[----:B--2---:R-:W-:-:S03]  /*76c0*/  PRMT R31, R31, 0x3340, R30 ;  /* 0x000033401f1f7816 */ /* 0x004fc6000000001e */
[----:B------:R-:W2:Y:S01]  /*76d0*/  LDG.E.U8.CONSTANT R30, desc[UR14][R12.64+0xc8700] ;  /* 0x0c87000e0c1e7981 */ /* 0x000ea2000c1e9100 */
[----:B---3--:R-:W-:-:S04]  /*76e0*/  PRMT R14, R25, 0x3340, R14 ;  /* 0x00003340190e7816 */ /* 0x008fc8000000000e */
[----:B------:R-:W-:Y:S02]  /*76f0*/  PRMT R31, R31, 0x5410, R14 ;  /* 0x000054101f1f7816 */ /* 0x000fe4000000000e */
[----:B------:R-:W3:Y:S01]  /*7700*/  LDG.E.U8.CONSTANT R14, desc[UR14][R12.64+0xc8b00] ;  /* 0x0c8b000e0c0e7981 */ /* 0x000ee2000c1e9100 */
[----:B----4-:R-:W-:-:S03]  /*7710*/  PRMT R10, R33, 0x3340, R32 ;  /* 0x00003340210a7816 */ /* 0x010fc60000000020 */
[----:B------:R-:W3:Y:S04]  /*7720*/  LDG.E.U8.CONSTANT R33, desc[UR14][R12.64+0xc8a00] ;  /* 0x0c8a000e0c217981 */ /* 0x000ee8000c1e9100 */
[----:B------:R-:W4:Y:S01]  /*7730*/  LDG.E.U8.CONSTANT R32, desc[UR14][R12.64+0xc8900] ;  /* 0x0c89000e0c207981 */ /* 0x000f22000c1e9100 */
[----:B------:R-:W-:-:S03]  /*7740*/  PRMT R11, R36, 0x3340, R35 ;  /* 0x00003340240b7816 */ /* 0x000fc60000000023 */
[----:B------:R0:W4:Y:S01]  /*7750*/  LDG.E.U8.CONSTANT R35, desc[UR14][R12.64+0xc8800] ;  /* 0x0c88000e0c237981 */ /* 0x000122000c1e9100 */
[----:B------:R-:W-:-:S05]  /*7760*/  VIADD R25, R19, 0x930 ;  /* 0x0000093013197836 */ /* 0x000fca0000000000 */
[----:B------:R-:W-:Y:S02]  /*7770*/  LEA R25, R18, R25, 0x18 ;  /* 0x0000001912197211 */ /* 0x000fe400078ec0ff */
[----:B------:R-:W-:Y:S02]  /*7780*/  PRMT R36, R11, 0x5410, R10 ;  /* 0x000054100b247816 */ /* 0x000fe4000000000a */
[----:B------:R-:W-:Y:S02]  /*7790*/  PRMT R34, R37, 0x3340, R34 ;  /* 0x0000334025227816 */ /* 0x000fe40000000022 */
[----:B--2---:R-:W-:Y:S01]  /*77a0*/  PRMT R39, R39, 0x3340, R30 ;  /* 0x0000334027277816 */ /* 0x004fe2000000001e */
[----:B------:R-:W-:-:S05]  /*77b0*/  IMAD.IADD R30, R25, 0x1, R16 ;  /* 0x00000001191e7824 */ /* 0x000fca00078e0210 */
[----:B------:R-:W1:Y:S04]  /*77c0*/  LDS.64 R10, [R30] ;  /* 0x000000001e0a7984 */ /* 0x000e680000000a00 */
[----:B0-----:R-:W0:Y:S01]  /*77d0*/  LDS.64 R12, [R30+0x8] ;  /* 0x000008001e0c7984 */ /* 0x001e220000000a00 */
[----:B------:R-:W-:Y:S02]  /*77e0*/  PRMT R39, R34, 0x5410, R39 ;  /* 0x0000541022277816 */ /* 0x000fe40000000027 */
[----:B---3--:R-:W-:Y:S02]  /*77f0*/  PRMT R14, R33, 0x3340, R14 ;  /* 0x00003340210e7816 */ /* 0x008fe4000000000e */
[----:B----4-:R-:W-:Y:S01]  /*7800*/  PRMT R35, R35, 0x3340, R32 ;  /* 0x0000334023237816 */ /* 0x010fe20000000020 */
[----:B-1----:R-:W-:-:S04]  /*7810*/  IDP.4A.S8.S8 R10, R31, R10, RZ ;  /* 0x0000000a1f0a7226 */ /* 0x002fc800000006ff */
[----:B------:R-:W-:Y:S02]  /*7820*/  IDP.4A.S8.S8 R31, R36, R11, R10 ;  /* 0x0000000b241f7226 */ /* 0x000fe4000000060a */
[----:B------:R-:W-:-:S05]  /*7830*/  VIADD R11, R15, 0x1000 ;  /* 0x000010000f0b7836 */ /* 0x000fca0000000000 */
[----:B------:R-:W-:-:S05]  /*7840*/  IADD3 R10, P0, PT, R11, R8, RZ ;  /* 0x000000080b0a7210 */ /* 0x000fca0007f1e0ff */
[----:B------:R-:W-:Y:S01]  /*7850*/  IMAD.X R11, RZ, RZ, R9, P0 ;  /* 0x000000ffff0b7224 */ /* 0x000fe200000e0609 */
[----:B------:R-:W-:Y:S01]  /*7860*/  PRMT R14, R35, 0x5410, R14 ;  /* 0x00005410230e7816 */ /* 0x000fe2000000000e */
[----:B0-----:R-:W-:-:S03]  /*7870*/  IDP.4A.S8.S8 R12, R39, R12, RZ ;  /* 0x0000000c270c7226 */ /* 0x001fc600000006ff */
[----:B------:R-:W2:Y:S04]  /*7880*/  LDG.E.U8.CONSTANT R37, desc[UR14][R10.64+0xc8700] ;  /* 0x0c87000e0a257981 */ /* 0x000ea8000c1e9100 */
[----:B------:R-:W2:Y:S04]  /*7890*/  LDG.E.U8.CONSTANT R34, desc[UR14][R10.64+0xc8600] ;  /* 0x0c86000e0a227981 */ /* 0x000ea8000c1e9100 */
[----:B------:R-:W3:Y:S04]  /*78a0*/  LDG.E.U8.CONSTANT R33, desc[UR14][R10.64+0xc8500] ;  /* 0x0c85000e0a217981 */ /* 0x000ee8000c1e9100 */
[----:B------:R-:W3:Y:S01]  /*78b0*/  LDG.E.U8.CONSTANT R36, desc[UR14][R10.64+0xc8400] ;  /* 0x0c84000e0a247981 */ /* 0x000ee2000c1e9100 */
[----:B------:R-:W-:-:S03]  /*78c0*/  IDP.4A.S8.S8 R32, R14, R13, R12 ;  /* 0x0000000d0e207226 */ /* 0x000fc6000000060c */
[----:B------:R-:W4:Y:S04]  /*78d0*/  LDG.E.U8.CONSTANT R13, desc[UR14][R10.64+0xc8b00] ;  /* 0x0c8b000e0a0d7981 */ /* 0x000f28000c1e9100 */
[----:B------:R-:W4:Y:S04]  /*78e0*/  LDG.E.U8.CONSTANT R14, desc[UR14][R10.64+0xc8a00] ;  /* 0x0c8a000e0a0e7981 */ /* 0x000f28000c1e9100 */
[----:B------:R-:W4:Y:S04]  /*78f0*/  LDG.E.U8.CONSTANT R35, desc[UR14][R10.64+0xc8900] ;  /* 0x0c89000e0a237981 */ /* 0x000f28000c1e9100 */
[----:B------:R0:W4:Y:S04]  /*7900*/  LDG.E.U8.CONSTANT R38, desc[UR14][R10.64+0xc8800] ;  /* 0x0c88000e0a267981 */ /* 0x000128000c1e9100 */
[----:B0-----:R-:W0:Y:S01]  /*7910*/  LDS.64 R10, [R30+0x10] ;  /* 0x000010001e0a7984 */ /* 0x001e220000000a00 */
[----:B--2---:R-:W-:Y:S01]  /*7920*/  PRMT R34, R34, 0x3340, R37 ;  /* 0x0000334022227816 */ /* 0x004fe20000000025 */
[----:B------:R-:W-:Y:S01]  /*7930*/  VIADD R37, R15, 0x1800 ;  /* 0x000018000f257836 */ /* 0x000fe20000000000 */
[----:B---3--:R-:W-:-:S04]  /*7940*/  PRMT R33, R36, 0x3340, R33 ;  /* 0x0000334024217816 */ /* 0x008fc80000000021 */
[----:B------:R-:W-:Y:S02]  /*7950*/  IADD3 R12, P0, PT, R37, R8, RZ ;  /* 0x00000008250c7210 */ /* 0x000fe40007f1e0ff */
[----:B------:R-:W-:Y:S02]  /*7960*/  PRMT R33, R33, 0x5410, R34 ;  /* 0x0000541021217816 */ /* 0x000fe40000000022 */
[----:B----4-:R-:W-:-:S03]  /*7970*/  PRMT R14, R14, 0x3340, R13 ;  /* 0x000033400e0e7816 */ /* 0x010fc6000000000d */
[----:B0-----:R-:W-:Y:S02]  /*7980*/  IDP.4A.S8.S8 R10, R33, R10, RZ ;  /* 0x0000000a210a7226 */ /* 0x001fe400000006ff */
[----:B------:R-:W-:Y:S01]  /*7990*/  IMAD.X R13, RZ, RZ, R9, P0 ;  /* 0x000000ffff0d7224 */ /* 0x000fe200000e0609 */
[----:B------:R-:W-:-:S04]  /*79a0*/  PRMT R35, R38, 0x3340, R35 ;  /* 0x0000334026237816 */ /* 0x000fc80000000023 */
[----:B------:R-:W2:Y:S01]  /*79b0*/  LDG.E.U8.CONSTANT R36, desc[UR14][R12.64+0xc8700] ;  /* 0x0c87000e0c247981 */ /* 0x000ea2000c1e9100 */
[----:B------:R-:W-:-:S03]  /*79c0*/  PRMT R14, R35, 0x5410, R14 ;  /* 0x00005410230e7816 */ /* 0x000fc6000000000e */
[----:B------:R-:W2:Y:S02]  /*79d0*/  LDG.E.U8.CONSTANT R37, desc[UR14][R12.64+0xc8600] ;  /* 0x0c86000e0c257981 */ /* 0x000ea4000c1e9100 */
[----:B------:R-:W-:Y:S02]  /*79e0*/  IDP.4A.S8.S8 R33, R14, R11, R10 ;  /* 0x0000000b0e217226 */ /* 0x000fe4000000060a */
[----:B------:R-:W3:Y:S04]  /*79f0*/  LDG.E.U8.CONSTANT R34, desc[UR14][R12.64+0xc8b00] ;  /* 0x0c8b000e0c227981 */ /* 0x000ee8000c1e9100 */
[----:B------:R-:W4:Y:S04]  /*7a00*/  LDG.E.U8.CONSTANT R10, desc[UR14][R12.64+0xc8500] ;  /* 0x0c85000e0c0a7981 */ /* 0x000f28000c1e9100 */
[----:B------:R-:W4:Y:S04]  /*7a10*/  LDG.E.U8.CONSTANT R11, desc[UR14][R12.64+0xc8400] ;  /* 0x0c84000e0c0b7981 */ /* 0x000f28000c1e9100 */
[----:B------:R-:W3:Y:S04]  /*7a20*/  LDG.E.U8.CONSTANT R35, desc[UR14][R12.64+0xc8a00] ;  /* 0x0c8a000e0c237981 */ /* 0x000ee8000c1e9100 */
[----:B------:R-:W3:Y:S01]  /*7a30*/  LDG.E.U8.CONSTANT R38, desc[UR14][R12.64+0xc8800] ;  /* 0x0c88000e0c267981 */ /* 0x000ee2000c1e9100 */
[----:B------:R-:W-:-:S05]  /*7a40*/  VIADD R15, R15, 0x2000 ;  /* 0x000020000f0f7836 */ /* 0x000fca0000000000 */
[----:B------:R-:W-:-:S05]  /*7a50*/  IADD3 R14, P0, PT, R15, R8, RZ ;  /* 0x000000080f0e7210 */ /* 0x000fca0007f1e0ff */
[----:B------:R-:W-:Y:S01]  /*7a60*/  IMAD.X R15, RZ, RZ, R9, P0 ;  /* 0x000000ffff0f7224 */ /* 0x000fe200000e0609 */
[----:B----4-:R-:W-:Y:S02]  /*7a70*/  PRMT R10, R11, 0x3340, R10 ;  /* 0x000033400b0a7816 */ /* 0x010fe4000000000a */
[----:B------:R-:W4:Y:S01]  /*7a80*/  LDG.E.U8.CONSTANT R11, desc[UR14][R12.64+0xc8900] ;  /* 0x0c89000e0c0b7981 */ /* 0x000f22000c1e9100 */
[----:B--2---:R-:W-:Y:S02]  /*7a90*/  PRMT R37, R37, 0x3340, R36 ;  /* 0x0000334025257816 */ /* 0x004fe40000000024 */
[----:B---3--:R-:W-:Y:S01]  /*7aa0*/  PRMT R34, R35, 0x3340, R34 ;  /* 0x0000334023227816 */ /* 0x008fe20000000022 */
[----:B------:R-:W2:Y:S04]  /*7ab0*/  LDG.E.U8.CONSTANT R36, desc[UR14][R14.64+0xc8600] ;  /* 0x0c86000e0e247981 */ /* 0x000ea8000c1e9100 */
[----:B------:R-:W2:Y:S01]  /*7ac0*/  LDG.E.U8.CONSTANT R35, desc[UR14][R14.64+0xc8700] ;  /* 0x0c87000e0e237981 */ /* 0x000ea2000c1e9100 */
[----:B------:R-:W-:-:S03]  /*7ad0*/  PRMT R37, R10, 0x5410, R37 ;  /* 0x000054100a257816 */ /* 0x000fc60000000025 */
[----:B------:R-:W3:Y:S04]  /*7ae0*/  LDG.E.U8.CONSTANT R12, desc[UR14][R14.64+0xc8500] ;  /* 0x0c85000e0e0c7981 */ /* 0x000ee8000c1e9100 */
[----:B------:R-:W3:Y:S01]  /*7af0*/  LDG.E.U8.CONSTANT R13, desc[UR14][R14.64+0xc8400] ;  /* 0x0c84000e0e0d7981 */ /* 0x000ee2000c1e9100 */
[----:B----4-:R-:W-:-:S03]  /*7b00*/  PRMT R11, R38, 0x3340, R11 ;  /* 0x00003340260b7816 */ /* 0x010fc6000000000b */
[----:B------:R-:W4:Y:S01]  /*7b10*/  LDG.E.U8.CONSTANT R38, desc[UR14][R14.64+0xc8800] ;  /* 0x0c88000e0e267981 */ /* 0x000f22000c1e9100 */
[----:B------:R-:W-:-:S03]  /*7b20*/  PRMT R34, R11, 0x5410, R34 ;  /* 0x000054100b227816 */ /* 0x000fc60000000022 */
[----:B------:R-:W0:Y:S01]  /*7b30*/  LDS.64 R10, [R30+0x18] ;  /* 0x000018001e0a7984 */ /* 0x000e220000000a00 */
[----:B--2---:R-:W-:-:S03]  /*7b40*/  PRMT R35, R36, 0x3340, R35 ;  /* 0x0000334024237816 */ /* 0x004fc60000000023 */
[----:B------:R-:W2:Y:S01]  /*7b50*/  LDG.E.U8.CONSTANT R36, desc[UR14][R14.64+0xc8b00] ;  /* 0x0c8b000e0e247981 */ /* 0x000ea2000c1e9100 */
[----:B0-----:R-:W-:-:S03]  /*7b60*/  IDP.4A.S8.S8 R10, R37, R10, RZ ;  /* 0x0000000a250a7226 */ /* 0x001fc600000006ff */
[----:B------:R-:W2:Y:S01]  /*7b70*/  LDG.E.U8.CONSTANT R37, desc[UR14][R14.64+0xc8a00] ;  /* 0x0c8a000e0e257981 */ /* 0x000ea2000c1e9100 */
[----:B---3--:R-:W-:-:S04]  /*7b80*/  PRMT R12, R13, 0x3340, R12 ;  /* 0x000033400d0c7816 */ /* 0x008fc8000000000c */
[----:B------:R-:W-:Y:S02]  /*7b90*/  PRMT R35, R12, 0x5410, R35 ;  /* 0x000054100c237816 */ /* 0x000fe40000000023 */
[----:B------:R-:W0:Y:S01]  /*7ba0*/  LDS.64 R12, [R30+0x20] ;  /* 0x000020001e0c7984 */ /* 0x000e220000000a00 */
[----:B--2---:R-:W-:-:S03]  /*7bb0*/  PRMT R36, R37, 0x3340, R36 ;  /* 0x0000334025247816 */ /* 0x004fc60000000024 */
[----:B------:R-:W4:Y:S01]  /*7bc0*/  LDG.E.U8.CONSTANT R37, desc[UR14][R14.64+0xc8900] ;  /* 0x0c89000e0e257981 */ /* 0x000f22000c1e9100 */
[----:B------:R-:W-:Y:S02]  /*7bd0*/  VIADD R16, R16, 0x28 ;  /* 0x0000002810107836 */ /* 0x000fe40000000000 */
[----:B------:R-:W-:Y:S02]  /*7be0*/  IDP.4A.S8.S8 R10, R34, R11, R10 ;  /* 0x0000000b220a7226 */ /* 0x000fe4000000060a */
[----:B0-----:R-:W-:Y:S01]  /*7bf0*/  IDP.4A.S8.S8 R12, R35, R12, RZ ;  /* 0x0000000c230c7226 */ /* 0x001fe200000006ff */
[----:B----4-:R-:W-:-:S04]  /*7c00*/  PRMT R37, R38, 0x3340, R37 ;  /* 0x0000334026257816 */ /* 0x010fc80000000025 */
[----:B------:R-:W-:Y:S02]  /*7c10*/  PRMT R36, R37, 0x5410, R36 ;  /* 0x0000541025247816 */ /* 0x000fe40000000024 */
[----:B------:R-:W-:Y:S02]  /*7c20*/  IADD3 R37, P0, P1, R32, R31, R22 ;  /* 0x0000001f20257210 */ /* 0x000fe4000791e016 */
[----:B------:R-:W-:Y:S02]  /*7c30*/  SHF.R.S32.HI R22, RZ, 0x1f, R31 ;  /* 0x0000001fff167819 */ /* 0x000fe4000001141f */
[----:B------:R-:W-:-:S04]  /*7c40*/  SHF.R.S32.HI R32, RZ, 0x1f, R32 ;  /* 0x0000001fff207819 */ /* 0x000fc80000011420 */
[----:B------:R-:W-:Y:S02]  /*7c50*/  IADD3.X R32, PT, PT, R32, R22, R21, P0, P1 ;  /* 0x0000001620207210 */ /* 0x000fe400007e2415 */
[----:B------:R-:W-:Y:S01]  /*7c60*/  ISETP.NE.AND P0, PT, R16, 0x80, PT ;  /* 0x000000801000780c */ /* 0x000fe20003f05270 */
[----:B------:R-:W-:Y:S01]  /*7c70*/  IDP.4A.S8.S8 R12, R36, R13, R12 ;  /* 0x0000000d240c7226 */ /* 0x000fe2000000060c */
[----:B------:R-:W-:Y:S02]  /*7c80*/  IADD3 R11, P1, P2, R10, R33, R37 ;  /* 0x000000210a0b7210 */ /* 0x000fe40007a3e025 */
[----:B------:R-:W-:Y:S02]  /*7c90*/  SHF.R.S32.HI R33, RZ, 0x1f, R33 ;  /* 0x0000001fff217819 */ /* 0x000fe40000011421 */
[----:B------:R-:W-:Y:S02]  /*7ca0*/  SHF.R.S32.HI R10, RZ, 0x1f, R10 ;  /* 0x0000001fff0a7819 */ /* 0x000fe4000001140a */
[----:B------:R-:W-:-:S02]  /*7cb0*/  IADD3 R22, P3, PT, R12, R11, RZ ;  /* 0x0000000b0c167210 */ /* 0x000fc40007f7e0ff */
[----:B------:R-:W-:-:S04]  /*7cc0*/  IADD3.X R33, PT, PT, R10, R33, R32, P1, P2 ;  /* 0x000000210a217210 */ /* 0x000fc80000fe4420 */
[----:B------:R-:W-:Y:S01]  /*7cd0*/  LEA.HI.X.SX32 R21, R12, R33, 0x1, P3 ;  /* 0x000000210c157211 */ /* 0x000fe200018f0eff */
[----:B------:R-:W-:Y:S06]  /*7ce0*/  @P0 BRA `(.L_x_607) ;  /* 0xfffffff800300947 */ /* 0x000fec000383ffff */
[----:B------:R-:W-:Y:S01]  /*7cf0*/  SHF.R.S64 R8, R22, 0x8, R21 ;  /* 0x0000000816087819 */ /* 0x000fe20000001015 */
[----:B------:R-:W-:Y:S01]  /*7d00*/  IMAD.IADD R25, R25, 0x1, R17 ;  /* 0x0000000119197824 */ /* 0x000fe200078e0211 */
[----:B------:R-:W-:Y:S01]  /*7d10*/  SHF.R.S32.HI R9, RZ, 0x8, R21 ;  /* 0x00000008ff097819 */ /* 0x000fe20000011415 */
[----:B------:R-:W-:Y:S01]  /*7d20*/  VIADD R17, R17, UR16 ;  /* 0x0000001011117c36 */ /* 0x000fe20008000000 */
        /* <DEDUP_REMOVED lines=8> */
[----:B------:R2:W-:Y:S10]  /*7db0*/  STS.U8 [R25+0x80], R8 ;  /* 0x0000800819007388 */ /* 0x0005f40000000000 */
[----:B--2---:R-:W-:Y:S05]  /*7dc0*/  @!P0 BRA `(.L_x_608) ;  /* 0xfffffff400948947 */ /* 0x004fea000383ffff */
.L_x_606:
[----:B------:R-:W-:Y:S05]  /*7dd0*/  BSYNC.RECONVERGENT B0 ;  /* 0x0000000000007941 */ /* 0x000fea0003800200 */
.L_x_605:
[----:B------:R-:W2:Y:S02]  /*7de0*/  LDCU UR5, c[0x0][0x398] ;  /* 0x00007300ff0577ac */ /* 0x000ea40008000800 */
[----:B--2---:R-:W-:Y:S01]  /*7df0*/  UISETP.GE.AND UP0, UPT, UR4, UR5, UPT ;  /* 0x000000050400728c */ /* 0x004fe2000bf06270 */
[----:B------:R-:W-:Y:S08]  /*7e00*/  BAR.SYNC.DEFER_BLOCKING 0x0 ;  /* 0x0000000000007b1d */ /* 0x000ff00000010000 */
[----:B------:R-:W-:Y:S05]  /*7e10*/  BRA.U !UP0, `(.L_x_609) ;  /* 0x0000000d08b47547 */ /* 0x000fea000b800000 */
[C---:B------:R-:W-:Y:S02]  /*7e20*/  ISETP.GT.U32.AND P0, PT, R0.reuse, 0xff, PT ;  /* 0x000000ff0000780c */ /* 0x040fe40003f04070 */
[----:B-----5:R-:W-:Y:S02]  /*7e30*/  CS2R R24, SRZ ;  /* 0x0000000000187805 */ /* 0x020fe4000001ff00 */
[----:B------:R-:W-:Y:S01]  /*7e40*/  ISETP.NE.AND P2, PT, R23, RZ, PT ;  /* 0x000000ff1700720c */ /* 0x000fe20003f45270 */
[----:B------:R-:W-:Y:S01]  /*7e50*/  BSSY.RECONVERGENT B0, `(.L_x_610) ;  /* 0x0000039000007945 */ /* 0x000fe20003800200 */
[----:B------:R-:W-:-:S07]  /*7e60*/  ISETP.NE.AND P3, PT, R0, RZ, PT ;  /* 0x000000ff0000720c */ /* 0x000fce0003f65270 */
[----:B-1----:R-:W1:Y:S01]  /*7e70*/  @!P0 LDS.S8 R8, [R7+0x80] ;  /* 0x0000800007088984 */ /* 0x002e620000000200 */
[----:B------:R-:W-:-:S04]  /*7e80*/  @!P0 IMAD.MOV.U32 R9, RZ, RZ, 0x200 ;  /* 0x00000200ff098424 */ /* 0x000fc800078e00ff */
[----:B-1----:R-:W-:-:S04]  /*7e90*/  @!P0 IMAD R8, R8, 0x4, R9 ;  /* 0x0000000408088824 */ /* 0x002fc800078e0209 */
[----:B------:R-:W1:Y:S02]  /*7ea0*/  @!P0 LDC R9, c[0x3][R8] ;  /* 0x00c0000008098b82 */ /* 0x000e640000000800 */
[--C-:B-1----:R-:W-:Y:S01]  /*7eb0*/  @!P0 IMAD.MOV.U32 R24, RZ, RZ, R9.reuse ;  /* 0x000000ffff188224 */ /* 0x102fe200078e0009 */
[----:B------:R-:W-:-:S04]  /*7ec0*/  @!P0 SHF.R.S32.HI R25, RZ, 0x1f, R9 ;  /* 0x0000001fff198819 */ /* 0x000fc80000011409 */
[----:B------:R-:W1:Y:S04]  /*7ed0*/  SHFL.DOWN PT, R9, R24, 0x1, 0x1f ;  /* 0x08201f0018097f89 */ /* 0x000e6800000e0000 */
        /* <DEDUP_REMOVED lines=48> */
.L_x_611:
[----:B------:R-:W-:Y:S05]  /*81e0*/  BSYNC.RECONVERGENT B0 ;  /* 0x0000000000007941 */ /* 0x000fea0003800200 */
.L_x_610:
[----:B------:R-:W2:Y:S08]  /*81f0*/  S2UR UR8, SR_CgaCtaId ;  /* 0x00000000000879c3 */ /* 0x000eb00000008800 */
[----:B------:R-:W-:Y:S01]  /*8200*/  BAR.SYNC.DEFER_BLOCKING 0x0 ;  /* 0x0000000000007b1d */ /* 0x000fe20000010000 */
[----:B-1----:R-:W-:-:S05]  /*8210*/  CS2R R8, SRZ ;  /* 0x0000000000087805 */ /* 0x002fca000001ff00 */
[----:B------:R-:W-:Y:S02]  /*8220*/  UMOV UR5, 0x400 ;  /* 0x0000040000057882 */ /* 0x000fe40000000000 */
[----:B--2---:R-:W-:-:S09]  /*8230*/  ULEA UR5, UR8, UR5, 0x18 ;  /* 0x0000000508057291 */ /* 0x004fd2000f8ec0ff */
[----:B------:R-:W1:Y:S02]  /*8240*/  LDS.64 R10, [UR5+0x920] ;  /* 0x00092005ff0a7984 */ /* 0x000e640008000a00 */
[----:B-1----:R-:W-:-:S04]  /*8250*/  ISETP.GE.U32.AND P0, PT, R10, 0x1, PT ;  /* 0x000000010a00780c */ /* 0x002fc80003f06070 */
[----:B------:R-:W-:-:S13]  /*8260*/  ISETP.GE.AND.EX P0, PT, R11, RZ, PT, P0 ;  /* 0x000000ff0b00720c */ /* 0x000fda0003f06300 */
[----:B------:R-:W-:Y:S05]  /*8270*/  @!P0 BRA `(.L_x_612) ;  /* 0x0000000000908947 */ /* 0x000fea0003800000 */
[----:B------:R-:W1:Y:S01]  /*8280*/  LDCU UR5, c[0x0][0x388] ;  /* 0x00007100ff0577ac */ /* 0x000e620008000800 */
[----:B------:R-:W-:Y:S01]  /*8290*/  ISETP.NE.U32.AND P0, PT, R11, RZ, PT ;  /* 0x000000ff0b00720c */ /* 0x000fe20003f05070 */
[----:B-1----:R-:W-:-:S04]  /*82a0*/  UIMAD UR5, UR4, 0xde, UR5 ;  /* 0x000000de040578a4 */ /* 0x002fc8000f8e0205 */
[----:B------:R-:W-:-:S04]  /*82b0*/  USHF.R.U32.HI UR8, URZ, 0x10, UR5 ;  /* 0x00000010ff087899 */ /* 0x000fc80008011605 */
[----:B------:R-:W-:-:S04]  /*82c0*/  ULOP3.LUT UR8, UR8, UR5, URZ, 0x3c, !UPT ;  /* 0x0000000508087292 */ /* 0x000fc8000f8e3cff */
[----:B------:R-:W-:-:S04]  /*82d0*/  UIMAD UR8, UR8, -0x7a143595, URZ ;  /* 0x85ebca6b080878a4 */ /* 0x000fc8000f8e02ff */
[----:B------:R-:W-:-:S04]  /*82e0*/  USHF.R.U32.HI UR5, URZ, 0xd, UR8 ;  /* 0x0000000dff057899 */ /* 0x000fc80008011608 */
[----:B------:R-:W-:-:S04]  /*82f0*/  ULOP3.LUT UR5, UR5, UR8, URZ, 0x3c, !UPT ;  /* 0x0000000805057292 */ /* 0x000fc8000f8e3cff */
[----:B------:R-:W-:-:S04]  /*8300*/  UIMAD UR5, UR5, -0x3d4d51cb, URZ ;  /* 0xc2b2ae35050578a4 */ /* 0x000fc8000f8e02ff */
[----:B------:R-:W-:-:S04]  /*8310*/  USHF.R.U32.HI UR8, URZ, 0x10, UR5 ;  /* 0x00000010ff087899 */ /* 0x000fc80008011605 */
[----:B------:R-:W-:Y:S01]  /*8320*/  ULOP3.LUT UR8, UR8, UR5, URZ, 0x3c, !UPT ;  /* 0x0000000508087292 */ /* 0x000fe2000f8e3cff */
[----:B------:R-:W-:Y:S11]  /*8330*/  @P0 BRA `(.L_x_613) ;  /* 0x0000000000500947 */ /* 0x000ff60003800000 */
[----:B------:R-:W1:Y:S01]  /*8340*/  I2F.U32.RP R11, R10 ;  /* 0x0000000a000b7306 */ /* 0x000e620000209000 */
[----:B------:R-:W-:Y:S01]  /*8350*/  IMAD.MOV R13, RZ, RZ, -R10 ;  /* 0x000000ffff0d7224 */ /* 0x000fe200078e0a0a */
[----:B------:R-:W-:-:S06]  /*8360*/  ISETP.NE.U32.AND P1, PT, R10, RZ, PT ;  /* 0x000000ff0a00720c */ /* 0x000fcc0003f25070 */
[----:B-1----:R-:W1:Y:S02]  /*8370*/  MUFU.RCP R11, R11 ;  /* 0x0000000b000b7308 */ /* 0x002e640000001000 */
[----:B-1----:R-:W-:-:S06]  /*8380*/  VIADD R8, R11, 0xffffffe ;  /* 0x0ffffffe0b087836 */ /* 0x002fcc0000000000 */
[----:B------:R1:W2:Y:S02]  /*8390*/  F2I.FTZ.U32.TRUNC.NTZ R9, R8 ;  /* 0x0000000800097305 */ /* 0x0002a4000021f000 */
[----:B-1----:R-:W-:Y:S02]  /*83a0*/  IMAD.MOV.U32 R8, RZ, RZ, RZ ;  /* 0x000000ffff087224 */ /* 0x002fe400078e00ff */
[----:B--2---:R-:W-:-:S04]  /*83b0*/  IMAD R13, R13, R9, RZ ;  /* 0x000000090d0d7224 */ /* 0x004fc800078e02ff */
[----:B------:R-:W-:-:S06]  /*83c0*/  IMAD.HI.U32 R9, R9, R13, R8 ;  /* 0x0000000d09097227 */ /* 0x000fcc00078e0008 */
[----:B------:R-:W-:-:S04]  /*83d0*/  IMAD.HI.U32 R9, R9, UR8, RZ ;  /* 0x0000000809097c27 */ /* 0x000fc8000f8e00ff */
[----:B------:R-:W-:-:S04]  /*83e0*/  IMAD.MOV R9, RZ, RZ, -R9 ;  /* 0x000000ffff097224 */ /* 0x000fc800078e0a09 */
[----:B------:R-:W-:Y:S02]  /*83f0*/  IMAD R13, R10, R9, UR8 ;  /* 0x000000080a0d7e24 */ /* 0x000fe4000f8e0209 */
[----:B------:R-:W-:-:S03]  /*8400*/  IMAD.MOV.U32 R9, RZ, RZ, RZ ;  /* 0x000000ffff097224 */ /* 0x000fc600078e00ff */
[----:B------:R-:W-:-:S13]  /*8410*/  ISETP.GE.U32.AND P0, PT, R13, R10, PT ;  /* 0x0000000a0d00720c */ /* 0x000fda0003f06070 */
[----:B------:R-:W-:-:S05]  /*8420*/  @P0 IMAD.IADD R13, R13, 0x1, -R10 ;  /* 0x000000010d0d0824 */ /* 0x000fca00078e0a0a */
[----:B------:R-:W-:-:S13]  /*8430*/  ISETP.GE.U32.AND P0, PT, R13, R10, PT ;  /* 0x0000000a0d00720c */ /* 0x000fda0003f06070 */
[----:B------:R-:W-:Y:S01]  /*8440*/  @P0 IMAD.IADD R13, R13, 0x1, -R10 ;  /* 0x000000010d0d0824 */ /* 0x000fe200078e0a0a */
[----:B------:R-:W-:-:S05]  /*8450*/  @!P1 LOP3.LUT R13, RZ, R10, RZ, 0x33, !PT ;  /* 0x0000000aff0d9212 */ /* 0x000fca00078e33ff */
[----:B------:R-:W-:Y:S01]  /*8460*/  IMAD.MOV.U32 R8, RZ, RZ, R13 ;  /* 0x000000ffff087224 */ /* 0x000fe200078e000d */
[----:B------:R-:W-:Y:S06]  /*8470*/  BRA `(.L_x_612) ;  /* 0x0000000000107947 */ /* 0x000fec0003800000 */
.L_x_613:
[----:B------:R-:W-:-:S07]  /*8480*/  MOV R8, 0x84a0 ;  /* 0x000084a000087802 */ /* 0x000fce0000000f00 */
[----:B0-----:R-:W-:Y:S05]  /*8490*/  CALL.REL.NOINC `($__internal_3_$__cuda_sm20_rem_u64) ;  /* 0x0000001000847944 */ /* 0x001fea0003c00000 */
[----:B------:R-:W-:Y:S02]  /*84a0*/  IMAD.MOV.U32 R8, RZ, RZ, R10 ;  /* 0x000000ffff087224 */ /* 0x000fe400078e000a */
[----:B------:R-:W-:-:S07]  /*84b0*/  IMAD.MOV.U32 R9, RZ, RZ, R11 ;  /* 0x000000ffff097224 */ /* 0x000fce00078e000b */
.L_x_612:
[----:B------:R-:W-:Y:S01]  /*84c0*/  ISETP.GT.U32.AND P0, PT, R0, 0x1f, PT ;  /* 0x0000001f0000780c */ /* 0x000fe20003f04070 */
[----:B------:R-:W-:Y:S02]  /*84d0*/  IMAD.MOV.U32 R10, RZ, RZ, R24 ;  /* 0x000000ffff0a7224 */ /* 0x000fe400078e0018 */
[----:B------:R-:W-:-:S05]  /*84e0*/  IMAD.MOV.U32 R11, RZ, RZ, R25 ;  /* 0x000000ffff0b7224 */ /* 0x000fca00078e0019 */
[----:B------:R1:W-:Y:S01]  /*84f0*/  STS.64 [R5], R10 ;  /* 0x0000000a05007388 */ /* 0x0003e20000000a00 */
[----:B------:R-:W-:Y:S06]  /*8500*/  BAR.SYNC.DEFER_BLOCKING 0x0 ;  /* 0x0000000000007b1d */ /* 0x000fec0000010000 */
[----:B------:R-:W-:Y:S05]  /*8510*/  @P0 BRA `(.L_x_614) ;  /* 0x0000000400480947 */ /* 0x000fea0003800000 */
[----:B------:R-:W-:Y:S01]  /*8520*/  LDS.64 R34, [R6] ;  /* 0x0000000006227984 */ /* 0x000fe20000000a00 */
[----:B------:R-:W-:-:S03]  /*8530*/  UMOV UR5, 0xffffffff ;  /* 0xffffffff00057882 */ /* 0x000fc60000000000 */
[----:B------:R-:W-:Y:S04]  /*8540*/  LDS.64 R32, [R6+0x8] ;  /* 0x0000080006207984 */ /* 0x000fe80000000a00 */
[----:B0-----:R-:W0:Y:S04]  /*8550*/  LDS.64 R30, [R6+0x10] ;  /* 0x00001000061e7984 */ /* 0x001e280000000a00 */
[----:B------:R-:W-:Y:S04]  /*8560*/  LDS.64 R12, [R6+0x18] ;  /* 0x00001800060c7984 */ /* 0x000fe80000000a00 */
[----:B------:R-:W2:Y:S04]  /*8570*/  LDS.64 R18, [R6+0x20] ;  /* 0x0000200006127984 */ /* 0x000ea80000000a00 */
[----:B------:R-:W-:Y:S04]  /*8580*/  LDS.64 R14, [R6+0x28] ;  /* 0x00002800060e7984 */ /* 0x000fe80000000a00 */
[----:B------:R-:W3:Y:S04]  /*8590*/  LDS.64 R22, [R6+0x30] ;  /* 0x0000300006167984 */ /* 0x000ee80000000a00 */
[----:B------:R-:W4:Y:S01]  /*85a0*/  LDS.64 R16, [R6+0x38] ;  /* 0x0000380006107984 */ /* 0x000f220000000a00 */
[----:B0-----:R-:W-:-:S04]  /*85b0*/  IADD3 R37, P2, P4, R30, R32, R34 ;  /* 0x000000201e257210 */ /* 0x001fc80007c5e022 */
[----:B------:R-:W-:Y:S02]  /*85c0*/  IADD3.X R21, PT, PT, R31, R33, R35, P2, P4 ;  /* 0x000000211f157210 */ /* 0x000fe400017e8423 */
[----:B------:R-:W-:Y:S02]  /*85d0*/  ISETP.NE.AND P2, PT, R0, 0x1f, PT ;  /* 0x0000001f0000780c */ /* 0x000fe40003f45270 */
[----:B--2---:R-:W-:-:S04]  /*85e0*/  IADD3 R37, P0, P1, R18, R37, R12 ;  /* 0x0000002512257210 */ /* 0x004fc8000791e00c */
[----:B------:R-:W-:Y:S02]  /*85f0*/  IADD3.X R21, PT, PT, R19, R21, R13, P0, P1 ;  /* 0x0000001513157210 */ /* 0x000fe400007e240d */
[----:B------:R-:W-:Y:S02]  /*8600*/  ISETP.NE.AND P1, PT, R0, RZ, PT ;  /* 0x000000ff0000720c */ /* 0x000fe40003f25270 */
[----:B---3--:R-:W-:-:S04]  /*8610*/  IADD3 R37, P4, P5, R22, R37, R14 ;  /* 0x0000002516257210 */ /* 0x008fc80007d9e00e */
[----:B----4-:R-:W-:Y:S02]  /*8620*/  IADD3 R37, P0, PT, R16, R37, RZ ;  /* 0x0000002510257210 */ /* 0x010fe40007f1e0ff */
[----:B------:R-:W-:-:S05]  /*8630*/  IADD3.X R21, PT, PT, R23, R21, R15, P4, P5 ;  /* 0x0000001517157210 */ /* 0x000fca00027ea40f */
[----:B------:R-:W-:Y:S01]  /*8640*/  IMAD.X R21, R17, 0x1, R21, P0 ;  /* 0x0000000111157824 */ /* 0x000fe200000e0615 */
[----:B------:R-:W-:Y:S06]  /*8650*/  BRA.DIV UR5, `(.L_x_615) ;  /* 0x0000000605b47947 */ /* 0x000fec000b800000 */
[----:B------:R-:W1:Y:S04]  /*8660*/  SHFL.UP PT, R42, R37, 0x1, RZ ;  /* 0x04200000252a7989 */ /* 0x000e6800000e00ff */
[----:B------:R-:W0:Y:S01]  /*8670*/  SHFL.UP P0, R38, R21, 0x1, RZ ;  /* 0x0420000015267989 */ /* 0x000e2200000000ff */
[----:B-1----:R-:W-:-:S04]  /*8680*/  IADD3 R11, P4, PT, R42, R37, RZ ;  /* 0x000000252a0b7210 */ /* 0x002fc80007f9e0ff */
[----:B0-----:R-:W-:Y:S01]  /*8690*/  SEL R42, R11, R42, P0 ;  /* 0x0000002a0b2a7207 */ /* 0x001fe20000000000 */
[----:B------:R-:W-:-:S04]  /*86a0*/  IMAD.X R43, R38, 0x1, R21, P4 ;  /* 0x00000001262b7824 */ /* 0x000fc800020e0615 */
[----:B------:R-:W0:Y:S01]  /*86b0*/  SHFL.UP PT, R41, R42, 0x2, RZ ;  /* 0x044000002a297989 */ /* 0x000e2200000e00ff */
[----:B------:R-:W-:-:S05]  /*86c0*/  SEL R43, R43, R38, P0 ;  /* 0x000000262b2b7207 */ /* 0x000fca0000000000 */
[----:B------:R-:W1:Y:S01]  /*86d0*/  SHFL.UP P0, R38, R43, 0x2, RZ ;  /* 0x044000002b267989 */ /* 0x000e6200000000ff */
[----:B0-----:R-:W-:-:S04]  /*86e0*/  IADD3 R40, P4, PT, R41, R42, RZ ;  /* 0x0000002a29287210 */ /* 0x001fc80007f9e0ff */
[----:B-1----:R-:W-:Y:S01]  /*86f0*/  SEL R40, R40, R41, P0 ;  /* 0x0000002928287207 */ /* 0x002fe20000000000 */
        /* <DEDUP_REMOVED lines=10> */
[----:B0-----:R-:W-:-:S05]  /*87a0*/  IADD3 R11, P4, PT, R42, R41, RZ ;  /* 0x000000292a0b7210 */ /* 0x001fca0007f9e0ff */
[----:B-1----:R-:W-:Y:S01]  /*87b0*/  IMAD.X R39, R38, 0x1, R45, P4 ;  /* 0x0000000126277824 */ /* 0x002fe200020e062d */
[----:B------:R-:W-:-:S04]  /*87c0*/  SEL R42, R11, R42, P0 ;  /* 0x0000002a0b2a7207 */ /* 0x000fc80000000000 */
[----:B------:R-:W-:Y:S01]  /*87d0*/  SEL R40, R39, R38, P0 ;  /* 0x0000002627287207 */ /* 0x000fe20000000000 */
[----:B------:R0:W1:Y:S04]  /*87e0*/  SHFL.UP PT, R43, R42, 0x10, RZ ;  /* 0x060000002a2b7989 */ /* 0x00006800000e00ff */
[----:B------:R0:W2:Y:S02]  /*87f0*/  SHFL.UP P0, R38, R40, 0x10, RZ ;  /* 0x0600000028267989 */ /* 0x0000a400000000ff */
.L_x_629:
[----:B-1----:R-:W-:-:S04]  /*8800*/  IADD3 R10, P4, PT, R43, R42, RZ ;  /* 0x0000002a2b0a7210 */ /* 0x002fc80007f9e0ff */
[----:B--2---:R-:W-:Y:S01]  /*8810*/  SEL R10, R10, R43, P0 ;  /* 0x0000002b0a0a7207 */ /* 0x004fe20000000000 */
[----:B------:R-:W-:-:S05]  /*8820*/  IMAD.X R11, R38, 0x1, R40, P4 ;  /* 0x00000001260b7824 */ /* 0x000fca00020e0628 */
[----:B------:R-:W-:Y:S02]  /*8830*/  SEL R11, R11, R38, P0 ;  /* 0x000000260b0b7207 */ /* 0x000fe40000000000 */
[----:B------:R-:W-:-:S05]  /*8840*/  IADD3 R37, P0, PT, R10, -R37, RZ ;  /* 0x800000250a257210 */ /* 0x000fca0007f1e0ff */
[----:B------:R-:W-:Y:S01]  /*8850*/  IMAD.X R36, R11, 0x1, ~R21, P0 ;  /* 0x000000010b247824 */ /* 0x000fe200000e0e15 */
[----:B------:R-:W-:-:S04]  /*8860*/  SEL R21, R37, RZ, P1 ;  /* 0x000000ff25157207 */ /* 0x000fc80000800000 */
[----:B------:R-:W-:Y:S02]  /*8870*/  SEL R37, R36, RZ, P1 ;  /* 0x000000ff24257207 */ /* 0x000fe40000800000 */
[----:B------:R-:W-:Y:S02]  /*8880*/  IADD3 R34, P0, PT, R34, R21, RZ ;  /* 0x0000001522227210 */ /* 0x000fe40007f1e0ff */
[----:B------:R-:W1:Y:S01]  /*8890*/  @!P2 S2R R21, SR_CgaCtaId ;  /* 0x000000000015a919 */ /* 0x000e620000008800 */
[----:B------:R-:W-:Y:S02]  /*88a0*/  @!P2 MOV R36, 0x400 ;  /* 0x000004000024a802 */ /* 0x000fe40000000f00 */
[----:B------:R-:W-:Y:S01]  /*88b0*/  IMAD.X R35, R35, 0x1, R37, P0 ;  /* 0x0000000123237824 */ /* 0x000fe200000e0625 */
[----:B------:R-:W-:-:S04]  /*88c0*/  IADD3 R32, P0, PT, R32, R34, RZ ;  /* 0x0000002220207210 */ /* 0x000fc80007f1e0ff */
[----:B------:R2:W-:Y:S01]  /*88d0*/  STS.64 [R6], R34 ;  /* 0x0000002206007388 */ /* 0x0005e20000000a00 */
[----:B------:R-:W-:Y:S01]  /*88e0*/  IMAD.X R33, R33, 0x1, R35, P0 ;  /* 0x0000000121217824 */ /* 0x000fe200000e0623 */
[----:B------:R-:W-:-:S04]  /*88f0*/  IADD3 R30, P0, PT, R30, R32, RZ ;  /* 0x000000201e1e7210 */ /* 0x000fc80007f1e0ff */
[----:B------:R2:W-:Y:S01]  /*8900*/  STS.64 [R6+0x8], R32 ;  /* 0x0000082006007388 */ /* 0x0005e20000000a00 */
[----:B------:R-:W-:Y:S01]  /*8910*/  IMAD.X R31, R31, 0x1, R33, P0 ;  /* 0x000000011f1f7824 */ /* 0x000fe200000e0621 */
[----:B------:R-:W-:-:S04]  /*8920*/  IADD3 R12, P0, PT, R12, R30, RZ ;  /* 0x0000001e0c0c7210 */ /* 0x000fc80007f1e0ff */
[----:B------:R2:W-:Y:S01]  /*8930*/  STS.64 [R6+0x10], R30 ;  /* 0x0000101e06007388 */ /* 0x0005e20000000a00 */
[----:B------:R-:W-:Y:S01]  /*8940*/  IMAD.X R13, R13, 0x1, R31, P0 ;  /* 0x000000010d0d7824 */ /* 0x000fe200000e061f */
[----:B------:R-:W-:-:S04]  /*8950*/  IADD3 R18, P0, PT, R18, R12, RZ ;  /* 0x0000000c12127210 */ /* 0x000fc80007f1e0ff */
[----:B------:R2:W-:Y:S01]  /*8960*/  STS.64 [R6+0x18], R12 ;  /* 0x0000180c06007388 */ /* 0x0005e20000000a00 */
[----:B------:R-:W-:Y:S01]  /*8970*/  IMAD.X R19, R19, 0x1, R13, P0 ;  /* 0x0000000113137824 */ /* 0x000fe200000e060d */
[----:B------:R-:W-:Y:S02]  /*8980*/  IADD3 R14, P0, PT, R14, R18, RZ ;  /* 0x000000120e0e7210 */ /* 0x000fe40007f1e0ff */
[----:B-1----:R-:W-:-:S03]  /*8990*/  @!P2 LEA R21, R21, R36, 0x18 ;  /* 0x000000241515a211 */ /* 0x002fc600078ec0ff */
[----:B------:R-:W-:Y:S01]  /*89a0*/  IMAD.X R15, R15, 0x1, R19, P0 ;  /* 0x000000010f0f7824 */ /* 0x000fe200000e0613 */
[----:B------:R-:W-:Y:S01]  /*89b0*/  IADD3 R22, P0, PT, R22, R14, RZ ;  /* 0x0000000e16167210 */ /* 0x000fe20007f1e0ff */
[----:B------:R2:W-:Y:S04]  /*89c0*/  STS.64 [R6+0x20], R18 ;  /* 0x0000201206007388 */ /* 0x0005e80000000a00 */
[----:B------:R-:W-:Y:S01]  /*89d0*/  IMAD.X R23, R23, 0x1, R15, P0 ;  /* 0x0000000117177824 */ /* 0x000fe200000e060f */
[----:B------:R-:W-:Y:S01]  /*89e0*/  IADD3 R16, P0, PT, R16, R22, RZ ;  /* 0x0000001610107210 */ /* 0x000fe20007f1e0ff */
[----:B------:R2:W-:Y:S04]  /*89f0*/  STS.64 [R6+0x28], R14 ;  /* 0x0000280e06007388 */ /* 0x0005e80000000a00 */
[----:B------:R-:W-:Y:S01]  /*8a00*/  IMAD.X R17, R17, 0x1, R23, P0 ;  /* 0x0000000111117824 */ /* 0x000fe200000e0617 */
[----:B------:R2:W-:Y:S04]  /*8a10*/  STS.64 [R6+0x30], R22 ;  /* 0x0000301606007388 */ /* 0x0005e80000000a00 */
[----:B------:R2:W-:Y:S04]  /*8a20*/  STS.64 [R6+0x38], R16 ;  /* 0x0000381006007388 */ /* 0x0005e80000000a00 */
[----:B------:R2:W-:Y:S02]  /*8a30*/  @!P2 STS.64 [R21+0x910], R10 ;  /* 0x0009100a1500a388 */ /* 0x0005e40000000a00 */
.L_x_614:
[----:B------:R-:W-:Y:S05]  /*8a40*/  WARPSYNC.ALL ;  /* 0x0000000000007948 */ /* 0x000fea0003800000 */
[----:B------:R-:W-:Y:S06]  /*8a50*/  BAR.SYNC.DEFER_BLOCKING 0x0 ;  /* 0x0000000000007b1d */ /* 0x000fec0000010000 */
[----:B------:R-:W-:Y:S01]  /*8a60*/  BSSY.RECONVERGENT B0, `(.L_x_616) ;  /* 0x000001a000007945 */ /* 0x000fe20003800200 */
[----:B--2---:R-:W2:Y:S01]  /*8a70*/  @!P3 S2R R15, SR_CgaCtaId ;  /* 0x00000000000fb919 */ /* 0x004ea20000008800 */
[----:B-1----:R-:W1:Y:S02]  /*8a80*/  LDS.64 R10, [R5] ;  /* 0x00000000050a7984 */ /* 0x002e640000000a00 */
[----:B-1----:R-:W-:-:S02]  /*8a90*/  IADD3 R13, P0, PT, R10, -R24, RZ ;  /* 0x800000180a0d7210 */ /* 0x002fc40007f1e0ff */
[-C--:B------:R-:W-:Y:S02]  /*8aa0*/  ISETP.LE.U32.AND P1, PT, R10, R8.reuse, PT ;  /* 0x000000080a00720c */ /* 0x080fe40003f23070 */
[----:B------:R-:W-:Y:S01]  /*8ab0*/  @!P3 MOV R10, 0x400 ;  /* 0x00000400000ab802 */ /* 0x000fe20000000f00 */
[----:B------:R-:W-:Y:S01]  /*8ac0*/  IMAD.X R25, R11, 0x1, ~R25, P0 ;  /* 0x000000010b197824 */ /* 0x000fe200000e0e19 */
[----:B------:R-:W-:Y:S01]  /*8ad0*/  ISETP.GT.U32.AND P0, PT, R13, R8, PT ;  /* 0x000000080d00720c */ /* 0x000fe20003f04070 */
[----:B------:R-:W-:Y:S01]  /*8ae0*/  @!P3 IMAD.MOV.U32 R8, RZ, RZ, 0xff ;  /* 0x000000ffff08b424 */ /* 0x000fe200078e00ff */
[----:B--2---:R-:W-:Y:S02]  /*8af0*/  @!P3 LEA R15, R15, R10, 0x18 ;  /* 0x0000000a0f0fb211 */ /* 0x004fe400078ec0ff */
[----:B------:R-:W-:-:S03]  /*8b00*/  ISETP.GT.AND.EX P0, PT, R25, R9, PT, P0 ;  /* 0x000000091900720c */ /* 0x000fc60003f04300 */
[----:B------:R1:W-:Y:S01]  /*8b10*/  @!P3 STS [R15+0x928], R8 ;  /* 0x000928080f00b388 */ /* 0x0003e20000000800 */
[----:B------:R-:W-:Y:S01]  /*8b20*/  BAR.SYNC.DEFER_BLOCKING 0x0 ;  /* 0x0000000000007b1d */ /* 0x000fe20000010000 */
[----:B------:R-:W-:-:S13]  /*8b30*/  ISETP.LE.OR.EX P0, PT, R11, R9, P0, P1 ;  /* 0x000000090b00720c */ /* 0x000fda0000703710 */
[----:B-1----:R-:W-:Y:S05]  /*8b40*/  @P0 BRA `(.L_x_617) ;  /* 0x00000000002c0947 */ /* 0x002fea0003800000 */
[----:B------:R-:W1:Y:S01]  /*8b50*/  S2R R8, SR_LANEID ;  /* 0x0000000000087919 */ /* 0x000e620000000000 */
[----:B------:R-:W2:Y:S01]  /*8b60*/  S2UR UR9, SR_CgaCtaId ;  /* 0x00000000000979c3 */ /* 0x000ea20000008800 */
[----:B------:R-:W-:Y:S01]  /*8b70*/  VOTEU.ANY UR5, UPT, PT ;  /* 0x0000000000057886 */ /* 0x000fe200038e0100 */
[----:B------:R-:W-:Y:S01]  /*8b80*/  CREDUX.MIN.S32 UR10, R0 ;  /* 0x00000000000a72cc */ /* 0x000fe20000008200 */
[----:B------:R-:W-:Y:S01]  /*8b90*/  UFLO.U32 UR5, UR5 ;  /* 0x00000005000572bd */ /* 0x000fe200080e0000 */
[----:B------:R-:W-:-:S05]  /*8ba0*/  UMOV UR8, 0x400 ;  /* 0x0000040000087882 */ /* 0x000fca0000000000 */
[----:B-1----:R-:W-:Y:S01]  /*8bb0*/  ISETP.EQ.U32.AND P0, PT, R8, UR5, PT ;  /* 0x0000000508007c0c */ /* 0x002fe2000bf02070 */
[----:B------:R-:W-:-:S05]  /*8bc0*/  UIADD3 UR5, UPT, UPT, UR8, 0x928, URZ ;  /* 0x0000092808057890 */ /* 0x000fca000fffe0ff */
[----:B------:R-:W-:Y:S01]  /*8bd0*/  IMAD.U32 R8, RZ, RZ, UR10 ;  /* 0x0000000aff087e24 */ /* 0x000fe2000f8e00ff */
[----:B--2---:R-:W-:-:S09]  /*8be0*/  ULEA UR5, UR9, UR5, 0x18 ;  /* 0x0000000509057291 */ /* 0x004fd2000f8ec0ff */
[----:B------:R1:W-:Y:S03]  /*8bf0*/  @P0 ATOMS.MIN.S32 RZ, [UR5], R8 ;  /* 0x00000008ffff098c */ /* 0x0003e60008800205 */
.L_x_617:
[----:B------:R-:W-:Y:S05]  /*8c00*/  BSYNC.RECONVERGENT B0 ;  /* 0x0000000000007941 */ /* 0x000fea0003800200 */
.L_x_616:
[----:B------:R-:W2:Y:S08]  /*8c10*/  S2UR UR8, SR_CgaCtaId ;  /* 0x00000000000879c3 */ /* 0x000eb00000008800 */
[----:B------:R-:W-:Y:S06]  /*8c20*/  BAR.SYNC.DEFER_BLOCKING 0x0 ;  /* 0x0000000000007b1d */ /* 0x000fec0000010000 */
[----:B------:R-:W-:-:S02]  /*8c30*/  UMOV UR5, 0x400 ;  /* 0x0000040000057882 */ /* 0x000fc40000000000 */
[----:B--2---:R-:W-:Y:S01]  /*8c40*/  ULEA UR5, UR8, UR5, 0x18 ;  /* 0x0000000508057291 */ /* 0x004fe2000f8ec0ff */
[----:B------:R-:W2:Y:S08]  /*8c50*/  LDCU.64 UR8, c[0x0][0x3a0] ;  /* 0x00007400ff0877ac */ /* 0x000eb00008000a00 */
[----:B------:R-:W3:Y:S02]  /*8c60*/  LDS.U8 R11, [UR5+0x928] ;  /* 0x00092805ff0b7984 */ /* 0x000ee40008000000 */
[----:B------:R-:W4:Y:S02]  /*8c70*/  LDCU UR5, c[0x0][0x398] ;  /* 0x00007300ff0577ac */ /* 0x000f240008000800 */
[----:B----4-:R-:W-:-:S04]  /*8c80*/  UIADD3 UR5, UPT, UPT, UR4, -UR5, URZ ;  /* 0x8000000504057290 */ /* 0x010fc8000fffe0ff */
[----:B--2---:R-:W-:-:S04]  /*8c90*/  UIADD3 UR8, UP0, UPT, UR5, UR8, URZ ;  /* 0x0000000805087290 */ /* 0x004fc8000ff1e0ff */
[----:B------:R-:W-:Y:S02]  /*8ca0*/  ULEA.HI.X.SX32 UR5, UR5, UR9, 0x1, UP0 ;  /* 0x0000000905057291 */ /* 0x000fe400080f0eff */
[----:B-1----:R-:W-:-:S04]  /*8cb0*/  IMAD.U32 R8, RZ, RZ, UR8 ;  /* 0x00000008ff087e24 */ /* 0x002fc8000f8e00ff */
[----:B------:R-:W-:-:S05]  /*8cc0*/  IMAD.U32 R9, RZ, RZ, UR5 ;  /* 0x00000005ff097e24 */ /* 0x000fca000f8e00ff */
[----:B---3--:R2:W-:Y:S01]  /*8cd0*/  STG.E.U8 desc[UR14][R8.64], R11 ;  /* 0x0000000b08007986 */ /* 0x0085e2000c10110e */
[----:B------:R-:W-:-:S07]  /*8ce0*/  PRMT R24, R11, 0x7610, R24 ;  /* 0x000076100b187816 */ /* 0x000fce0000000018 */
.L_x_609:
[----:B------:R-:W-:-:S04]  /*8cf0*/  UIADD3 UR4, UPT, UPT, UR4, 0x1, URZ ;  /* 0x0000000104047890 */ /* 0x000fc8000fffe0ff */
[----:B------:R-:W-:-:S09]  /*8d00*/  UISETP.NE.AND UP0, UPT, UR4, UR6, UPT ;  /* 0x000000060400728c */ /* 0x000fd2000bf05270 */
[----:B------:R-:W-:Y:S05]  /*8d10*/  BRA.U UP0, `(.L_x_618) ;  /* 0xffffff7d00d87547 */ /* 0x000fea000b83ffff */
[----:B------:R-:W-:Y:S05]  /*8d20*/  EXIT ;  /* 0x000000000000794d */ /* 0x000fea0003800000 */
.L_x_615:
[----:B------:R-:W-:Y:S02]  /*8d30*/  IMAD.MOV.U32 R39, RZ, RZ, R37 ;  /* 0x000000ffff277224 */ /* 0x000fe400078e0025 */
[----:B------:R-:W-:Y:S02]  /*8d40*/  IMAD.MOV.U32 R36, RZ, RZ, 0x1 ;  /* 0x00000001ff247424 */ /* 0x000fe400078e00ff */
[----:B-1----:R-:W-:Y:S02]  /*8d50*/  IMAD.MOV.U32 R11, RZ, RZ, RZ ;  /* 0x000000ffff0b7224 */ /* 0x002fe400078e00ff */
[----:B------:R-:W-:-:S07]  /*8d60*/  IMAD.MOV.U32 R10, RZ, RZ, -0x1 ;  /* 0xffffffffff0a7424 */ /* 0x000fce00078e00ff */
[----:B------:R-:W-:Y:S05]  /*8d70*/  WARPSYNC.COLLECTIVE R10, `(.L_x_619) ;  /* 0x000000000a087348 */ /* 0x000fea0003c00000 */
[----:B------:R0:W1:Y:S02]  /*8d80*/  SHFL.UP P0, R38, R39, R36, R11 ;  /* 0x0400002427267389 */ /* 0x000064000000000b */
[----:B01----:R-:W-:Y:S05]  /*8d90*/  ENDCOLLECTIVE ;  /* 0x000000000000791b */ /* 0x003fea0003800000 */
.L_x_619:
[----:B------:R-:W-:Y:S02]  /*8da0*/  IMAD.MOV.U32 R39, RZ, RZ, R21 ;  /* 0x000000ffff277224 */ /* 0x000fe400078e0015 */
[----:B------:R-:W-:-:S07]  /*8db0*/  IMAD.MOV.U32 R42, RZ, RZ, R38 ;  /* 0x000000ffff2a7224 */ /* 0x000fce00078e0026 */
[----:B------:R-:W-:Y:S05]  /*8dc0*/  WARPSYNC.COLLECTIVE R10, `(.L_x_620) ;  /* 0x000000000a087348 */ /* 0x000fea0003c00000 */
[----:B------:R0:W1:Y:S02]  /*8dd0*/  SHFL.UP P0, R38, R39, R36, R11 ;  /* 0x0400002427267389 */ /* 0x000064000000000b */
[----:B01----:R-:W-:Y:S05]  /*8de0*/  ENDCOLLECTIVE ;  /* 0x000000000000791b */ /* 0x003fea0003800000 */
.L_x_620:
[----:B------:R-:W-:Y:S01]  /*8df0*/  IADD3 R41, P4, PT, R42, R37, RZ ;  /* 0x000000252a297210 */ /* 0x000fe20007f9e0ff */
[----:B------:R-:W-:-:S03]  /*8e00*/  IMAD.MOV.U32 R36, RZ, RZ, 0x2 ;  /* 0x00000002ff247424 */ /* 0x000fc600078e00ff */
[----:B------:R-:W-:Y:S01]  /*8e10*/  SEL R42, R41, R42, P0 ;  /* 0x0000002a292a7207 */ /* 0x000fe20000000000 */
[----:B------:R-:W-:-:S04]  /*8e20*/  IMAD.X R43, R38, 0x1, R21, P4 ;  /* 0x00000001262b7824 */ /* 0x000fc800020e0615 */
[----:B------:R-:W-:Y:S01]  /*8e30*/  IMAD.MOV.U32 R39, RZ, RZ, R42 ;  /* 0x000000ffff277224 */ /* 0x000fe200078e002a */
[----:B------:R-:W-:-:S07]  /*8e40*/  SEL R43, R43, R38, P0 ;  /* 0x000000262b2b7207 */ /* 0x000fce0000000000 */
[----:B------:R-:W-:Y:S05]  /*8e50*/  WARPSYNC.COLLECTIVE R10, `(.L_x_621) ;  /* 0x000000000a087348 */ /* 0x000fea0003c00000 */
[----:B------:R0:W1:Y:S02]  /*8e60*/  SHFL.UP P0, R38, R39, R36, R11 ;  /* 0x0400002427267389 */ /* 0x000064000000000b */
[----:B01----:R-:W-:Y:S05]  /*8e70*/  ENDCOLLECTIVE ;  /* 0x000000000000791b */ /* 0x003fea0003800000 */
.L_x_621:
[----:B------:R-:W-:Y:S02]  /*8e80*/  IMAD.MOV.U32 R39, RZ, RZ, R43 ;  /* 0x000000ffff277224 */ /* 0x000fe400078e002b */
[----:B------:R-:W-:-:S07]  /*8e90*/  IMAD.MOV.U32 R41, RZ, RZ, R38 ;  /* 0x000000ffff297224 */ /* 0x000fce00078e0026 */
[----:B------:R-:W-:Y:S05]  /*8ea0*/  WARPSYNC.COLLECTIVE R10, `(.L_x_622) ;  /* 0x000000000a087348 */ /* 0x000fea0003c00000 */
[----:B------:R0:W1:Y:S02]  /*8eb0*/  SHFL.UP P0, R38, R39, R36, R11 ;  /* 0x0400002427267389 */ /* 0x000064000000000b */
[----:B01----:R-:W-:Y:S05]  /*8ec0*/  ENDCOLLECTIVE ;  /* 0x000000000000791b */ /* 0x003fea0003800000 */
.L_x_622:
        /* <DEDUP_REMOVED lines=9> */
.L_x_623:
[----:B------:R-:W-:Y:S02]  /*8f60*/  IMAD.MOV.U32 R39, RZ, RZ, R44 ;  /* 0x000000ffff277224 */ /* 0x000fe400078e002c */
[----:B------:R-:W-:-:S07]  /*8f70*/  IMAD.MOV.U32 R41, RZ, RZ, R38 ;  /* 0x000000ffff297224 */ /* 0x000fce00078e0026 */
[----:B------:R-:W-:Y:S05]  /*8f80*/  WARPSYNC.COLLECTIVE R10, `(.L_x_624) ;  /* 0x000000000a087348 */ /* 0x000fea0003c00000 */
[----:B------:R0:W1:Y:S02]  /*8f90*/  SHFL.UP P0, R38, R39, R36, R11 ;  /* 0x0400002427267389 */ /* 0x000064000000000b */
[----:B01----:R-:W-:Y:S05]  /*8fa0*/  ENDCOLLECTIVE ;  /* 0x000000000000791b */ /* 0x003fea0003800000 */
.L_x_624:
        /* <DEDUP_REMOVED lines=9> */
.L_x_625:
[----:B------:R-:W-:Y:S02]  /*9040*/  IMAD.MOV.U32 R39, RZ, RZ, R45 ;  /* 0x000000ffff277224 */ /* 0x000fe400078e002d */
[----:B------:R-:W-:-:S07]  /*9050*/  IMAD.MOV.U32 R42, RZ, RZ, R38 ;  /* 0x000000ffff2a7224 */ /* 0x000fce00078e0026 */
[----:B------:R-:W-:Y:S05]  /*9060*/  WARPSYNC.COLLECTIVE R10, `(.L_x_626) ;  /* 0x000000000a087348 */ /* 0x000fea0003c00000 */
[----:B------:R0:W1:Y:S02]  /*9070*/  SHFL.UP P0, R38, R39, R36, R11 ;  /* 0x0400002427267389 */ /* 0x000064000000000b */
[----:B01----:R-:W-:Y:S05]  /*9080*/  ENDCOLLECTIVE ;  /* 0x000000000000791b */ /* 0x003fea0003800000 */
.L_x_626:
        /* <DEDUP_REMOVED lines=9> */
.L_x_627:
[----:B------:R-:W-:Y:S02]  /*9120*/  IMAD.MOV.U32 R39, RZ, RZ, R40 ;  /* 0x000000ffff277224 */ /* 0x000fe400078e0028 */
[----:B------:R-:W-:-:S07]  /*9130*/  IMAD.MOV.U32 R43, RZ, RZ, R38 ;  /* 0x000000ffff2b7224 */ /* 0x000fce00078e0026 */
[----:B------:R-:W-:Y:S05]  /*9140*/  WARPSYNC.COLLECTIVE R10, `(.L_x_628) ;  /* 0x000000000a087348 */ /* 0x000fea0003c00000 */
[----:B------:R0:W1:Y:S02]  /*9150*/  SHFL.UP P0, R38, R39, R36, R11 ;  /* 0x0400002427267389 */ /* 0x000064000000000b */
[----:B01----:R-:W-:Y:S05]  /*9160*/  ENDCOLLECTIVE ;  /* 0x000000000000791b */ /* 0x003fea0003800000 */
.L_x_628:
[----:B------:R-:W-:Y:S05]  /*9170*/  BRA `(.L_x_629) ;  /* 0xfffffff400a07947 */ /* 0x000fea000383ffff */
        .weak           $__internal_2_$__cuda_sm20_div_s64
        .type           $__internal_2_$__cuda_sm20_div_s64,@function
        .size           $__internal_2_$__cuda_sm20_div_s64,($__internal_3_$__cuda_sm20_rem_u64 - $__internal_2_$__cuda_sm20_div_s64)
$__internal_2_$__cuda_sm20_div_s64:
        /* <DEDUP_REMOVED lines=18> */
[----:B------:R-:W-:-:S04]  /*92a0*/  IMAD.HI.U32 R18, P4, R15, R25, R18 ;  /* 0x000000190f127227 */ /* 0x000fc80007880012 */
[----:B------:R-:W-:Y:S01]  /*92b0*/  IMAD.HI.U32 R25, R15, R31, RZ ;  /* 0x0000001f0f197227 */ /* 0x000fe200078e00ff */
[----:B------:R-:W-:-:S03]  /*92c0*/  IADD3 R19, P5, PT, R33, R18, RZ ;  /* 0x0000001221137210 */ /* 0x000fc60007fbe0ff */
[----:B------:R-:W-:Y:S02]  /*92d0*/  IMAD.X R25, R25, 0x1, R15, P0 ;  /* 0x0000000119197824 */ /* 0x000fe400000e060f */
[----:B------:R-:W-:-:S03]  /*92e0*/  IMAD.WIDE.U32 R14, R19, R16, RZ ;  /* 0x00000010130e7225 */ /* 0x000fc600078e00ff */
[----:B------:R-:W-:Y:S01]  /*92f0*/  IADD3.X R25, PT, PT, RZ, RZ, R25, P5, P4 ;  /* 0x000000ffff197210 */ /* 0x000fe20002fe8419 */
[----:B------:R-:W-:Y:S01]  /*9300*/  IMAD R15, R19, R17, R15 ;  /* 0x00000011130f7224 */ /* 0x000fe200078e020f */
[----:B------:R-:W-:Y:S02]  /*9310*/  IADD3 R31, P0, PT, RZ, -R14, RZ ;  /* 0x8000000eff1f7210 */ /* 0x000fe40007f1e0ff */
[----:B------:R-:W-:Y:S01]  /*9320*/  IADD3 R33, P4, PT, RZ, -R30, RZ ;  /* 0x8000001eff217210 */ /* 0x000fe20007f9e0ff */
[----:B------:R-:W-:Y:S02]  /*9330*/  IMAD R15, R25, R16, R15 ;  /* 0x00000010190f7224 */ /* 0x000fe400078e020f */
[----:B------:R-:W-:-:S04]  /*9340*/  IMAD.HI.U32 R18, R19, R31, RZ ;  /* 0x0000001f13127227 */ /* 0x000fc800078e00ff */
[----:B------:R-:W-:Y:S01]  /*9350*/  IMAD.X R14, RZ, RZ, ~R15, P0 ;  /* 0x000000ffff0e7224 */ /* 0x000fe200000e0e0f */
[----:B------:R-:W-:-:S03]  /*9360*/  ISETP.GE.AND P0, PT, R11, RZ, PT ;  /* 0x000000ff0b00720c */ /* 0x000fc60003f06270 */
[----:B------:R-:W-:-:S04]  /*9370*/  IMAD.WIDE.U32 R18, P5, R19, R14, R18 ;  /* 0x0000000e13127225 */ /* 0x000fc800078a0012 */
[----:B------:R-:W-:-:S04]  /*9380*/  IMAD.HI.U32 R32, R25, R14, RZ ;  /* 0x0000000e19207227 */ /* 0x000fc800078e00ff */
[C---:B------:R-:W-:Y:S02]  /*9390*/  IMAD R14, R25.reuse, R14, RZ ;  /* 0x0000000e190e7224 */ /* 0x040fe400078e02ff */
[----:B------:R-:W-:Y:S02]  /*93a0*/  IMAD.X R15, R32, 0x1, R25, P5 ;  /* 0x00000001200f7824 */ /* 0x000fe400028e0619 */
[----:B------:R-:W-:Y:S01]  /*93b0*/  IMAD.HI.U32 R25, P5, R25, R31, R18 ;  /* 0x0000001f19197227 */ /* 0x000fe200078a0012 */
[----:B------:R-:W-:-:S03]  /*93c0*/  SEL R19, R33, R30, !P0 ;  /* 0x0000001e21137207 */ /* 0x000fc60004000000 */
[----:B------:R-:W-:Y:S01]  /*93d0*/  IMAD.X R30, RZ, RZ, ~R11, P4 ;  /* 0x000000ffff1e7224 */ /* 0x000fe200020e0e0b */
[----:B------:R-:W-:-:S04]  /*93e0*/  IADD3 R18, P4, PT, R14, R25, RZ ;  /* 0x000000190e127210 */ /* 0x000fc80007f9e0ff */
[----:B------:R-:W-:Y:S01]  /*93f0*/  SEL R25, R30, R11, !P0 ;  /* 0x0000000b1e197207 */ /* 0x000fe20004000000 */
[----:B------:R-:W-:Y:S01]  /*9400*/  IMAD.HI.U32 R14, R18, R19, RZ ;  /* 0x00000013120e7227 */ /* 0x000fe200078e00ff */
[----:B------:R-:W-:Y:S02]  /*9410*/  IADD3.X R30, PT, PT, RZ, RZ, R15, P4, P5 ;  /* 0x000000ffff1e7210 */ /* 0x000fe400027ea40f */
[----:B------:R-:W-:Y:S01]  /*9420*/  LOP3.LUT R11, R8, R11, RZ, 0x3c, !PT ;  /* 0x0000000b080b7212 */ /* 0x000fe200078e3cff */
[----:B------:R-:W-:Y:S02]  /*9430*/  IMAD.MOV.U32 R15, RZ, RZ, RZ ;  /* 0x000000ffff0f7224 */ /* 0x000fe400078e00ff */
[-C--:B------:R-:W-:Y:S02]  /*9440*/  IMAD R31, R30, R25.reuse, RZ ;  /* 0x000000191e1f7224 */ /* 0x080fe400078e02ff */
[----:B------:R-:W-:-:S04]  /*9450*/  IMAD.WIDE.U32 R14, R18, R25, R14 ;  /* 0x00000019120e7225 */ /* 0x000fc800078e000e */
[----:B------:R-:W-:-:S04]  /*9460*/  IMAD.HI.U32 R33, R30, R25, RZ ;  /* 0x000000191e217227 */ /* 0x000fc800078e00ff */
[----:B------:R-:W-:-:S04]  /*9470*/  IMAD.HI.U32 R14, P0, R30, R19, R14 ;  /* 0x000000131e0e7227 */ /* 0x000fc8000780000e */
[----:B------:R-:W-:Y:S01]  /*9480*/  IMAD.X R33, RZ, RZ, R33, P0 ;  /* 0x000000ffff217224 */ /* 0x000fe200000e0621 */
[----:B------:R-:W-:-:S05]  /*9490*/  IADD3 R31, P4, PT, R31, R14, RZ ;  /* 0x0000000e1f1f7210 */ /* 0x000fca0007f9e0ff */
        /* <DEDUP_REMOVED lines=14> */
[----:B------:R-:W-:Y:S02]  /*9580*/  ISETP.GE.U32.AND P4, PT, R15, R16, PT ;  /* 0x000000100f00720c */ /* 0x000fe40003f86070 */
[----:B------:R-:W-:Y:S02]  /*9590*/  SEL R19, R19, R25, P0 ;  /* 0x0000001913137207 */ /* 0x000fe40000000000 */
[----:B------:R-:W-:Y:S02]  /*95a0*/  SEL R16, R18, R33, P0 ;  /* 0x0000002112107207 */ /* 0x000fe40000000000 */
[----:B------:R-:W-:Y:S02]  /*95b0*/  IADD3 R14, P0, PT, R31, 0x1, RZ ;  /* 0x000000011f0e7810 */ /* 0x000fe40007f1e0ff */
[----:B------:R-:W-:Y:S02]  /*95c0*/  ISETP.GE.U32.AND.EX P4, PT, R19, R17, PT, P4 ;  /* 0x000000111300720c */ /* 0x000fe40003f86140 */
[----:B------:R-:W-:Y:S01]  /*95d0*/  ISETP.GE.AND P5, PT, R11, RZ, PT ;  /* 0x000000ff0b00720c */ /* 0x000fe20003fa6270 */
[----:B------:R-:W-:Y:S01]  /*95e0*/  IMAD.X R15, RZ, RZ, R16, P0 ;  /* 0x000000ffff0f7224 */ /* 0x000fe200000e0610 */
[----:B------:R-:W-:Y:S01]  /*95f0*/  SEL R14, R14, R31, P4 ;  /* 0x0000001f0e0e7207 */ /* 0x000fe20002000000 */
[----:B------:R-:W-:Y:S01]  /*9600*/  IMAD.MOV.U32 R11, RZ, RZ, 0x0 ;  /* 0x00000000ff0b7424 */ /* 0x000fe200078e00ff */
[----:B------:R-:W-:-:S02]  /*9610*/  ISETP.NE.U32.AND P0, PT, R9, RZ, PT ;  /* 0x000000ff0900720c */ /* 0x000fc40003f05070 */
[----:B------:R-:W-:Y:S02]  /*9620*/  SEL R15, R15, R16, P4 ;  /* 0x000000100f0f7207 */ /* 0x000fe40002000000 */
[-C--:B------:R-:W-:Y:S02]  /*9630*/  IADD3 R17, P4, PT, RZ, -R14.reuse, RZ ;  /* 0x8000000eff117210 */ /* 0x080fe40007f9e0ff */
[----:B------:R-:W-:Y:S02]  /*9640*/  ISETP.NE.AND.EX P0, PT, R8, RZ, PT, P0 ;  /* 0x000000ff0800720c */ /* 0x000fe40003f05300 */
[----:B------:R-:W-:Y:S01]  /*9650*/  SEL R8, R17, R14, !P5 ;  /* 0x0000000e11087207 */ /* 0x000fe20006800000 */
[----:B------:R-:W-:-:S03]  /*9660*/  IMAD.X R16, RZ, RZ, ~R15, P4 ;  /* 0x000000ffff107224 */ /* 0x000fc600020e0e0f */
[----:B------:R-:W-:Y:S02]  /*9670*/  SEL R8, R8, 0xffffffff, P0 ;  /* 0xffffffff08087807 */ /* 0x000fe40000000000 */
[----:B------:R-:W-:-:S04]  /*9680*/  SEL R9, R16, R15, !P5 ;  /* 0x0000000f10097207 */ /* 0x000fc80006800000 */
[----:B------:R-:W-:Y:S01]  /*9690*/  SEL R9, R9, 0xffffffff, P0 ;  /* 0xffffffff09097807 */ /* 0x000fe20000000000 */
[----:B------:R-:W-:Y:S06]  /*96a0*/  RET.REL.NODEC R10 `(_Z24generate_sequence_kernelPK8EggModeljPKhiiPh) ;  /* 0xffffff680a547950 */ /* 0x000fec0003c3ffff */
        .weak           $__internal_3_$__cuda_sm20_rem_u64
        .type           $__internal_3_$__cuda_sm20_rem_u64,@function
        .size           $__internal_3_$__cuda_sm20_rem_u64,(.L_x_634 - $__internal_3_$__cuda_sm20_rem_u64)
$__internal_3_$__cuda_sm20_rem_u64:
        /* <DEDUP_REMOVED lines=18> */
[----:B------:R-:W-:-:S04]  /*97d0*/  IMAD.WIDE.U32 R12, R15, R10, RZ ;  /* 0x0000000a0f0c7225 */ /* 0x000fc800078e00ff */
[----:B------:R-:W-:Y:S01]  /*97e0*/  IMAD R13, R15, R11, R13 ;  /* 0x0000000b0f0d7224 */ /* 0x000fe200078e020d */
[----:B------:R-:W-:-:S03]  /*97f0*/  IADD3 R17, P0, PT, RZ, -R12, RZ ;  /* 0x8000000cff117210 */ /* 0x000fc60007f1e0ff */
[----:B------:R-:W-:Y:S02]  /*9800*/  IMAD R13, R9, R10, R13 ;  /* 0x0000000a090d7224 */ /* 0x000fe400078e020d */
[----:B------:R-:W-:-:S04]  /*9810*/  IMAD.HI.U32 R14, R15, R17, RZ ;  /* 0x000000110f0e7227 */ /* 0x000fc800078e00ff */
[----:B------:R-:W-:Y:S02]  /*9820*/  IMAD.X R12, RZ, RZ, ~R13, P0 ;  /* 0x000000ffff0c7224 */ /* 0x000fe400000e0e0d */
[----:B------:R-:W-:Y:S02]  /*9830*/  IMAD.MOV.U32 R13, RZ, RZ, RZ ;  /* 0x000000ffff0d7224 */ /* 0x000fe400078e00ff */
[----:B------:R-:W-:-:S04]  /*9840*/  IMAD.WIDE.U32 R14, P0, R15, R12, R14 ;  /* 0x0000000c0f0e7225 */ /* 0x000fc8000780000e */
[C---:B------:R-:W-:Y:S02]  /*9850*/  IMAD R16, R9.reuse, R12, RZ ;  /* 0x0000000c09107224 */ /* 0x040fe400078e02ff */
[----:B------:R-:W-:-:S04]  /*9860*/  IMAD.HI.U32 R15, P1, R9, R17, R14 ;  /* 0x00000011090f7227 */ /* 0x000fc8000782000e */
[----:B------:R-:W-:Y:S01]  /*9870*/  IMAD.HI.U32 R14, R9, R12, RZ ;  /* 0x0000000c090e7227 */ /* 0x000fe200078e00ff */
[----:B------:R-:W-:-:S03]  /*9880*/  IADD3 R15, P2, PT, R16, R15, RZ ;  /* 0x0000000f100f7210 */ /* 0x000fc60007f5e0ff */
[----:B------:R-:W-:Y:S02]  /*9890*/  IMAD.X R9, R14, 0x1, R9, P0 ;  /* 0x000000010e097824 */ /* 0x000fe400000e0609 */
[----:B------:R-:W-:-:S03]  /*98a0*/  IMAD.HI.U32 R12, R15, UR8, RZ ;  /* 0x000000080f0c7c27 */ /* 0x000fc6000f8e00ff */
[----:B------:R-:W-:Y:S01]  /*98b0*/  IADD3.X R9, PT, PT, RZ, RZ, R9, P2, P1 ;  /* 0x000000ffff097210 */ /* 0x000fe200017e2409 */
[----:B------:R-:W-:-:S04]  /*98c0*/  IMAD.WIDE.U32 R12, RZ, R15, R12 ;  /* 0x0000000fff0c7225 */ /* 0x000fc800078e000c */
[----:B------:R-:W-:-:S05]  /*98d0*/  IMAD.HI.U32 R9, P0, R9, UR8, R12 ;  /* 0x0000000809097c27 */ /* 0x000fca000f80000c */
[----:B------:R-:W-:Y:S01]  /*98e0*/  IADD3 R15, P1, PT, RZ, R9, RZ ;  /* 0x00000009ff0f7210 */ /* 0x000fe20007f3e0ff */
[----:B------:R-:W-:-:S04]  /*98f0*/  IMAD.X R9, RZ, RZ, RZ, P0 ;  /* 0x000000ffff097224 */ /* 0x000fc800000e06ff */
[----:B------:R-:W-:-:S04]  /*9900*/  IMAD.WIDE.U32 R12, R15, R10, RZ ;  /* 0x0000000a0f0c7225 */ /* 0x000fc800078e00ff */
[----:B------:R-:W-:Y:S01]  /*9910*/  IMAD.X R9, RZ, RZ, R9, P1 ;  /* 0x000000ffff097224 */ /* 0x000fe200008e0609 */
[----:B------:R-:W-:Y:S01]  /*9920*/  IADD3 R17, P1, PT, -R12, UR8, RZ ;  /* 0x000000080c117c10 */ /* 0x000fe2000ff3e1ff */
[----:B------:R-:W-:-:S03]  /*9930*/  IMAD R15, R15, R11, R13 ;  /* 0x0000000b0f0f7224 */ /* 0x000fc600078e020d */
[-C--:B------:R-:W-:Y:S01]  /*9940*/  ISETP.GE.U32.AND P0, PT, R17, R10.reuse, PT ;  /* 0x0000000a1100720c */ /* 0x080fe20003f06070 */
[----:B------:R-:W-:-:S04]  /*9950*/  IMAD R9, R9, R10, R15 ;  /* 0x0000000a09097224 */ /* 0x000fc800078e020f */
[----:B------:R-:W-:Y:S01]  /*9960*/  IMAD.X R12, RZ, RZ, ~R9, P1 ;  /* 0x000000ffff0c7224 */ /* 0x000fe200008e0e09 */
[----:B------:R-:W-:-:S04]  /*9970*/  IADD3 R13, P1, PT, -R10, R17, RZ ;  /* 0x000000110a0d7210 */ /* 0x000fc80007f3e1ff */
[C---:B------:R-:W-:Y:S01]  /*9980*/  ISETP.GE.U32.AND.EX P0, PT, R12.reuse, R11, PT, P0 ;  /* 0x0000000b0c00720c */ /* 0x040fe20003f06100 */
[----:B------:R-:W-:Y:S01]  /*9990*/  IMAD.X R14, R12, 0x1, ~R11, P1 ;  /* 0x000000010c0e7824 */ /* 0x000fe200008e0e0b */
[----:B------:R-:W-:Y:S02]  /*99a0*/  ISETP.NE.U32.AND P1, PT, R10, RZ, PT ;  /* 0x000000ff0a00720c */ /* 0x000fe40003f25070 */
[----:B------:R-:W-:Y:S02]  /*99b0*/  SEL R13, R13, R17, P0 ;  /* 0x000000110d0d7207 */ /* 0x000fe40000000000 */
[----:B------:R-:W-:Y:S02]  /*99c0*/  SEL R14, R14, R12, P0 ;  /* 0x0000000c0e0e7207 */ /* 0x000fe40000000000 */
[----:B------:R-:W-:Y:S02]  /*99d0*/  ISETP.GE.U32.AND P0, PT, R13, R10, PT ;  /* 0x0000000a0d00720c */ /* 0x000fe40003f06070 */
[----:B------:R-:W-:-:S02]  /*99e0*/  IADD3 R9, P2, PT, -R10, R13, RZ ;  /* 0x0000000d0a097210 */ /* 0x000fc40007f5e1ff */
[C---:B------:R-:W-:Y:S02]  /*99f0*/  ISETP.GE.U32.AND.EX P0, PT, R14.reuse, R11, PT, P0 ;  /* 0x0000000b0e00720c */ /* 0x040fe40003f06100 */
[----:B------:R-:W-:Y:S01]  /*9a00*/  ISETP.NE.AND.EX P1, PT, R11, RZ, PT, P1 ;  /* 0x000000ff0b00720c */ /* 0x000fe20003f25310 */
[----:B------:R-:W-:Y:S01]  /*9a10*/  IMAD.X R12, R14, 0x1, ~R11, P2 ;  /* 0x000000010e0c7824 */ /* 0x000fe200010e0e0b */
[----:B------:R-:W-:Y:S01]  /*9a20*/  SEL R10, R9, R13, P0 ;  /* 0x0000000d090a7207 */ /* 0x000fe20000000000 */
[----:B------:R-:W-:-:S03]  /*9a30*/  IMAD.MOV.U32 R9, RZ, RZ, 0x0 ;  /* 0x00000000ff097424 */ /* 0x000fc600078e00ff */
[----:B------:R-:W-:Y:S02]  /*9a40*/  SEL R11, R12, R14, P0 ;  /* 0x0000000e0c0b7207 */ /* 0x000fe40000000000 */
[----:B------:R-:W-:Y:S02]  /*9a50*/  SEL R10, R10, 0xffffffff, P1 ;  /* 0xffffffff0a0a7807 */ /* 0x000fe40000800000 */
[----:B------:R-:W-:Y:S01]  /*9a60*/  SEL R11, R11, 0xffffffff, P1 ;  /* 0xffffffff0b0b7807 */ /* 0x000fe20000800000 */
[----:B------:R-:W-:Y:S06]  /*9a70*/  RET.REL.NODEC R8 `(_Z24generate_sequence_kernelPK8EggModeljPKhiiPh) ;  /* 0xffffff6408607950 */ /* 0x000fec0003c3ffff */
.L_x_630:
        /* <DEDUP_REMOVED lines=16> */
.L_x_634:


//--------------------- .nv.shared._ZN3cub18CUB_300001_SM_10006detail6reduce28DeviceReduceSingleTileKernelINS2_10policy_hubIiyN4cuda3std3__44plusIiEEE10Policy1000EPiSC_iS9_iiNS7_10__identityEEEvT0_T1_T2_T3_T4_T6_ --------------------------
	.section	.nv.shared._ZN3cub18CUB_300001_SM_10006detail6reduce28DeviceReduceSingleTileKernelINS2_10policy_hubIiyN4cuda3std3__44plusIiEEE10Policy1000EPiSC_iS9_iiNS7_10__identityEEEvT0_T1_T2_T3_T4_T6_,"aw",@nobits
	.sectionflags	@""
	.align	16
.nv.shared._ZN3cub18CUB_300001_SM_10006detail6reduce28DeviceReduceSingleTileKernelINS2_10policy_hubIiyN4cuda3std3__44plusIiEEE10Policy1000EPiSC_iS9_iiNS7_10__identityEEEvT0_T1_T2_T3_T4_T6_:
	.zero		1072


//--------------------- .nv.shared.reserved.0     --------------------------
	.section	.nv.shared.reserved.0,"aw",@nobits
	.weak		__nv_reservedSMEM_offset_0_alias
	.size		__nv_reservedSMEM_offset_0_alias, 0, 64
	.other		__nv_reservedSMEM_offset_0_alias,@"STO_CUDA_RESERVED_SHARED STV_DEFAULT"
__nv_reservedSMEM_offset_0_alias:
	.zero		0
	.zero		64


//--------------------- .nv.global                --------------------------
	.section	.nv.global,"aw",@nobits
	.align	4
.nv.global:
	.type		d_debug_updates,@object
	.size		d_debug_updates,(_ZN34_INTERNAL_b22c979c_4_k_cu_fab08f896thrust24THRUST_300001_SM_1000_NS12placeholders2_7E - d_debug_updates)
d_debug_updates:
	.zero		8
	.type		_ZN34_INTERNAL_b22c979c_4_k_cu_fab08f896thrust24THRUST_300001_SM_1000_NS12placeholders2_7E,@object
	.size		_ZN34_INTERNAL_b22c979c_4_k_cu_fab08f896thrust24THRUST_300001_SM_1000_NS12placeholders2_7E,(_ZN34_INTERNAL_b22c979c_4_k_cu_fab08f894cuda3std3__45__cpo5crendE - _ZN34_INTERNAL_b22c979c_4_k_cu_fab08f896thrust24THRUST_300001_SM_1000_NS12placeholders2_7E)
_ZN34_INTERNAL_b22c979c_4_k_cu_fab08f896thrust24THRUST_300001_SM_1000_NS12placeholders2_7E:
	.zero		1
	.type		_ZN34_INTERNAL_b22c979c_4_k_cu_fab08f894cuda3std3__45__cpo5crendE,@object
	.size		_ZN34_INTERNAL_b22c979c_4_k_cu_fab08f894cuda3std3__45__cpo5crendE,(_ZN34_INTERNAL_b22c979c_4_k_cu_fab08f894cuda3std6ranges3__45__cpo4prevE - _ZN34_INTERNAL_b22c979c_4_k_cu_fab08f894cuda3std3__45__cpo5crendE)
_ZN34_INTERNAL_b22c979c_4_k_cu_fab08f894cuda3std3__45__cpo5crendE:
	.zero		1
	.type		_ZN34_INTERNAL_b22c979c_4_k_cu_fab08f894cuda3std6ranges3__45__cpo4prevE,@object
	.size		_ZN34_INTERNAL_b22c979c_4_k_cu_fab08f894cuda3std6ranges3__45__cpo4prevE,(_ZN34_INTERNAL_b22c979c_4_k_cu_fab08f896thrust24THRUST_300001_SM_1000_NS6system6detail10sequential3seqE - _ZN34_INTERNAL_b22c979c_4_k_cu_fab08f894cuda3std6ranges3__45__cpo4prevE)
_ZN34_INTERNAL_b22c979c_4_k_cu_fab08f894cuda3std6ranges3__45__cpo4prevE:
	.zero		1
	.type		_ZN34_INTERNAL_b22c979c_4_k_cu_fab08f896thrust24THRUST_300001_SM_1000_NS6system6detail10sequential3seqE,@object
	.size		_ZN34_INTERNAL_b22c979c_4_k_cu_fab08f896thrust24THRUST_300001_SM_1000_NS6system6detail10sequential3seqE,(_ZN34_INTERNAL_b22c979c_4_k_cu_fab08f894cuda3std6ranges3__45__cpo9iter_moveE - _ZN34_INTERNAL_b22c979c_4_k_cu_fab08f896thrust24THRUST_300001_SM_1000_NS6system6detail10sequential3seqE)
_ZN34_INTERNAL_b22c979c_4_k_cu_fab08f896thrust24THRUST_300001_SM_1000_NS6system6detail10sequential3seqE:
	.zero		1
	.type		_ZN34_INTERNAL_b22c979c_4_k_cu_fab08f894cuda3std6ranges3__45__cpo9iter_moveE,@object
	.size		_ZN34_INTERNAL_b22c979c_4_k_cu_fab08f894cuda3std6ranges3__45__cpo9iter_moveE,(_ZN34_INTERNAL_b22c979c_4_k_cu_fab08f896thrust24THRUST_300001_SM_1000_NS3seqE - _ZN34_INTERNAL_b22c979c_4_k_cu_fab08f894cuda3std6ranges3__45__cpo9iter_moveE)
_ZN34_INTERNAL_b22c979c_4_k_cu_fab08f894cuda3std6ranges3__45__cpo9iter_moveE:
	.zero		1
	.type		_ZN34_INTERNAL_b22c979c_4_k_cu_fab08f896thrust24THRUST_300001_SM_1000_NS3seqE,@object
	.size		_ZN34_INTERNAL_b22c979c_4_k_cu_fab08f896thrust24THRUST_300001_SM_1000_NS3seqE,(_ZN34_INTERNAL_b22c979c_4_k_cu_fab08f894cuda3std3__420unreachable_sentinelE - _ZN34_INTERNAL_b22c979c_4_k_cu_fab08f896thrust24THRUST_300001_SM_1000_NS3seqE)
_ZN34_INTERNAL_b22c979c_4_k_cu_fab08f896thrust24THRUST_300001_SM_1000_NS3seqE:
	.zero		1
	.type		_ZN34_INTERNAL_b22c979c_4_k_cu_fab08f894cuda3std3__420unreachable_sentinelE,@object
	.size		_ZN34_INTERNAL_b22c979c_4_k_cu_fab08f894cuda3std3__420unreachable_sentinelE,(_ZN34_INTERNAL_b22c979c_4_k_cu_fab08f894cuda3std6ranges3__45__cpo5ssizeE - _ZN34_INTERNAL_b22c979c_4_k_cu_fab08f894cuda3std3__420unreachable_sentinelE)
_ZN34_INTERNAL_b22c979c_4_k_cu_fab08f894cuda3std3__420unreachable_sentinelE:
	.zero		1
	.type		_ZN34_INTERNAL_b22c979c_4_k_cu_fab08f894cuda3std6ranges3__45__cpo5ssizeE,@object
	.size		_ZN34_INTERNAL_b22c979c_4_k_cu_fab08f894cuda3std6ranges3__45__cpo5ssizeE,(_ZN34_INTERNAL_b22c979c_4_k_cu_fab08f896thrust24THRUST_300001_SM_1000_NS12placeholders2_3E - _ZN34_INTERNAL_b22c979c_4_k_cu_fab08f894cuda3std6ranges3__45__cpo5ssizeE)
_ZN34_INTERNAL_b22c979c_4_k_cu_fab08f894cuda3std6ranges3__45__cpo5ssizeE:
	.zero		1
	.type		_ZN34_INTERNAL_b22c979c_4_k_cu_fab08f896thrust24THRUST_300001_SM_1000_NS12placeholders2_3E,@object
	.size		_ZN34_INTERNAL_b22c979c_4_k_cu_fab08f896thrust24THRUST_300001_SM_1000_NS12placeholders2_3E,(_ZN34_INTERNAL_b22c979c_4_k_cu_fab08f894cuda3std3__45__cpo4cendE - _ZN34_INTERNAL_b22c979c_4_k_cu_fab08f896thrust24THRUST_300001_SM_1000_NS12placeholders2_3E)
_ZN34_INTERNAL_b22c979c_4_k_cu_fab08f896thrust24THRUST_300001_SM_1000_NS12placeholders2_3E:
	.zero		1
	.type		_ZN34_INTERNAL_b22c979c_4_k_cu_fab08f894cuda3std3__45__cpo4cendE,@object
	.size		_ZN34_INTERNAL_b22c979c_4_k_cu_fab08f894cuda3std3__45__cpo4cendE,(_ZN34_INTERNAL_b22c979c_4_k_cu_fab08f894cuda3std6ranges3__45__cpo4cendE - _ZN34_INTERNAL_b22c979c_4_k_cu_fab08f894cuda3std3__45__cpo4cendE)
_ZN34_INTERNAL_b22c979c_4_k_cu_fab08f894cuda3std3__45__cpo4cendE:
	.zero		1
	.type		_ZN34_INTERNAL_b22c979c_4_k_cu_fab08f894cuda3std6ranges3__45__cpo4cendE,@object
	.size		_ZN34_INTERNAL_b22c979c_4_k_cu_fab08f894cuda3std6ranges3__45__cpo4cendE,(_ZN34_INTERNAL_b22c979c_4_k_cu_fab08f896thrust24THRUST_300001_SM_1000_NS12placeholders2_9E - _ZN34_INTERNAL_b22c979c_4_k_cu_fab08f894cuda3std6ranges3__45__cpo4cendE)
_ZN34_INTERNAL_b22c979c_4_k_cu_fab08f894cuda3std6ranges3__45__cpo4cendE:
	.zero		1
	.type		_ZN34_INTERNAL_b22c979c_4_k_cu_fab08f896thrust24THRUST_300001_SM_1000_NS12placeholders2_9E,@object
	.size		_ZN34_INTERNAL_b22c979c_4_k_cu_fab08f896thrust24THRUST_300001_SM_1000_NS12placeholders2_9E,(_ZN34_INTERNAL_b22c979c_4_k_cu_fab08f894cuda3std3__419piecewise_constructE - _ZN34_INTERNAL_b22c979c_4_k_cu_fab08f896thrust24THRUST_300001_SM_1000_NS12placeholders2_9E)
_ZN34_INTERNAL_b22c979c_4_k_cu_fab08f896thrust24THRUST_300001_SM_1000_NS12placeholders2_9E:
	.zero		1
	.type		_ZN34_INTERNAL_b22c979c_4_k_cu_fab08f894cuda3std3__419piecewise_constructE,@object
	.size		_ZN34_INTERNAL_b22c979c_4_k_cu_fab08f894cuda3std3__419piecewise_constructE,(_ZN34_INTERNAL_b22c979c_4_k_cu_fab08f894cuda3std6ranges3__45__cpo5cdataE - _ZN34_INTERNAL_b22c979c_4_k_cu_fab08f894cuda3std3__419piecewise_constructE)
_ZN34_INTERNAL_b22c979c_4_k_cu_fab08f894cuda3std3__419piecewise_constructE:
	.zero		1
	.type		_ZN34_INTERNAL_b22c979c_4_k_cu_fab08f894cuda3std6ranges3__45__cpo5cdataE,@object
	.size		_ZN34_INTERNAL_b22c979c_4_k_cu_fab08f894cuda3std6ranges3__45__cpo5cdataE,(_ZN34_INTERNAL_b22c979c_4_k_cu_fab08f896thrust24THRUST_300001_SM_1000_NS12placeholders2_1E - _ZN34_INTERNAL_b22c979c_4_k_cu_fab08f894cuda3std6ranges3__45__cpo5cdataE)
_ZN34_INTERNAL_b22c979c_4_k_cu_fab08f894cuda3std6ranges3__45__cpo5cdataE:
	.zero		1
	.type		_ZN34_INTERNAL_b22c979c_4_k_cu_fab08f896thrust24THRUST_300001_SM_1000_NS12placeholders2_1E,@object
	.size		_ZN34_INTERNAL_b22c979c_4_k_cu_fab08f896thrust24THRUST_300001_SM_1000_NS12placeholders2_1E,(_ZN34_INTERNAL_b22c979c_4_k_cu_fab08f894cuda3std3__45__cpo3endE - _ZN34_INTERNAL_b22c979c_4_k_cu_fab08f896thrust24THRUST_300001_SM_1000_NS12placeholders2_1E)
_ZN34_INTERNAL_b22c979c_4_k_cu_fab08f896thrust24THRUST_300001_SM_1000_NS12placeholders2_1E:
	.zero		1
	.type		_ZN34_INTERNAL_b22c979c_4_k_cu_fab08f894cuda3std3__45__cpo3endE,@object
	.size		_ZN34_INTERNAL_b22c979c_4_k_cu_fab08f894cuda3std3__45__cpo3endE,(_ZN34_INTERNAL_b22c979c_4_k_cu_fab08f894cuda3std6ranges3__45__cpo3endE - _ZN34_INTERNAL_b22c979c_4_k_cu_fab08f894cuda3std3__45__cpo3endE)
_ZN34_INTERNAL_b22c979c_4_k_cu_fab08f894cuda3std3__45__cpo3endE:
	.zero		1
	.type		_ZN34_INTERNAL_b22c979c_4_k_cu_fab08f894cuda3std6ranges3__45__cpo3endE,@object
	.size		_ZN34_INTERNAL_b22c979c_4_k_cu_fab08f894cuda3std6ranges3__45__cpo3endE,(_ZN34_INTERNAL_b22c979c_4_k_cu_fab08f896thrust24THRUST_300001_SM_1000_NS12placeholders2_5E - _ZN34_INTERNAL_b22c979c_4_k_cu_fab08f894cuda3std6ranges3__45__cpo3endE)
_ZN34_INTERNAL_b22c979c_4_k_cu_fab08f894cuda3std6ranges3__45__cpo3endE:
	.zero		1
	.type		_ZN34_INTERNAL_b22c979c_4_k_cu_fab08f896thrust24THRUST_300001_SM_1000_NS12placeholders2_5E,@object
	.size		_ZN34_INTERNAL_b22c979c_4_k_cu_fab08f896thrust24THRUST_300001_SM_1000_NS12placeholders2_5E,(_ZN34_INTERNAL_b22c979c_4_k_cu_fab08f894cuda3std3__45__cpo4rendE - _ZN34_INTERNAL_b22c979c_4_k_cu_fab08f896thrust24THRUST_300001_SM_1000_NS12placeholders2_5E)
_ZN34_INTERNAL_b22c979c_4_k_cu_fab08f896thrust24THRUST_300001_SM_1000_NS12placeholders2_5E:
	.zero		1
	.type		_ZN34_INTERNAL_b22c979c_4_k_cu_fab08f894cuda3std3__45__cpo4rendE,@object
	.size		_ZN34_INTERNAL_b22c979c_4_k_cu_fab08f894cuda3std3__45__cpo4rendE,(_ZN34_INTERNAL_b22c979c_4_k_cu_fab08f894cuda3std6ranges3__45__cpo9iter_swapE - _ZN34_INTERNAL_b22c979c_4_k_cu_fab08f894cuda3std3__45__cpo4rendE)
_ZN34_INTERNAL_b22c979c_4_k_cu_fab08f894cuda3std3__45__cpo4rendE:
	.zero		1
	.type		_ZN34_INTERNAL_b22c979c_4_k_cu_fab08f894cuda3std6ranges3__45__cpo9iter_swapE,@object
	.size		_ZN34_INTERNAL_b22c979c_4_k_cu_fab08f894cuda3std6ranges3__45__cpo9iter_swapE,(_ZN34_INTERNAL_b22c979c_4_k_cu_fab08f894cuda3std3__48unexpectE - _ZN34_INTERNAL_b22c979c_4_k_cu_fab08f894cuda3std6ranges3__45__cpo9iter_swapE)
_ZN34_INTERNAL_b22c979c_4_k_cu_fab08f894cuda3std6ranges3__45__cpo9iter_swapE:
	.zero		1
	.type		_ZN34_INTERNAL_b22c979c_4_k_cu_fab08f894cuda3std3__48unexpectE,@object
	.size		_ZN34_INTERNAL_b22c979c_4_k_cu_fab08f894cuda3std3__48unexpectE,(_ZN34_INTERNAL_b22c979c_4_k_cu_fab08f896thrust24THRUST_300001_SM_1000_NS8cuda_cub3parE - _ZN34_INTERNAL_b22c979c_4_k_cu_fab08f894cuda3std3__48unexpectE)
_ZN34_INTERNAL_b22c979c_4_k_cu_fab08f894cuda3std3__48unexpectE:
	.zero		1
	.type		_ZN34_INTERNAL_b22c979c_4_k_cu_fab08f896thrust24THRUST_300001_SM_1000_NS8cuda_cub3parE,@object
	.size		_ZN34_INTERNAL_b22c979c_4_k_cu_fab08f896thrust24THRUST_300001_SM_1000_NS8cuda_cub3parE,(_ZN34_INTERNAL_b22c979c_4_k_cu_fab08f896thrust24THRUST_300001_SM_1000_NS12placeholders2_8E - _ZN34_INTERNAL_b22c979c_4_k_cu_fab08f896thrust24THRUST_300001_SM_1000_NS8cuda_cub3parE)
_ZN34_INTERNAL_b22c979c_4_k_cu_fab08f896thrust24THRUST_300001_SM_1000_NS8cuda_cub3parE:
	.zero		1
	.type		_ZN34_INTERNAL_b22c979c_4_k_cu_fab08f896thrust24THRUST_300001_SM_1000_NS12placeholders2_8E,@object
	.size		_ZN34_INTERNAL_b22c979c_4_k_cu_fab08f896thrust24THRUST_300001_SM_1000_NS12placeholders2_8E,(_ZN34_INTERNAL_b22c979c_4_k_cu_fab08f894cuda3std3__436_GLOBAL__N__b22c979c_4_k_cu_fab08f896ignoreE - _ZN34_INTERNAL_b22c979c_4_k_cu_fab08f896thrust24THRUST_300001_SM_1000_NS12placeholders2_8E)
_ZN34_INTERNAL_b22c979c_4_k_cu_fab08f896thrust24THRUST_300001_SM_1000_NS12placeholders2_8E:
	.zero		1
	.type		_ZN34_INTERNAL_b22c979c_4_k_cu_fab08f894cuda3std3__436_GLOBAL__N__b22c979c_4_k_cu_fab08f896ignoreE,@object
	.size		_ZN34_INTERNAL_b22c979c_4_k_cu_fab08f894cuda3std3__436_GLOBAL__N__b22c979c_4_k_cu_fab08f896ignoreE,(_ZN34_INTERNAL_b22c979c_4_k_cu_fab08f894cuda3std6ranges3__45__cpo4dataE - _ZN34_INTERNAL_b22c979c_4_k_cu_fab08f894cuda3std3__436_GLOBAL__N__b22c979c_4_k_cu_fab08f896ignoreE)
_ZN34_INTERNAL_b22c979c_4_k_cu_fab08f894cuda3std3__436_GLOBAL__N__b22c979c_4_k_cu_fab08f896ignoreE:
	.zero		1
	.type		_ZN34_INTERNAL_b22c979c_4_k_cu_fab08f894cuda3std6ranges3__45__cpo4dataE,@object
	.size		_ZN34_INTERNAL_b22c979c_4_k_cu_fab08f894cuda3std6ranges3__45__cpo4dataE,(_ZN34_INTERNAL_b22c979c_4_k_cu_fab08f896thrust24THRUST_300001_SM_1000_NS6system3cpp3parE - _ZN34_INTERNAL_b22c979c_4_k_cu_fab08f894cuda3std6ranges3__45__cpo4dataE)
_ZN34_INTERNAL_b22c979c_4_k_cu_fab08f894cuda3std6ranges3__45__cpo4dataE:
	.zero		1
	.type		_ZN34_INTERNAL_b22c979c_4_k_cu_fab08f896thrust24THRUST_300001_SM_1000_NS6system3cpp3parE,@object
	.size		_ZN34_INTERNAL_b22c979c_4_k_cu_fab08f896thrust24THRUST_300001_SM_1000_NS6system3cpp3parE,(_ZN34_INTERNAL_b22c979c_4_k_cu_fab08f894cuda3std3__45__cpo5beginE - _ZN34_INTERNAL_b22c979c_4_k_cu_fab08f896thrust24THRUST_300001_SM_1000_NS6system3cpp3parE)
_ZN34_INTERNAL_b22c979c_4_k_cu_fab08f896thrust24THRUST_300001_SM_1000_NS6system3cpp3parE:
	.zero		1
	.type		_ZN34_INTERNAL_b22c979c_4_k_cu_fab08f894cuda3std3__45__cpo5beginE,@object
	.size		_ZN34_INTERNAL_b22c979c_4_k_cu_fab08f894cuda3std3__45__cpo5beginE,(_ZN34_INTERNAL_b22c979c_4_k_cu_fab08f894cuda3std6ranges3__45__cpo5beginE - _ZN34_INTERNAL_b22c979c_4_k_cu_fab08f894cuda3std3__45__cpo5beginE)
_ZN34_INTERNAL_b22c979c_4_k_cu_fab08f894cuda3std3__45__cpo5beginE:
	.zero		1
	.type		_ZN34_INTERNAL_b22c979c_4_k_cu_fab08f894cuda3std6ranges3__45__cpo5beginE,@object
	.size		_ZN34_INTERNAL_b22c979c_4_k_cu_fab08f894cuda3std6ranges3__45__cpo5beginE,(_ZN34_INTERNAL_b22c979c_4_k_cu_fab08f896thrust24THRUST_300001_SM_1000_NS6deviceE - _ZN34_INTERNAL_b22c979c_4_k_cu_fab08f894cuda3std6ranges3__45__cpo5beginE)
_ZN34_INTERNAL_b22c979c_4_k_cu_fab08f894cuda3std6ranges3__45__cpo5beginE:
	.zero		1
	.type		_ZN34_INTERNAL_b22c979c_4_k_cu_fab08f896thrust24THRUST_300001_SM_1000_NS6deviceE,@object
	.size		_ZN34_INTERNAL_b22c979c_4_k_cu_fab08f896thrust24THRUST_300001_SM_1000_NS6deviceE,(_ZN34_INTERNAL_b22c979c_4_k_cu_fab08f894cuda3std3__47nulloptE - _ZN34_INTERNAL_b22c979c_4_k_cu_fab08f896thrust24THRUST_300001_SM_1000_NS6deviceE)
_ZN34_INTERNAL_b22c979c_4_k_cu_fab08f896thrust24THRUST_300001_SM_1000_NS6deviceE:
	.zero		1
	.type		_ZN34_INTERNAL_b22c979c_4_k_cu_fab08f894cuda3std3__47nulloptE,@object
	.size		_ZN34_INTERNAL_b22c979c_4_k_cu_fab08f894cuda3std3__47nulloptE,(_ZN34_INTERNAL_b22c979c_4_k_cu_fab08f894cuda3std6ranges3__45__cpo8distanceE - _ZN34_INTERNAL_b22c979c_4_k_cu_fab08f894cuda3std3__47nulloptE)
_ZN34_INTERNAL_b22c979c_4_k_cu_fab08f894cuda3std3__47nulloptE:
	.zero		1
	.type		_ZN34_INTERNAL_b22c979c_4_k_cu_fab08f894cuda3std6ranges3__45__cpo8distanceE,@object
	.size		_ZN34_INTERNAL_b22c979c_4_k_cu_fab08f894cuda3std6ranges3__45__cpo8distanceE,(_ZN34_INTERNAL_b22c979c_4_k_cu_fab08f896thrust24THRUST_300001_SM_1000_NS12placeholders2_4E - _ZN34_INTERNAL_b22c979c_4_k_cu_fab08f894cuda3std6ranges3__45__cpo8distanceE)
_ZN34_INTERNAL_b22c979c_4_k_cu_fab08f894cuda3std6ranges3__45__cpo8distanceE:
	.zero		1
	.type		_ZN34_INTERNAL_b22c979c_4_k_cu_fab08f896thrust24THRUST_300001_SM_1000_NS12placeholders2_4E,@object
	.size		_ZN34_INTERNAL_b22c979c_4_k_cu_fab08f896thrust24THRUST_300001_SM_1000_NS12placeholders2_4E,(_ZN34_INTERNAL_b22c979c_4_k_cu_fab08f894cuda3std3__45__cpo6rbeginE - _ZN34_INTERNAL_b22c979c_4_k_cu_fab08f896thrust24THRUST_300001_SM_1000_NS12placeholders2_4E)
_ZN34_INTERNAL_b22c979c_4_k_cu_fab08f896thrust24THRUST_300001_SM_1000_NS12placeholders2_4E:
	.zero		1
	.type		_ZN34_INTERNAL_b22c979c_4_k_cu_fab08f894cuda3std3__45__cpo6rbeginE,@object
	.size		_ZN34_INTERNAL_b22c979c_4_k_cu_fab08f894cuda3std3__45__cpo6rbeginE,(_ZN34_INTERNAL_b22c979c_4_k_cu_fab08f894cuda3std6ranges3__45__cpo7advanceE - _ZN34_INTERNAL_b22c979c_4_k_cu_fab08f894cuda3std3__45__cpo6rbeginE)
_ZN34_INTERNAL_b22c979c_4_k_cu_fab08f894cuda3std3__45__cpo6rbeginE:
	.zero		1
	.type		_ZN34_INTERNAL_b22c979c_4_k_cu_fab08f894cuda3std6ranges3__45__cpo7advanceE,@object
	.size		_ZN34_INTERNAL_b22c979c_4_k_cu_fab08f894cuda3std6ranges3__45__cpo7advanceE,(_ZN34_INTERNAL_b22c979c_4_k_cu_fab08f896thrust24THRUST_300001_SM_1000_NS12placeholders3_10E - _ZN34_INTERNAL_b22c979c_4_k_cu_fab08f894cuda3std6ranges3__45__cpo7advanceE)
_ZN34_INTERNAL_b22c979c_4_k_cu_fab08f894cuda3std6ranges3__45__cpo7advanceE:
	.zero		1
	.type		_ZN34_INTERNAL_b22c979c_4_k_cu_fab08f896thrust24THRUST_300001_SM_1000_NS12placeholders3_10E,@object
	.size		_ZN34_INTERNAL_b22c979c_4_k_cu_fab08f896thrust24THRUST_300001_SM_1000_NS12placeholders3_10E,(_ZN34_INTERNAL_b22c979c_4_k_cu_fab08f894cuda3std3__48in_placeE - _ZN34_INTERNAL_b22c979c_4_k_cu_fab08f896thrust24THRUST_300001_SM_1000_NS12placeholders3_10E)
_ZN34_INTERNAL_b22c979c_4_k_cu_fab08f896thrust24THRUST_300001_SM_1000_NS12placeholders3_10E:
	.zero		1
	.type		_ZN34_INTERNAL_b22c979c_4_k_cu_fab08f894cuda3std3__48in_placeE,@object
	.size		_ZN34_INTERNAL_b22c979c_4_k_cu_fab08f894cuda3std3__48in_placeE,(_ZN34_INTERNAL_b22c979c_4_k_cu_fab08f894cuda3std6ranges3__45__cpo4sizeE - _ZN34_INTERNAL_b22c979c_4_k_cu_fab08f894cuda3std3__48in_placeE)
_ZN34_INTERNAL_b22c979c_4_k_cu_fab08f894cuda3std3__48in_placeE:
	.zero		1
	.type		_ZN34_INTERNAL_b22c979c_4_k_cu_fab08f894cuda3std6ranges3__45__cpo4sizeE,@object
	.size		_ZN34_INTERNAL_b22c979c_4_k_cu_fab08f894cuda3std6ranges3__45__cpo4sizeE,(_ZN34_INTERNAL_b22c979c_4_k_cu_fab08f896thrust24THRUST_300001_SM_1000_NS12placeholders2_2E - _ZN34_INTERNAL_b22c979c_4_k_cu_fab08f894cuda3std6ranges3__45__cpo4sizeE)
_ZN34_INTERNAL_b22c979c_4_k_cu_fab08f894cuda3std6ranges3__45__cpo4sizeE:
	.zero		1
	.type		_ZN34_INTERNAL_b22c979c_4_k_cu_fab08f896thrust24THRUST_300001_SM_1000_NS12placeholders2_2E,@object
	.size		_ZN34_INTERNAL_b22c979c_4_k_cu_fab08f896thrust24THRUST_300001_SM_1000_NS12placeholders2_2E,(_ZN34_INTERNAL_b22c979c_4_k_cu_fab08f894cuda3std3__45__cpo6cbeginE - _ZN34_INTERNAL_b22c979c_4_k_cu_fab08f896thrust24THRUST_300001_SM_1000_NS12placeholders2_2E)
_ZN34_INTERNAL_b22c979c_4_k_cu_fab08f896thrust24THRUST_300001_SM_1000_NS12placeholders2_2E:
	.zero		1
	.type		_ZN34_INTERNAL_b22c979c_4_k_cu_fab08f894cuda3std3__45__cpo6cbeginE,@object
	.size		_ZN34_INTERNAL_b22c979c_4_k_cu_fab08f894cuda3std3__45__cpo6cbeginE,(_ZN34_INTERNAL_b22c979c_4_k_cu_fab08f894cuda3std6ranges3__45__cpo6cbeginE - _ZN34_INTERNAL_b22c979c_4_k_cu_fab08f894cuda3std3__45__cpo6cbeginE)
_ZN34_INTERNAL_b22c979c_4_k_cu_fab08f894cuda3std3__45__cpo6cbeginE:
	.zero		1
	.type		_ZN34_INTERNAL_b22c979c_4_k_cu_fab08f894cuda3std6ranges3__45__cpo6cbeginE,@object
	.size		_ZN34_INTERNAL_b22c979c_4_k_cu_fab08f894cuda3std6ranges3__45__cpo6cbeginE,(_ZN34_INTERNAL_b22c979c_4_k_cu_fab08f896thrust24THRUST_300001_SM_1000_NS12placeholders2_6E - _ZN34_INTERNAL_b22c979c_4_k_cu_fab08f894cuda3std6ranges3__45__cpo6cbeginE)
_ZN34_INTERNAL_b22c979c_4_k_cu_fab08f894cuda3std6ranges3__45__cpo6cbeginE:
	.zero		1
	.type		_ZN34_INTERNAL_b22c979c_4_k_cu_fab08f896thrust24THRUST_300001_SM_1000_NS12placeholders2_6E,@object
	.size		_ZN34_INTERNAL_b22c979c_4_k_cu_fab08f896thrust24THRUST_300001_SM_1000_NS12placeholders2_6E,(_ZN34_INTERNAL_b22c979c_4_k_cu_fab08f894cuda3std3__45__cpo7crbeginE - _ZN34_INTERNAL_b22c979c_4_k_cu_fab08f896thrust24THRUST_300001_SM_1000_NS12placeholders2_6E)
_ZN34_INTERNAL_b22c979c_4_k_cu_fab08f896thrust24THRUST_300001_SM_1000_NS12placeholders2_6E:
	.zero		1
	.type		_ZN34_INTERNAL_b22c979c_4_k_cu_fab08f894cuda3std3__45__cpo7crbeginE,@object
	.size		_ZN34_INTERNAL_b22c979c_4_k_cu_fab08f894cuda3std3__45__cpo7crbeginE,(_ZN34_INTERNAL_b22c979c_4_k_cu_fab08f894cuda3std6ranges3__45__cpo4nextE - _ZN34_INTERNAL_b22c979c_4_k_cu_fab08f894cuda3std3__45__cpo7crbeginE)
_ZN34_INTERNAL_b22c979c_4_k_cu_fab08f894cuda3std3__45__cpo7crbeginE:
	.zero		1
	.type		_ZN34_INTERNAL_b22c979c_4_k_cu_fab08f894cuda3std6ranges3__45__cpo4nextE,@object
	.size		_ZN34_INTERNAL_b22c979c_4_k_cu_fab08f894cuda3std6ranges3__45__cpo4nextE,(_ZN34_INTERNAL_b22c979c_4_k_cu_fab08f894cuda3std6ranges3__45__cpo4swapE - _ZN34_INTERNAL_b22c979c_4_k_cu_fab08f894cuda3std6ranges3__45__cpo4nextE)
_ZN34_INTERNAL_b22c979c_4_k_cu_fab08f894cuda3std6ranges3__45__cpo4nextE:
	.zero		1
	.type		_ZN34_INTERNAL_b22c979c_4_k_cu_fab08f894cuda3std6ranges3__45__cpo4swapE,@object
	.size		_ZN34_INTERNAL_b22c979c_4_k_cu_fab08f894cuda3std6ranges3__45__cpo4swapE,(_ZN34_INTERNAL_b22c979c_4_k_cu_fab08f896thrust24THRUST_300001_SM_1000_NS8cuda_cub10par_nosyncE - _ZN34_INTERNAL_b22c979c_4_k_cu_fab08f894cuda3std6ranges3__45__cpo4swapE)
_ZN34_INTERNAL_b22c979c_4_k_cu_fab08f894cuda3std6ranges3__45__cpo4swapE:
	.zero		1
	.type		_ZN34_INTERNAL_b22c979c_4_k_cu_fab08f896thrust24THRUST_300001_SM_1000_NS8cuda_cub10par_nosyncE,@object
	.size		_ZN34_INTERNAL_b22c979c_4_k_cu_fab08f896thrust24THRUST_300001_SM_1000_NS8cuda_cub10par_nosyncE,(.L_32 - _ZN34_INTERNAL_b22c979c_4_k_cu_fab08f896thrust24THRUST_300001_SM_1000_NS8cuda_cub10par_nosyncE)
_ZN34_INTERNAL_b22c979c_4_k_cu_fab08f896thrust24THRUST_300001_SM_1000_NS8cuda_cub10par_nosyncE:
	.zero		1
.L_32:


//--------------------- .nv.shared._ZN3cub18CUB_300001_SM_10006detail6reduce18DeviceReduceKernelINS2_10policy_hubIiyN4cuda3std3__44plusIiEEE10Policy1000EN6thrust24THRUST_300001_SM_1000_NS10device_ptrIiEEyS9_i11abs_functorEEvT0_PT3_T1_NS0_13GridEvenShareISK_EET2_T4_ --------------------------
	.section	.nv.shared._ZN3cub18CUB_300001_SM_10006detail6reduce18DeviceReduceKernelINS2_10policy_hubIiyN4cuda3std3__44plusIiEEE10Policy1000EN6thrust24THRUST_300001_SM_1000_NS10device_ptrIiEEyS9_i11abs_functorEEvT0_PT3_T1_NS0_13GridEvenShareISK_EET2_T4_,"aw",@nobits
	.sectionflags	@""
	.align	16
.nv.shared._ZN3cub18CUB_300001_SM_10006detail6reduce18DeviceReduceKernelINS2_10policy_hubIiyN4cuda3std3__44plusIiEEE10Policy1000EN6thrust24THRUST_300001_SM_1000_NS10device_ptrIiEEyS9_i11abs_functorEEvT0_PT3_T1_NS0_13GridEvenShareISK_EET2_T4_:
	.zero		1072


//--------------------- .nv.shared._ZN3cub18CUB_300001_SM_10006detail6reduce28DeviceReduceSingleTileKernelINS2_10policy_hubIiyN4cuda3std3__44plusIiEEE10Policy1000EN6thrust24THRUST_300001_SM_1000_NS10device_ptrIiEEPiyS9_ii11abs_functorEEvT0_T1_T2_T3_T4_T6_ --------------------------
	.section	.nv.shared._ZN3cub18CUB_300001_SM_10006detail6reduce28DeviceReduceSingleTileKernelINS2_10policy_hubIiyN4cuda3std3__44plusIiEEE10Policy1000EN6thrust24THRUST_300001_SM_1000_NS10device_ptrIiEEPiyS9_ii11abs_functorEEvT0_T1_T2_T3_T4_T6_,"aw",@nobits
	.sectionflags	@""
	.align	16
.nv.shared._ZN3cub18CUB_300001_SM_10006detail6reduce28DeviceReduceSingleTileKernelINS2_10policy_hubIiyN4cuda3std3__44plusIiEEE10Policy1000EN6thrust24THRUST_300001_SM_1000_NS10device_ptrIiEEPiyS9_ii11abs_functorEEvT0_T1_T2_T3_T4_T6_:
	.zero		1072


//--------------------- .nv.shared._ZN3cub18CUB_300001_SM_10006detail6reduce28DeviceReduceSingleTileKernelINS2_10policy_hubIijN4cuda3std3__44plusIiEEE10Policy1000EPiSC_iS9_iiNS7_10__identityEEEvT0_T1_T2_T3_T4_T6_ --------------------------
	.section	.nv.shared._ZN3cub18CUB_300001_SM_10006detail6reduce28DeviceReduceSingleTileKernelINS2_10policy_hubIijN4cuda3std3__44plusIiEEE10Policy1000EPiSC_iS9_iiNS7_10__identityEEEvT0_T1_T2_T3_T4_T6_,"aw",@nobits
	.sectionflags	@""
	.align	16
.nv.shared._ZN3cub18CUB_300001_SM_10006detail6reduce28DeviceReduceSingleTileKernelINS2_10policy_hubIijN4cuda3std3__44plusIiEEE10Policy1000EPiSC_iS9_iiNS7_10__identityEEEvT0_T1_T2_T3_T4_T6_:
	.zero		1072


//--------------------- .nv.shared._ZN3cub18CUB_300001_SM_10006detail6reduce18DeviceReduceKernelINS2_10policy_hubIijN4cuda3std3__44plusIiEEE10Policy1000EN6thrust24THRUST_300001_SM_1000_NS10device_ptrIiEEjS9_i11abs_functorEEvT0_PT3_T1_NS0_13GridEvenShareISK_EET2_T4_ --------------------------
	.section	.nv.shared._ZN3cub18CUB_300001_SM_10006detail6reduce18DeviceReduceKernelINS2_10policy_hubIijN4cuda3std3__44plusIiEEE10Policy1000EN6thrust24THRUST_300001_SM_1000_NS10device_ptrIiEEjS9_i11abs_functorEEvT0_PT3_T1_NS0_13GridEvenShareISK_EET2_T4_,"aw",@nobits
	.sectionflags	@""
	.align	16
.nv.shared._ZN3cub18CUB_300001_SM_10006detail6reduce18DeviceReduceKernelINS2_10policy_hubIijN4cuda3std3__44plusIiEEE10Policy1000EN6thrust24THRUST_300001_SM_1000_NS10device_ptrIiEEjS9_i11abs_functorEEvT0_PT3_T1_NS0_13GridEvenShareISK_EET2_T4_:
	.zero		1072


//--------------------- .nv.shared._ZN3cub18CUB_300001_SM_10006detail6reduce28DeviceReduceSingleTileKernelINS2_10policy_hubIijN4cuda3std3__44plusIiEEE10Policy1000EN6thrust24THRUST_300001_SM_1000_NS10device_ptrIiEEPijS9_ii11abs_functorEEvT0_T1_T2_T3_T4_T6_ --------------------------
	.section	.nv.shared._ZN3cub18CUB_300001_SM_10006detail6reduce28DeviceReduceSingleTileKernelINS2_10policy_hubIijN4cuda3std3__44plusIiEEE10Policy1000EN6thrust24THRUST_300001_SM_1000_NS10device_ptrIiEEPijS9_ii11abs_functorEEvT0_T1_T2_T3_T4_T6_,"aw",@nobits
	.sectionflags	@""
	.align	16
.nv.shared._ZN3cub18CUB_300001_SM_10006detail6reduce28DeviceReduceSingleTileKernelINS2_10policy_hubIijN4cuda3std3__44plusIiEEE10Policy1000EN6thrust24THRUST_300001_SM_1000_NS10device_ptrIiEEPijS9_ii11abs_functorEEvT0_T1_T2_T3_T4_T6_:
	.zero		1072


//--------------------- .nv.shared._ZN3cub18CUB_300001_SM_10006detail6reduce28DeviceReduceSingleTileKernelINS2_10policy_hubIxyN4cuda3std3__44plusIxEEE10Policy1000EPxSC_iS9_xxNS7_10__identityEEEvT0_T1_T2_T3_T4_T6_ --------------------------
	.section	.nv.shared._ZN3cub18CUB_300001_SM_10006detail6reduce28DeviceReduceSingleTileKernelINS2_10policy_hubIxyN4cuda3std3__44plusIxEEE10Policy1000EPxSC_iS9_xxNS7_10__identityEEEvT0_T1_T2_T3_T4_T6_,"aw",@nobits
	.sectionflags	@""
	.align	16
.nv.shared._ZN3cub18CUB_300001_SM_10006detail6reduce28DeviceReduceSingleTileKernelINS2_10policy_hubIxyN4cuda3std3__44plusIxEEE10Policy1000EPxSC_iS9_xxNS7_10__identityEEEvT0_T1_T2_T3_T4_T6_:
	.zero		1184


//--------------------- .nv.shared._ZN3cub18CUB_300001_SM_10006detail6reduce18DeviceReduceKernelINS2_10policy_hubIxyN4cuda3std3__44plusIxEEE10Policy1000EN6thrust24THRUST_300001_SM_1000_NS10device_ptrIiEEyS9_xNS7_10__identityEEEvT0_PT3_T1_NS0_13GridEvenShareISK_EET2_T4_ --------------------------
	.section	.nv.shared._ZN3cub18CUB_300001_SM_10006detail6reduce18DeviceReduceKernelINS2_10policy_hubIxyN4cuda3std3__44plusIxEEE10Policy1000EN6thrust24THRUST_300001_SM_1000_NS10device_ptrIiEEyS9_xNS7_10__identityEEEvT0_PT3_T1_NS0_13GridEvenShareISK_EET2_T4_,"aw",@nobits
	.sectionflags	@""
	.align	16
.nv.shared._ZN3cub18CUB_300001_SM_10006detail6reduce18DeviceReduceKernelINS2_10policy_hubIxyN4cuda3std3__44plusIxEEE10Policy1000EN6thrust24THRUST_300001_SM_1000_NS10device_ptrIiEEyS9_xNS7_10__identityEEEvT0_PT3_T1_NS0_13GridEvenShareISK_EET2_T4_:
	.zero		1184


//--------------------- .nv.shared._ZN3cub18CUB_300001_SM_10006detail6reduce28DeviceReduceSingleTileKernelINS2_10policy_hubIxyN4cuda3std3__44plusIxEEE10Policy1000EN6thrust24THRUST_300001_SM_1000_NS10device_ptrIiEEPxyS9_xxNS7_10__identityEEEvT0_T1_T2_T3_T4_T6_ --------------------------
	.section	.nv.shared._ZN3cub18CUB_300001_SM_10006detail6reduce28DeviceReduceSingleTileKernelINS2_10policy_hubIxyN4cuda3std3__44plusIxEEE10Policy1000EN6thrust24THRUST_300001_SM_1000_NS10device_ptrIiEEPxyS9_xxNS7_10__identityEEEvT0_T1_T2_T3_T4_T6_,"aw",@nobits
	.sectionflags	@""
	.align	16
.nv.shared._ZN3cub18CUB_300001_SM_10006detail6reduce28DeviceReduceSingleTileKernelINS2_10policy_hubIxyN4cuda3std3__44plusIxEEE10Policy1000EN6thrust24THRUST_300001_SM_1000_NS10device_ptrIiEEPxyS9_xxNS7_10__identityEEEvT0_T1_T2_T3_T4_T6_:
	.zero		1184


//--------------------- .nv.shared._ZN3cub18CUB_300001_SM_10006detail6reduce28DeviceReduceSingleTileKernelINS2_10policy_hubIxjN4cuda3std3__44plusIxEEE10Policy1000EPxSC_iS9_xxNS7_10__identityEEEvT0_T1_T2_T3_T4_T6_ --------------------------
	.section	.nv.shared._ZN3cub18CUB_300001_SM_10006detail6reduce28DeviceReduceSingleTileKernelINS2_10policy_hubIxjN4cuda3std3__44plusIxEEE10Policy1000EPxSC_iS9_xxNS7_10__identityEEEvT0_T1_T2_T3_T4_T6_,"aw",@nobits
	.sectionflags	@""
	.align	16
.nv.shared._ZN3cub18CUB_300001_SM_10006detail6reduce28DeviceReduceSingleTileKernelINS2_10policy_hubIxjN4cuda3std3__44plusIxEEE10Policy1000EPxSC_iS9_xxNS7_10__identityEEEvT0_T1_T2_T3_T4_T6_:
	.zero		1184


//--------------------- .nv.shared._ZN3cub18CUB_300001_SM_10006detail6reduce18DeviceReduceKernelINS2_10policy_hubIxjN4cuda3std3__44plusIxEEE10Policy1000EN6thrust24THRUST_300001_SM_1000_NS10device_ptrIiEEjS9_xNS7_10__identityEEEvT0_PT3_T1_NS0_13GridEvenShareISK_EET2_T4_ --------------------------
	.section	.nv.shared._ZN3cub18CUB_300001_SM_10006detail6reduce18DeviceReduceKernelINS2_10policy_hubIxjN4cuda3std3__44plusIxEEE10Policy1000EN6thrust24THRUST_300001_SM_1000_NS10device_ptrIiEEjS9_xNS7_10__identityEEEvT0_PT3_T1_NS0_13GridEvenShareISK_EET2_T4_,"aw",@nobits
	.sectionflags	@""
	.align	16
.nv.shared._ZN3cub18CUB_300001_SM_10006detail6reduce18DeviceReduceKernelINS2_10policy_hubIxjN4cuda3std3__44plusIxEEE10Policy1000EN6thrust24THRUST_300001_SM_1000_NS10device_ptrIiEEjS9_xNS7_10__identityEEEvT0_PT3_T1_NS0_13GridEvenShareISK_EET2_T4_:
	.zero		1184


//--------------------- .nv.shared._ZN3cub18CUB_300001_SM_10006detail6reduce28DeviceReduceSingleTileKernelINS2_10policy_hubIxjN4cuda3std3__44plusIxEEE10Policy1000EN6thrust24THRUST_300001_SM_1000_NS10device_ptrIiEEPxjS9_xxNS7_10__identityEEEvT0_T1_T2_T3_T4_T6_ --------------------------
	.section	.nv.shared._ZN3cub18CUB_300001_SM_10006detail6reduce28DeviceReduceSingleTileKernelINS2_10policy_hubIxjN4cuda3std3__44plusIxEEE10Policy1000EN6thrust24THRUST_300001_SM_1000_NS10device_ptrIiEEPxjS9_xxNS7_10__identityEEEvT0_T1_T2_T3_T4_T6_,"aw",@nobits
	.sectionflags	@""
	.align	16
.nv.shared._ZN3cub18CUB_300001_SM_10006detail6reduce28DeviceReduceSingleTileKernelINS2_10policy_hubIxjN4cuda3std3__44plusIxEEE10Policy1000EN6thrust24THRUST_300001_SM_1000_NS10device_ptrIiEEPxjS9_xxNS7_10__identityEEEvT0_T1_T2_T3_T4_T6_:
	.zero		1184


//--------------------- .nv.shared._ZN3cub18CUB_300001_SM_10006detail11EmptyKernelIvEEvv --------------------------
	.section	.nv.shared._ZN3cub18CUB_300001_SM_10006detail11EmptyKernelIvEEvv,"aw",@nobits
	.sectionflags	@""
	.align	16
	.zero		1024


//--------------------- .nv.shared._Z20update_vector_kernelPaiiiPKiji --------------------------
	.section	.nv.shared._Z20update_vector_kernelPaiiiPKiji,"aw",@nobits
	.sectionflags	@""
	.align	16
	.zero		1024


//--------------------- .nv.shared._Z20update_matrix_kernelPaiiiiiPKiji --------------------------
	.section	.nv.shared._Z20update_matrix_kernelPaiiiiiPKiji,"aw",@nobits
	.sectionflags	@""
	.align	16
	.zero		1024


//--------------------- .nv.shared._Z22compute_fitness_kernelPKiPii --------------------------
	.section	.nv.shared._Z22compute_fitness_kernelPKiPii,"aw",@nobits
	.sectionflags	@""
	.align	16
	.zero		1024


//--------------------- .nv.shared._Z21train_sequence_kernelPKhliPK8EggModelPaPij --------------------------
	.section	.nv.shared._Z21train_sequence_kernelPKhliPK8EggModelPaPij,"aw",@nobits
	.sectionflags	@""
	.align	16
	.zero		1024


//--------------------- .nv.shared._Z24generate_sequence_kernelPK8EggModeljPKhiiPh --------------------------
	.section	.nv.shared._Z24generate_sequence_kernelPK8EggModeljPKhiiPh,"aw",@nobits
	.sectionflags	@""
	.align	16
.nv.shared._Z24generate_sequence_kernelPK8EggModeljPKhiiPh:
	.zero		3376


//--------------------- .nv.constant0._ZN3cub18CUB_300001_SM_10006detail6reduce28DeviceReduceSingleTileKernelINS2_10policy_hubIiyN4cuda3std3__44plusIiEEE10Policy1000EPiSC_iS9_iiNS7_10__identityEEEvT0_T1_T2_T3_T4_T6_ --------------------------
	.section	.nv.constant0._ZN3cub18CUB_300001_SM_10006detail6reduce28DeviceReduceSingleTileKernelINS2_10policy_hubIiyN4cuda3std3__44plusIiEEE10Policy1000EPiSC_iS9_iiNS7_10__identityEEEvT0_T1_T2_T3_T4_T6_,"a",@progbits
	.sectionflags	@""
	.align	4
.nv.constant0._ZN3cub18CUB_300001_SM_10006detail6reduce28DeviceReduceSingleTileKernelINS2_10policy_hubIiyN4cuda3std3__44plusIiEEE10Policy1000EPiSC_iS9_iiNS7_10__identityEEEvT0_T1_T2_T3_T4_T6_:
	.zero		925


//--------------------- .nv.constant0._ZN3cub18CUB_300001_SM_10006detail6reduce18DeviceReduceKernelINS2_10policy_hubIiyN4cuda3std3__44plusIiEEE10Policy1000EN6thrust24THRUST_300001_SM_1000_NS10device_ptrIiEEyS9_i11abs_functorEEvT0_PT3_T1_NS0_13GridEvenShareISK_EET2_T4_ --------------------------
	.section	.nv.constant0._ZN3cub18CUB_300001_SM_10006detail6reduce18DeviceReduceKernelINS2_10policy_hubIiyN4cuda3std3__44plusIiEEE10Policy1000EN6thrust24THRUST_300001_SM_1000_NS10device_ptrIiEEyS9_i11abs_functorEEvT0_PT3_T1_NS0_13GridEvenShareISK_EET2_T4_,"a",@progbits
	.sectionflags	@""
	.align	4
.nv.constant0._ZN3cub18CUB_300001_SM_10006detail6reduce18DeviceReduceKernelINS2_10policy_hubIiyN4cuda3std3__44plusIiEEE10Policy1000EN6thrust24THRUST_300001_SM_1000_NS10device_ptrIiEEyS9_i11abs_functorEEvT0_PT3_T1_NS0_13GridEvenShareISK_EET2_T4_:
	.zero		994


//--------------------- .nv.constant0._ZN3cub18CUB_300001_SM_10006detail6reduce28DeviceReduceSingleTileKernelINS2_10policy_hubIiyN4cuda3std3__44plusIiEEE10Policy1000EN6thrust24THRUST_300001_SM_1000_NS10device_ptrIiEEPiyS9_ii11abs_functorEEvT0_T1_T2_T3_T4_T6_ --------------------------
	.section	.nv.constant0._ZN3cub18CUB_300001_SM_10006detail6reduce28DeviceReduceSingleTileKernelINS2_10policy_hubIiyN4cuda3std3__44plusIiEEE10Policy1000EN6thrust24THRUST_300001_SM_1000_NS10device_ptrIiEEPiyS9_ii11abs_functorEEvT0_T1_T2_T3_T4_T6_,"a",@progbits
	.sectionflags	@""
	.align	4
.nv.constant0._ZN3cub18CUB_300001_SM_10006detail6reduce28DeviceReduceSingleTileKernelINS2_10policy_hubIiyN4cuda3std3__44plusIiEEE10Policy1000EN6thrust24THRUST_300001_SM_1000_NS10device_ptrIiEEPiyS9_ii11abs_functorEEvT0_T1_T2_T3_T4_T6_:
	.zero		929


//--------------------- .nv.constant0._ZN3cub18CUB_300001_SM_10006detail6reduce28DeviceReduceSingleTileKernelINS2_10policy_hubIijN4cuda3std3__44plusIiEEE10Policy1000EPiSC_iS9_iiNS7_10__identityEEEvT0_T1_T2_T3_T4_T6_ --------------------------
	.section	.nv.constant0._ZN3cub18CUB_300001_SM_10006detail6reduce28DeviceReduceSingleTileKernelINS2_10policy_hubIijN4cuda3std3__44plusIiEEE10Policy1000EPiSC_iS9_iiNS7_10__identityEEEvT0_T1_T2_T3_T4_T6_,"a",@progbits
	.sectionflags	@""
	.align	4
.nv.constant0._ZN3cub18CUB_300001_SM_10006detail6reduce28DeviceReduceSingleTileKernelINS2_10policy_hubIijN4cuda3std3__44plusIiEEE10Policy1000EPiSC_iS9_iiNS7_10__identityEEEvT0_T1_T2_T3_T4_T6_:
	.zero		925


//--------------------- .nv.constant0._ZN3cub18CUB_300001_SM_10006detail6reduce18DeviceReduceKernelINS2_10policy_hubIijN4cuda3std3__44plusIiEEE10Policy1000EN6thrust24THRUST_300001_SM_1000_NS10device_ptrIiEEjS9_i11abs_functorEEvT0_PT3_T1_NS0_13GridEvenShareISK_EET2_T4_ --------------------------
	.section	.nv.constant0._ZN3cub18CUB_300001_SM_10006detail6reduce18DeviceReduceKernelINS2_10policy_hubIijN4cuda3std3__44plusIiEEE10Policy1000EN6thrust24THRUST_300001_SM_1000_NS10device_ptrIiEEjS9_i11abs_functorEEvT0_PT3_T1_NS0_13GridEvenShareISK_EET2_T4_,"a",@progbits
	.sectionflags	@""
	.align	4
.nv.constant0._ZN3cub18CUB_300001_SM_10006detail6reduce18DeviceReduceKernelINS2_10policy_hubIijN4cuda3std3__44plusIiEEE10Policy1000EN6thrust24THRUST_300001_SM_1000_NS10device_ptrIiEEjS9_i11abs_functorEEvT0_PT3_T1_NS0_13GridEvenShareISK_EET2_T4_:
	.zero		958


//--------------------- .nv.constant0._ZN3cub18CUB_300001_SM_10006detail6reduce28DeviceReduceSingleTileKernelINS2_10policy_hubIijN4cuda3std3__44plusIiEEE10Policy1000EN6thrust24THRUST_300001_SM_1000_NS10device_ptrIiEEPijS9_ii11abs_functorEEvT0_T1_T2_T3_T4_T6_ --------------------------
	.section	.nv.constant0._ZN3cub18CUB_300001_SM_10006detail6reduce28DeviceReduceSingleTileKernelINS2_10policy_hubIijN4cuda3std3__44plusIiEEE10Policy1000EN6thrust24THRUST_300001_SM_1000_NS10device_ptrIiEEPijS9_ii11abs_functorEEvT0_T1_T2_T3_T4_T6_,"a",@progbits
	.sectionflags	@""
	.align	4
.nv.constant0._ZN3cub18CUB_300001_SM_10006detail6reduce28DeviceReduceSingleTileKernelINS2_10policy_hubIijN4cuda3std3__44plusIiEEE10Policy1000EN6thrust24THRUST_300001_SM_1000_NS10device_ptrIiEEPijS9_ii11abs_functorEEvT0_T1_T2_T3_T4_T6_:
	.zero		925


//--------------------- .nv.constant0._ZN3cub18CUB_300001_SM_10006detail6reduce28DeviceReduceSingleTileKernelINS2_10policy_hubIxyN4cuda3std3__44plusIxEEE10Policy1000EPxSC_iS9_xxNS7_10__identityEEEvT0_T1_T2_T3_T4_T6_ --------------------------
	.section	.nv.constant0._ZN3cub18CUB_300001_SM_10006detail6reduce28DeviceReduceSingleTileKernelINS2_10policy_hubIxyN4cuda3std3__44plusIxEEE10Policy1000EPxSC_iS9_xxNS7_10__identityEEEvT0_T1_T2_T3_T4_T6_,"a",@progbits
	.sectionflags	@""
	.align	4
.nv.constant0._ZN3cub18CUB_300001_SM_10006detail6reduce28DeviceReduceSingleTileKernelINS2_10policy_hubIxyN4cuda3std3__44plusIxEEE10Policy1000EPxSC_iS9_xxNS7_10__identityEEEvT0_T1_T2_T3_T4_T6_:
	.zero		929


//--------------------- .nv.constant0._ZN3cub18CUB_300001_SM_10006detail6reduce18DeviceReduceKernelINS2_10policy_hubIxyN4cuda3std3__44plusIxEEE10Policy1000EN6thrust24THRUST_300001_SM_1000_NS10device_ptrIiEEyS9_xNS7_10__identityEEEvT0_PT3_T1_NS0_13GridEvenShareISK_EET2_T4_ --------------------------
	.section	.nv.constant0._ZN3cub18CUB_300001_SM_10006detail6reduce18DeviceReduceKernelINS2_10policy_hubIxyN4cuda3std3__44plusIxEEE10Policy1000EN6thrust24THRUST_300001_SM_1000_NS10device_ptrIiEEyS9_xNS7_10__identityEEEvT0_PT3_T1_NS0_13GridEvenShareISK_EET2_T4_,"a",@progbits
	.sectionflags	@""
	.align	4
.nv.constant0._ZN3cub18CUB_300001_SM_10006detail6reduce18DeviceReduceKernelINS2_10policy_hubIxyN4cuda3std3__44plusIxEEE10Policy1000EN6thrust24THRUST_300001_SM_1000_NS10device_ptrIiEEyS9_xNS7_10__identityEEEvT0_PT3_T1_NS0_13GridEvenShareISK_EET2_T4_:
	.zero		994


//--------------------- .nv.constant0._ZN3cub18CUB_300001_SM_10006detail6reduce28DeviceReduceSingleTileKernelINS2_10policy_hubIxyN4cuda3std3__44plusIxEEE10Policy1000EN6thrust24THRUST_300001_SM_1000_NS10device_ptrIiEEPxyS9_xxNS7_10__identityEEEvT0_T1_T2_T3_T4_T6_ --------------------------
	.section	.nv.constant0._ZN3cub18CUB_300001_SM_10006detail6reduce28DeviceReduceSingleTileKernelINS2_10policy_hubIxyN4cuda3std3__44plusIxEEE10Policy1000EN6thrust24THRUST_300001_SM_1000_NS10device_ptrIiEEPxyS9_xxNS7_10__identityEEEvT0_T1_T2_T3_T4_T6_,"a",@progbits
	.sectionflags	@""
	.align	4
.nv.constant0._ZN3cub18CUB_300001_SM_10006detail6reduce28DeviceReduceSingleTileKernelINS2_10policy_hubIxyN4cuda3std3__44plusIxEEE10Policy1000EN6thrust24THRUST_300001_SM_1000_NS10device_ptrIiEEPxyS9_xxNS7_10__identityEEEvT0_T1_T2_T3_T4_T6_:
	.zero		937


//--------------------- .nv.constant0._ZN3cub18CUB_300001_SM_10006detail6reduce28DeviceReduceSingleTileKernelINS2_10policy_hubIxjN4cuda3std3__44plusIxEEE10Policy1000EPxSC_iS9_xxNS7_10__identityEEEvT0_T1_T2_T3_T4_T6_ --------------------------
	.section	.nv.constant0._ZN3cub18CUB_300001_SM_10006detail6reduce28DeviceReduceSingleTileKernelINS2_10policy_hubIxjN4cuda3std3__44plusIxEEE10Policy1000EPxSC_iS9_xxNS7_10__identityEEEvT0_T1_T2_T3_T4_T6_,"a",@progbits
	.sectionflags	@""
	.align	4
.nv.constant0._ZN3cub18CUB_300001_SM_10006detail6reduce28DeviceReduceSingleTileKernelINS2_10policy_hubIxjN4cuda3std3__44plusIxEEE10Policy1000EPxSC_iS9_xxNS7_10__identityEEEvT0_T1_T2_T3_T4_T6_:
	.zero		929


//--------------------- .nv.constant0._ZN3cub18CUB_300001_SM_10006detail6reduce18DeviceReduceKernelINS2_10policy_hubIxjN4cuda3std3__44plusIxEEE10Policy1000EN6thrust24THRUST_300001_SM_1000_NS10device_ptrIiEEjS9_xNS7_10__identityEEEvT0_PT3_T1_NS0_13GridEvenShareISK_EET2_T4_ --------------------------
	.section	.nv.constant0._ZN3cub18CUB_300001_SM_10006detail6reduce18DeviceReduceKernelINS2_10policy_hubIxjN4cuda3std3__44plusIxEEE10Policy1000EN6thrust24THRUST_300001_SM_1000_NS10device_ptrIiEEjS9_xNS7_10__identityEEEvT0_PT3_T1_NS0_13GridEvenShareISK_EET2_T4_,"a",@progbits
	.sectionflags	@""
	.align	4
.nv.constant0._ZN3cub18CUB_300001_SM_10006detail6reduce18DeviceReduceKernelINS2_10policy_hubIxjN4cuda3std3__44plusIxEEE10Policy1000EN6thrust24THRUST_300001_SM_1000_NS10device_ptrIiEEjS9_xNS7_10__identityEEEvT0_PT3_T1_NS0_13GridEvenShareISK_EET2_T4_:
	.zero		958


//--------------------- .nv.constant0._ZN3cub18CUB_300001_SM_10006detail6reduce28DeviceReduceSingleTileKernelINS2_10policy_hubIxjN4cuda3std3__44plusIxEEE10Policy1000EN6thrust24THRUST_300001_SM_1000_NS10device_ptrIiEEPxjS9_xxNS7_10__identityEEEvT0_T1_T2_T3_T4_T6_ --------------------------
	.section	.nv.constant0._ZN3cub18CUB_300001_SM_10006detail6reduce28DeviceReduceSingleTileKernelINS2_10policy_hubIxjN4cuda3std3__44plusIxEEE10Policy1000EN6thrust24THRUST_300001_SM_1000_NS10device_ptrIiEEPxjS9_xxNS7_10__identityEEEvT0_T1_T2_T3_T4_T6_,"a",@progbits
	.sectionflags	@""
	.align	4
.nv.constant0._ZN3cub18CUB_300001_SM_10006detail6reduce28DeviceReduceSingleTileKernelINS2_10policy_hubIxjN4cuda3std3__44plusIxEEE10Policy1000EN6thrust24THRUST_300001_SM_1000_NS10device_ptrIiEEPxjS9_xxNS7_10__identityEEEvT0_T1_T2_T3_T4_T6_:
	.zero		929


//--------------------- .nv.constant0._ZN3cub18CUB_300001_SM_10006detail11EmptyKernelIvEEvv --------------------------
	.section	.nv.constant0._ZN3cub18CUB_300001_SM_10006detail11EmptyKernelIvEEvv,"a",@progbits
	.sectionflags	@""
	.align	4
.nv.constant0._ZN3cub18CUB_300001_SM_10006detail11EmptyKernelIvEEvv:
	.zero		896


//--------------------- .nv.constant0._Z20update_vector_kernelPaiiiPKiji --------------------------
	.section	.nv.constant0._Z20update_vector_kernelPaiiiPKiji,"a",@progbits
	.sectionflags	@""
	.align	4
.nv.constant0._Z20update_vector_kernelPaiiiPKiji:
	.zero		936


//--------------------- .nv.constant0._Z20update_matrix_kernelPaiiiiiPKiji --------------------------
	.section	.nv.constant0._Z20update_matrix_kernelPaiiiiiPKiji,"a",@progbits
	.sectionflags	@""
	.align	4
.nv.constant0._Z20update_matrix_kernelPaiiiiiPKiji:
	.zero		944


//--------------------- .nv.constant0._Z22compute_fitness_kernelPKiPii --------------------------
	.section	.nv.constant0._Z22compute_fitness_kernelPKiPii,"a",@progbits
	.sectionflags	@""
	.align	4
.nv.constant0._Z22compute_fitness_kernelPKiPii:
	.zero		916


//--------------------- .nv.constant0._Z21train_sequence_kernelPKhliPK8EggModelPaPij --------------------------
	.section	.nv.constant0._Z21train_sequence_kernelPKhliPK8EggModelPaPij,"a",@progbits
	.sectionflags	@""
	.align	4
.nv.constant0._Z21train_sequence_kernelPKhliPK8EggModelPaPij:
	.zero		948


//--------------------- .nv.constant0._Z24generate_sequence_kernelPK8EggModeljPKhiiPh --------------------------
	.section	.nv.constant0._Z24generate_sequence_kernelPK8EggModeljPKhiiPh,"a",@progbits
	.sectionflags	@""
	.align	4
.nv.constant0._Z24generate_sequence_kernelPK8EggModeljPKhiiPh:
	.zero		936


//--------------------- SYMBOLS --------------------------

	.type		.nv.reservedSmem.offset0,@object
	.size		.nv.reservedSmem.offset0,0x4
	.type		.nv.reservedSmem.cap,@object
	.size		.nv.reservedSmem.cap,0x4
